	.target	sm_90a

	.elftype	@"ET_EXEC"


//--------------------- .note.nv.tkinfo           --------------------------
	.section	.note.nv.tkinfo,"",@"SHT_NOTE"
	.sectionflags	@"SHF_NOTE_NV_TKINFO"
	.tkinfo
        /*0018*/ 	.word	0x00000002
        /*0030*/ 	.string	""
        /*0030*/ 	.string	"ptxas"
        /*0030*/ 	.string	"Cuda compilation tools, release 13.0, V13.0.88"
        /*0030*/ 	.string	"Build cuda_13.0.r13.0/compiler.36424714_0"
        /*0030*/ 	.string	"-arch sm_90a -m 64 "



//--------------------- .note.nv.cuinfo           --------------------------
	.section	.note.nv.cuinfo,"",@"SHT_NOTE"
	.sectionflags	@"SHF_NOTE_NV_CUINFO"
        /*0018*/ 	.short	0x0002
        /*001a*/ 	.short	0x005a
        /*001c*/ 	.short	0x0082
	.zero		2


//--------------------- .nv.info                  --------------------------
	.section	.nv.info,"",@"SHT_CUDA_INFO"
	.align	4


	//----- nvinfo : EIATTR_REGCOUNT
	.align		4
        /*0000*/ 	.byte	0x04, 0x2f
        /*0002*/ 	.short	(.L_15 - .L_14)
	.align		4
.L_14:
        /*0004*/ 	.word	index@(_ZN7cutlass13device_kernelINS_4gemm6kernel13GemmUniversalIN4cute5tupleIJiiiiEEENS1_10collective13CollectiveMmaINS1_34MainloopSm90TmaGmmaWarpSpecializedILi2ENS5_IJNS4_1CILi2EEENSA_ILi1EEESC_EEENS1_35KernelTmaWarpSpecializedCooperativeEEENS5_IJNSA_ILi512EEENSA_ILi240EEENSA_ILi64EEEEEENS_6half_tENS5_IJlSC_lEEESK_SL_NS4_8TiledMMAINS4_8MMA_AtomIJNS4_4SM904GMMA25MMA_64x16x16_F32F16F16_SSILNSP_5MajorE0ELSR_0ELNSP_7ScaleInE1ELSS_1EEEEEENS4_6LayoutISD_NS5_IJSC_NSA_ILi0EEESW_EEEEENS5_IJNS4_10UnderscoreESZ_SZ_EEEEENS4_13SM90_TMA_LOADENS4_14ComposedLayoutINS4_7SwizzleILi3ELi4ELi3EEENS4_18smem_ptr_flag_bitsILi16EEENSV_INS5_IJNSA_ILi8EEESI_EEENS5_IJSI_SC_EEEEEEEvNS4_8identityENS4_23SM90_TMA_LOAD_MULTICASTES1C_vS1D_EENS_8epilogue10collective6detail29Sm90TmaWarpSpecializedAdapterINS1H_15DefaultEpilogueISK_SL_SL_NS1G_6thread17LinearCombinationISK_Li1EffLNS1L_9ScaleType4KindE0ELNS_15FloatRoundStyleE2ESK_EENS1_15EpilogueDefaultEEEEEvvEEEEvNT_6ParamsE)
        /*0008*/ 	.word	0x000000a8


	//----- nvinfo : EIATTR_FRAME_SIZE
	.align		4
.L_15:
        /*000c*/ 	.byte	0x04, 0x11
        /*000e*/ 	.short	(.L_17 - .L_16)
	.align		4
.L_16:
        /*0010*/ 	.word	index@(_ZN7cutlass13device_kernelINS_4gemm6kernel13GemmUniversalIN4cute5tupleIJiiiiEEENS1_10collective13CollectiveMmaINS1_34MainloopSm90TmaGmmaWarpSpecializedILi2ENS5_IJNS4_1CILi2EEENSA_ILi1EEESC_EEENS1_35KernelTmaWarpSpecializedCooperativeEEENS5_IJNSA_ILi512EEENSA_ILi240EEENSA_ILi64EEEEEENS_6half_tENS5_IJlSC_lEEESK_SL_NS4_8TiledMMAINS4_8MMA_AtomIJNS4_4SM904GMMA25MMA_64x16x16_F32F16F16_SSILNSP_5MajorE0ELSR_0ELNSP_7ScaleInE1ELSS_1EEEEEENS4_6LayoutISD_NS5_IJSC_NSA_ILi0EEESW_EEEEENS5_IJNS4_10UnderscoreESZ_SZ_EEEEENS4_13SM90_TMA_LOADENS4_14ComposedLayoutINS4_7SwizzleILi3ELi4ELi3EEENS4_18smem_ptr_flag_bitsILi16EEENSV_INS5_IJNSA_ILi8EEESI_EEENS5_IJSI_SC_EEEEEEEvNS4_8identityENS4_23SM90_TMA_LOAD_MULTICASTES1C_vS1D_EENS_8epilogue10collective6detail29Sm90TmaWarpSpecializedAdapterINS1H_15DefaultEpilogueISK_SL_SL_NS1G_6thread17LinearCombinationISK_Li1EffLNS1L_9ScaleType4KindE0ELNS_15FloatRoundStyleE2ESK_EENS1_15EpilogueDefaultEEEEEvvEEEEvNT_6ParamsE)
        /*0014*/ 	.word	0x00000b40


	//----- nvinfo : EIATTR_MIN_STACK_SIZE
	.align		4
.L_17:
        /*0018*/ 	.byte	0x04, 0x12
        /*001a*/ 	.short	(.L_19 - .L_18)
	.align		4
.L_18:
        /*001c*/ 	.word	index@(_ZN7cutlass13device_kernelINS_4gemm6kernel13GemmUniversalIN4cute5tupleIJiiiiEEENS1_10collective13CollectiveMmaINS1_34MainloopSm90TmaGmmaWarpSpecializedILi2ENS5_IJNS4_1CILi2EEENSA_ILi1EEESC_EEENS1_35KernelTmaWarpSpecializedCooperativeEEENS5_IJNSA_ILi512EEENSA_ILi240EEENSA_ILi64EEEEEENS_6half_tENS5_IJlSC_lEEESK_SL_NS4_8TiledMMAINS4_8MMA_AtomIJNS4_4SM904GMMA25MMA_64x16x16_F32F16F16_SSILNSP_5MajorE0ELSR_0ELNSP_7ScaleInE1ELSS_1EEEEEENS4_6LayoutISD_NS5_IJSC_NSA_ILi0EEESW_EEEEENS5_IJNS4_10UnderscoreESZ_SZ_EEEEENS4_13SM90_TMA_LOADENS4_14ComposedLayoutINS4_7SwizzleILi3ELi4ELi3EEENS4_18smem_ptr_flag_bitsILi16EEENSV_INS5_IJNSA_ILi8EEESI_EEENS5_IJSI_SC_EEEEEEEvNS4_8identityENS4_23SM90_TMA_LOAD_MULTICASTES1C_vS1D_EENS_8epilogue10collective6detail29Sm90TmaWarpSpecializedAdapterINS1H_15DefaultEpilogueISK_SL_SL_NS1G_6thread17LinearCombinationISK_Li1EffLNS1L_9ScaleType4KindE0ELNS_15FloatRoundStyleE2ESK_EENS1_15EpilogueDefaultEEEEEvvEEEEvNT_6ParamsE)
        /*0020*/ 	.word	0x00000b40
.L_19:


//--------------------- .nv.compat                --------------------------
	.section	.nv.compat,"",@"SHT_CUDA_COMPAT_INFO"
	.align	4
        /*0000*/ 	.byte	0x02, 0x09, 0x01, 0x00, 0x02, 0x02, 0x04, 0x00, 0x02, 0x05, 0x05, 0x00, 0x03, 0x07, 0x01, 0x01
        /*0010*/ 	.byte	0x02, 0x03, 0x01, 0x00, 0x02, 0x06, 0x01, 0x00, 0x04, 0x0b, 0x08, 0x00, 0x00, 0x00, 0x00, 0x00
        /*0020*/ 	.byte	0x00, 0x00, 0x00, 0x00


//--------------------- .nv.info._ZN7cutlass13device_kernelINS_4gemm6kernel13GemmUniversalIN4cute5tupleIJiiiiEEENS1_10collective13CollectiveMmaINS1_34MainloopSm90TmaGmmaWarpSpecializedILi2ENS5_IJNS4_1CILi2EEENSA_ILi1EEESC_EEENS1_35KernelTmaWarpSpecializedCooperativeEEENS5_IJNSA_ILi512EEENSA_ILi240EEENSA_ILi64EEEEEENS_6half_tENS5_IJlSC_lEEESK_SL_NS4_8TiledMMAINS4_8MMA_AtomIJNS4_4SM904GMMA25MMA_64x16x16_F32F16F16_SSILNSP_5MajorE0ELSR_0ELNSP_7ScaleInE1ELSS_1EEEEEENS4_6LayoutISD_NS5_IJSC_NSA_ILi0EEESW_EEEEENS5_IJNS4_10UnderscoreESZ_SZ_EEEEENS4_13SM90_TMA_LOADENS4_14ComposedLayoutINS4_7SwizzleILi3ELi4ELi3EEENS4_18smem_ptr_flag_bitsILi16EEENSV_INS5_IJNSA_ILi8EEESI_EEENS5_IJSI_SC_EEEEEEEvNS4_8identityENS4_23SM90_TMA_LOAD_MULTICASTES1C_vS1D_EENS_8epilogue10collective6detail29Sm90TmaWarpSpecializedAdapterINS1H_15DefaultEpilogueISK_SL_SL_NS1G_6thread17LinearCombinationISK_Li1EffLNS1L_9ScaleType4KindE0ELNS_15FloatRoundStyleE2ESK_EENS1_15EpilogueDefaultEEEEEvvEEEEvNT_6ParamsE --------------------------
	.section	.nv.info._ZN7cutlass13device_kernelINS_4gemm6kernel13GemmUniversalIN4cute5tupleIJiiiiEEENS1_10collective13CollectiveMmaINS1_34MainloopSm90TmaGmmaWarpSpecializedILi2ENS5_IJNS4_1CILi2EEENSA_ILi1EEESC_EEENS1_35KernelTmaWarpSpecializedCooperativeEEENS5_IJNSA_ILi512EEENSA_ILi240EEENSA_ILi64EEEEEENS_6half_tENS5_IJlSC_lEEESK_SL_NS4_8TiledMMAINS4_8MMA_AtomIJNS4_4SM904GMMA25MMA_64x16x16_F32F16F16_SSILNSP_5MajorE0ELSR_0ELNSP_7ScaleInE1ELSS_1EEEEEENS4_6LayoutISD_NS5_IJSC_NSA_ILi0EEESW_EEEEENS5_IJNS4_10UnderscoreESZ_SZ_EEEEENS4_13SM90_TMA_LOADENS4_14ComposedLayoutINS4_7SwizzleILi3ELi4ELi3EEENS4_18smem_ptr_flag_bitsILi16EEENSV_INS5_IJNSA_ILi8EEESI_EEENS5_IJSI_SC_EEEEEEEvNS4_8identityENS4_23SM90_TMA_LOAD_MULTICASTES1C_vS1D_EENS_8epilogue10collective6detail29Sm90TmaWarpSpecializedAdapterINS1H_15DefaultEpilogueISK_SL_SL_NS1G_6thread17LinearCombinationISK_Li1EffLNS1L_9ScaleType4KindE0ELNS_15FloatRoundStyleE2ESK_EENS1_15EpilogueDefaultEEEEEvvEEEEvNT_6ParamsE,"",@"SHT_CUDA_INFO"
	.sectionflags	@""
	.align	4


	//----- nvinfo : EIATTR_CUDA_API_VERSION
	.align		4
        /*0000*/ 	.byte	0x04, 0x37
        /*0002*/ 	.short	(.L_21 - .L_20)
.L_20:
        /*0004*/ 	.word	0x00000082


	//----- nvinfo : EIATTR_KPARAM_INFO
	.align		4
.L_21:
        /*0008*/ 	.byte	0x04, 0x17
        /*000a*/ 	.short	(.L_23 - .L_22)
.L_22:
        /*000c*/ 	.word	0x00000000
        /*0010*/ 	.short	0x0000
        /*0012*/ 	.short	0x0070
        /*0014*/ 	.byte	0x00, 0xf0, 0x01, 0x10


	//----- nvinfo : EIATTR_SPARSE_MMA_MASK
	.align		4
.L_23:
        /*0018*/ 	.byte	0x03, 0x50
        /*001a*/ 	.short	0x0000


	//----- nvinfo : EIATTR_MAXREG_COUNT
	.align		4
        /*001c*/ 	.byte	0x03, 0x1b
        /*001e*/ 	.short	0x00a8


	//----- nvinfo : EIATTR_NUM_BARRIERS
	.align		4
        /*0020*/ 	.byte	0x02, 0x4c
        /*0022*/ 	.byte	0x01
	.zero		1


	//----- nvinfo : EIATTR_EXTERNS
	.align		4
        /*0024*/ 	.byte	0x04, 0x0f
        /*0026*/ 	.short	(.L_25 - .L_24)


	//   ....[0]....
	.align		4
.L_24:
        /*0028*/ 	.word	index@(__assertfail)


	//----- nvinfo : EIATTR_ANNOTATIONS
	.align		4
.L_25:
        /*002c*/ 	.byte	0x04, 0x55
        /*002e*/ 	.short	(.L_27 - .L_26)


	//   ....[0]....
.L_26:
        /*0030*/ 	.word	0x00000001
        /*0034*/ 	.byte	0x50, 0x02, 0x00, 0x00, 0x01, 0x00, 0x00, 0x00, 0x00, 0x07, 0x00, 0x00, 0x01, 0x00, 0x00, 0x00
        /* <DEDUP_REMOVED lines=3270> */
        /*cca4*/ 	.byte	0xb0, 0xd6, 0x04, 0x00, 0x01, 0x00, 0x00, 0x00, 0xc0, 0xdc, 0x04, 0x00


	//----- nvinfo : EIATTR_MERCURY_ISA_VERSION
	.align		4
.L_27:
        /*ccb0*/ 	.byte	0x03, 0x5f
        /*ccb2*/ 	.short	0x0101


	//----- nvinfo : EIATTR_INT_WARP_WIDE_INSTR_OFFSETS
	.align		4
        /*ccb4*/ 	.byte	0x04, 0x31
        /*ccb6*/ 	.short	(.L_29 - .L_28)


	//   ....[0]....
.L_28:
        /*ccb8*/ 	.word	0x00000530


	//   ....[1]....
        /*ccbc*/ 	.word	0x00000550


	//   ....[2]....
        /*ccc0*/ 	.word	0x000006c0


	//----- nvinfo : EIATTR_COOP_GROUP_MASK_REGIDS
	.align		4
.L_29:
        /*ccc4*/ 	.byte	0x04, 0x29
        /*ccc6*/ 	.short	(.L_31 - .L_30)


	//   ....[0]....
.L_30:
        /*ccc8*/ 	.word	0xffffffff


	//   ....[1]....
        /*cccc*/ 	.word	0xffffffff


	//   ....[2]....
        /*ccd0*/ 	.word	0xffffffff


	//   ....[3]....
        /*ccd4*/ 	.word	0xffffffff


	//   ....[4]....
        /*ccd8*/ 	.word	0xffffffff


	//   ....[5]....
        /*ccdc*/ 	.word	0xffffffff


	//----- nvinfo : EIATTR_COOP_GROUP_INSTR_OFFSETS
	.align		4
.L_31:
        /*cce0*/ 	.byte	0x04, 0x28
        /*cce2*/ 	.short	(.L_33 - .L_32)


	//   ....[0]....
.L_32:
        /*cce4*/ 	.word	0x00000070


	//   ....[1]....
        /*cce8*/ 	.word	0x00000080


	//   ....[2]....
        /*ccec*/ 	.word	0x000001b0


	//   ....[3]....
        /*ccf0*/ 	.word	0x000003a0


	//   ....[4]....
        /*ccf4*/ 	.word	0x00000820


	//   ....[5]....
        /*ccf8*/ 	.word	0x00001410


	//----- nvinfo : EIATTR_REG_RECONFIG
	.align		4
.L_33:
        /*ccfc*/ 	.byte	0x01, 0x54
	.zero		2


	//----- nvinfo : EIATTR_SYSCALL_OFFSETS
	.align		4
        /*cd00*/ 	.byte	0x04, 0x46
        /*cd02*/ 	.short	(.L_35 - .L_34)


	//   ....[0]....
.L_34:
        /*cd04*/ 	.word	0x000015c0


	//----- nvinfo : EIATTR_MBARRIER_INSTR_OFFSETS
	.align		4
.L_35:
        /*cd08*/ 	.byte	0x04, 0x39
        /*cd0a*/ 	.short	(.L_37 - .L_36)


	//   ....[0]....
.L_36:
        /*cd0c*/ 	.word	0x00000340
        /*cd10*/ 	.word	0x000000ff
        /*cd14*/ 	.word	0x00000000
        /*cd18*/ 	.short	0x0100
        /*cd1a*/ 	.byte	0x09
	.zero		1


	//   ....[1]....
        /*cd1c*/ 	.word	0x00000350
        /*cd20*/ 	.word	0x000000ff
        /*cd24*/ 	.word	0x00000010
        /*cd28*/ 	.short	0x0100
        /*cd2a*/ 	.byte	0x09
	.zero		1


	//   ....[2]....
        /*cd2c*/ 	.word	0x00000360
        /*cd30*/ 	.word	0x000000ff
        /*cd34*/ 	.word	0x00000008
        /*cd38*/ 	.short	0x0100
        /*cd3a*/ 	.byte	0x09
	.zero		1


	//   ....[3]....
        /*cd3c*/ 	.word	0x00000370
        /*cd40*/ 	.word	0x000000ff
        /*cd44*/ 	.word	0x00000018
        /*cd48*/ 	.short	0x0100
        /*cd4a*/ 	.byte	0x09
	.zero		1


	//   ....[4]....
        /*cd4c*/ 	.word	0x00000750
        /*cd50*/ 	.word	0x000000ff
        /*cd54*/ 	.word	0x00000030
        /*cd58*/ 	.short	0x0100
        /*cd5a*/ 	.byte	0x06
	.zero		1


	//   ....[5]....
        /*cd5c*/ 	.word	0x000007c0
        /*cd60*/ 	.word	0x000000ff
        /*cd64*/ 	.word	0x00000038
        /*cd68*/ 	.short	0x0100
        /*cd6a*/ 	.byte	0x06
	.zero		1


	//   ....[6]....
        /*cd6c*/ 	.word	0x000016d0
        /*cd70*/ 	.word	0x00000003
        /*cd74*/ 	.word	0x00000000
        /*cd78*/ 	.short	0x010a
        /*cd7a*/ 	.byte	0x3f
	.zero		1


	//   ....[7]....
        /*cd7c*/ 	.word	0x00001710
        /*cd80*/ 	.word	0x00000003
        /*cd84*/ 	.word	0x00000000
        /*cd88*/ 	.short	0x010a
        /*cd8a*/ 	.byte	0x3f
	.zero		1


	//   ....[8]....
        /*cd8c*/ 	.word	0x0000f790
        /*cd90*/ 	.word	0x000000ff
        /*cd94*/ 	.word	0x00000000
        /*cd98*/ 	.short	0x010a
        /*cd9a*/ 	.byte	0x04
	.zero		1


	//   ....[9]....
        /*cd9c*/ 	.word	0x0000f7d0
        /*cda0*/ 	.word	0x000000ff
        /*cda4*/ 	.word	0x00000000
        /*cda8*/ 	.short	0x010a
        /*cdaa*/ 	.byte	0x04
	.zero		1


	//   ....[10]....
        /*cdac*/ 	.word	0x0001d320
        /*cdb0*/ 	.word	0x00000004
        /*cdb4*/ 	.word	0x00000000
        /*cdb8*/ 	.short	0x0101
        /*cdba*/ 	.byte	0x3f
	.zero		1


	//   ....[11]....
        /*cdbc*/ 	.word	0x0001d5c0
        /*cdc0*/ 	.word	0x00000000
        /*cdc4*/ 	.word	0x00000000
        /*cdc8*/ 	.short	0x0101
        /*cdca*/ 	.byte	0x3f
	.zero		1


	//   ....[12]....
        /*cdcc*/ 	.word	0x0004d200
        /*cdd0*/ 	.word	0x0000000c
        /*cdd4*/ 	.word	0x00000010
        /*cdd8*/ 	.short	0x010a
        /*cdda*/ 	.byte	0x3f
	.zero		1


	//   ....[13]....
        /*cddc*/ 	.word	0x0004d630
        /*cde0*/ 	.word	0x00000002
        /*cde4*/ 	.word	0x00000038
        /*cde8*/ 	.short	0x0101
        /*cdea*/ 	.byte	0x3f
	.zero		1


	//   ....[14]....
        /*cdec*/ 	.word	0x0004dd90
        /*cdf0*/ 	.word	0x00000005
        /*cdf4*/ 	.word	0x00000000
        /*cdf8*/ 	.short	0x010a
        /*cdfa*/ 	.byte	0x3f
	.zero		1


	//   ....[15]....
        /*cdfc*/ 	.word	0x0004de20
        /*ce00*/ 	.word	0x00000003
        /*ce04*/ 	.word	0x00000000
        /*ce08*/ 	.short	0x010a
        /*ce0a*/ 	.byte	0x3f
	.zero		1


	//   ....[16]....
        /*ce0c*/ 	.word	0x0004de80
        /*ce10*/ 	.word	0x00000003
        /*ce14*/ 	.word	0x00000000
        /*ce18*/ 	.short	0x010a
        /*ce1a*/ 	.byte	0x3f
	.zero		1


	//   ....[17]....
        /*ce1c*/ 	.word	0x0004dee0
        /*ce20*/ 	.word	0x00000006
        /*ce24*/ 	.word	0x00000000
        /*ce28*/ 	.short	0x010a
        /*ce2a*/ 	.byte	0x3f
	.zero		1


	//   ....[18]....
        /*ce2c*/ 	.word	0x0004dfb0
        /*ce30*/ 	.word	0x0000000c
        /*ce34*/ 	.word	0x00000010
        /*ce38*/ 	.short	0x010a
        /*ce3a*/ 	.byte	0x3f
	.zero		1


	//   ....[19]....
        /*ce3c*/ 	.word	0x0004e080
        /*ce40*/ 	.word	0x00000005
        /*ce44*/ 	.word	0x00000000
        /*ce48*/ 	.short	0x010a
        /*ce4a*/ 	.byte	0x3f
	.zero		1


	//----- nvinfo : EIATTR_NUM_MBARRIERS
	.align		4
.L_37:
        /*ce4c*/ 	.byte	0x03, 0x38
        /*ce4e*/ 	.short	0x0006


	//----- nvinfo : EIATTR_EXIT_INSTR_OFFSETS
	.align		4
        /*ce50*/ 	.byte	0x04, 0x1c
        /*ce52*/ 	.short	(.L_39 - .L_38)


	//   ....[0]....
.L_38:
        /*ce54*/ 	.word	0x000009b0


	//   ....[1]....
        /*ce58*/ 	.word	0x000012c0


	//   ....[2]....
        /*ce5c*/ 	.word	0x0004c8e0


	//   ....[3]....
        /*ce60*/ 	.word	0x0004ce90


	//   ....[4]....
        /*ce64*/ 	.word	0x0004de70


	//----- nvinfo : EIATTR_MAX_THREADS
	.align		4
.L_39:
        /*ce68*/ 	.byte	0x04, 0x05
        /*ce6a*/ 	.short	(.L_41 - .L_40)
.L_40:
        /*ce6c*/ 	.word	0x00000180
        /*ce70*/ 	.word	0x00000001
        /*ce74*/ 	.word	0x00000001


	//----- nvinfo : EIATTR_CRS_STACK_SIZE
	.align		4
.L_41:
        /*ce78*/ 	.byte	0x04, 0x1e
        /*ce7a*/ 	.short	(.L_43 - .L_42)
.L_42:
        /*ce7c*/ 	.word	0x00000000


	//----- nvinfo : EIATTR_CBANK_PARAM_SIZE
	.align		4
.L_43:
        /*ce80*/ 	.byte	0x03, 0x19
        /*ce82*/ 	.short	0x0470


	//----- nvinfo : EIATTR_PARAM_CBANK
	.align		4
        /*ce84*/ 	.byte	0x04, 0x0a
        /*ce86*/ 	.short	(.L_45 - .L_44)
	.align		4
.L_44:
        /*ce88*/ 	.word	index@(.nv.constant0._ZN7cutlass13device_kernelINS_4gemm6kernel13GemmUniversalIN4cute5tupleIJiiiiEEENS1_10collective13CollectiveMmaINS1_34MainloopSm90TmaGmmaWarpSpecializedILi2ENS5_IJNS4_1CILi2EEENSA_ILi1EEESC_EEENS1_35KernelTmaWarpSpecializedCooperativeEEENS5_IJNSA_ILi512EEENSA_ILi240EEENSA_ILi64EEEEEENS_6half_tENS5_IJlSC_lEEESK_SL_NS4_8TiledMMAINS4_8MMA_AtomIJNS4_4SM904GMMA25MMA_64x16x16_F32F16F16_SSILNSP_5MajorE0ELSR_0ELNSP_7ScaleInE1ELSS_1EEEEEENS4_6LayoutISD_NS5_IJSC_NSA_ILi0EEESW_EEEEENS5_IJNS4_10UnderscoreESZ_SZ_EEEEENS4_13SM90_TMA_LOADENS4_14ComposedLayoutINS4_7SwizzleILi3ELi4ELi3EEENS4_18smem_ptr_flag_bitsILi16EEENSV_INS5_IJNSA_ILi8EEESI_EEENS5_IJSI_SC_EEEEEEEvNS4_8identityENS4_23SM90_TMA_LOAD_MULTICASTES1C_vS1D_EENS_8epilogue10collective6detail29Sm90TmaWarpSpecializedAdapterINS1H_15DefaultEpilogueISK_SL_SL_NS1G_6thread17LinearCombinationISK_Li1EffLNS1L_9ScaleType4KindE0ELNS_15FloatRoundStyleE2ESK_EENS1_15EpilogueDefaultEEEEEvvEEEEvNT_6ParamsE)
        /*ce8c*/ 	.short	0x0210
        /*ce8e*/ 	.short	0x0470


	//----- nvinfo : EIATTR_SW_WAR
	.align		4
.L_45:
        /*ce90*/ 	.byte	0x04, 0x36
        /*ce92*/ 	.short	(.L_47 - .L_46)
.L_46:
        /*ce94*/ 	.word	0x00000008
.L_47:


//--------------------- .nv.callgraph             --------------------------
	.section	.nv.callgraph,"",@"SHT_CUDA_CALLGRAPH"
	.align	4
	.sectionentsize	8
	.align		4
        /*0000*/ 	.word	0x00000000
	.align		4
        /*0004*/ 	.word	0xffffffff
	.align		4
        /*0008*/ 	.word	index@(_ZN7cutlass13device_kernelINS_4gemm6kernel13GemmUniversalIN4cute5tupleIJiiiiEEENS1_10collective13CollectiveMmaINS1_34MainloopSm90TmaGmmaWarpSpecializedILi2ENS5_IJNS4_1CILi2EEENSA_ILi1EEESC_EEENS1_35KernelTmaWarpSpecializedCooperativeEEENS5_IJNSA_ILi512EEENSA_ILi240EEENSA_ILi64EEEEEENS_6half_tENS5_IJlSC_lEEESK_SL_NS4_8TiledMMAINS4_8MMA_AtomIJNS4_4SM904GMMA25MMA_64x16x16_F32F16F16_SSILNSP_5MajorE0ELSR_0ELNSP_7ScaleInE1ELSS_1EEEEEENS4_6LayoutISD_NS5_IJSC_NSA_ILi0EEESW_EEEEENS5_IJNS4_10UnderscoreESZ_SZ_EEEEENS4_13SM90_TMA_LOADENS4_14ComposedLayoutINS4_7SwizzleILi3ELi4ELi3EEENS4_18smem_ptr_flag_bitsILi16EEENSV_INS5_IJNSA_ILi8EEESI_EEENS5_IJSI_SC_EEEEEEEvNS4_8identityENS4_23SM90_TMA_LOAD_MULTICASTES1C_vS1D_EENS_8epilogue10collective6detail29Sm90TmaWarpSpecializedAdapterINS1H_15DefaultEpilogueISK_SL_SL_NS1G_6thread17LinearCombinationISK_Li1EffLNS1L_9ScaleType4KindE0ELNS_15FloatRoundStyleE2ESK_EENS1_15EpilogueDefaultEEEEEvvEEEEvNT_6ParamsE)
	.align		4
        /*000c*/ 	.word	index@(__assertfail)
	.align		4
        /*0010*/ 	.word	0x00000000
	.align		4
        /*0014*/ 	.word	0xfffffffe
	.align		4
        /*0018*/ 	.word	0x00000000
	.align		4
        /*001c*/ 	.word	0xfffffffd
	.align		4
        /*0020*/ 	.word	0x00000000
	.align		4
        /*0024*/ 	.word	0xfffffffc


//--------------------- .nv.constant4             --------------------------
	.section	.nv.constant4,"a",@progbits
	.align	8
	.align		8
.nv.constant4:
        /*0000*/ 	.dword	__assertfail
	.align		8
        /*0008*/ 	.dword	__unnamed_1
	.align		8
        /*0010*/ 	.dword	_ZN40_INTERNAL_336ea9cb_4_k_cu_78450f98_123654cuda3std3__45__cpo5beginE
	.align		8
        /*0018*/ 	.dword	_ZN40_INTERNAL_336ea9cb_4_k_cu_78450f98_123654cuda3std3__45__cpo3endE
	.align		8
        /*0020*/ 	.dword	_ZN40_INTERNAL_336ea9cb_4_k_cu_78450f98_123654cuda3std3__45__cpo6cbeginE
	.align		8
        /*0028*/ 	.dword	_ZN40_INTERNAL_336ea9cb_4_k_cu_78450f98_123654cuda3std3__45__cpo4cendE
	.align		8
        /*0030*/ 	.dword	_ZN40_INTERNAL_336ea9cb_4_k_cu_78450f98_123654cuda3std3__442_GLOBAL__N__336ea9cb_4_k_cu_78450f98_123656ignoreE
	.align		8
        /*0038*/ 	.dword	_ZN40_INTERNAL_336ea9cb_4_k_cu_78450f98_123654cuda3std3__419piecewise_constructE
	.align		8
        /*0040*/ 	.dword	_ZN40_INTERNAL_336ea9cb_4_k_cu_78450f98_123654cuda3std3__48in_placeE
	.align		8
        /*0048*/ 	.dword	_ZN40_INTERNAL_336ea9cb_4_k_cu_78450f98_123654cuda3std6ranges3__45__cpo4swapE
	.align		8
        /*0050*/ 	.dword	_ZN40_INTERNAL_336ea9cb_4_k_cu_78450f98_123654cuda3std6ranges3__45__cpo9iter_moveE
	.align		8
        /*0058*/ 	.dword	_ZN40_INTERNAL_336ea9cb_4_k_cu_78450f98_123654cute7productE
	.align		8
        /*0060*/ 	.dword	_ZN40_INTERNAL_336ea9cb_4_k_cu_78450f98_123654cute1_E
	.align		8
        /*0068*/ 	.dword	$str$22
	.align		8
        /*0070*/ 	.dword	$str$23


//--------------------- .text._ZN7cutlass13device_kernelINS_4gemm6kernel13GemmUniversalIN4cute5tupleIJiiiiEEENS1_10collective13CollectiveMmaINS1_34MainloopSm90TmaGmmaWarpSpecializedILi2ENS5_IJNS4_1CILi2EEENSA_ILi1EEESC_EEENS1_35KernelTmaWarpSpecializedCooperativeEEENS5_IJNSA_ILi512EEENSA_ILi240EEENSA_ILi64EEEEEENS_6half_tENS5_IJlSC_lEEESK_SL_NS4_8TiledMMAINS4_8MMA_AtomIJNS4_4SM904GMMA25MMA_64x16x16_F32F16F16_SSILNSP_5MajorE0ELSR_0ELNSP_7ScaleInE1ELSS_1EEEEEENS4_6LayoutISD_NS5_IJSC_NSA_ILi0EEESW_EEEEENS5_IJNS4_10UnderscoreESZ_SZ_EEEEENS4_13SM90_TMA_LOADENS4_14ComposedLayoutINS4_7SwizzleILi3ELi4ELi3EEENS4_18smem_ptr_flag_bitsILi16EEENSV_INS5_IJNSA_ILi8EEESI_EEENS5_IJSI_SC_EEEEEEEvNS4_8identityENS4_23SM90_TMA_LOAD_MULTICASTES1C_vS1D_EENS_8epilogue10collective6detail29Sm90TmaWarpSpecializedAdapterINS1H_15DefaultEpilogueISK_SL_SL_NS1G_6thread17LinearCombinationISK_Li1EffLNS1L_9ScaleType4KindE0ELNS_15FloatRoundStyleE2ESK_EENS1_15EpilogueDefaultEEEEEvvEEEEvNT_6ParamsE --------------------------
	.section	.text._ZN7cutlass13device_kernelINS_4gemm6kernel13GemmUniversalIN4cute5tupleIJiiiiEEENS1_10collective13CollectiveMmaINS1_34MainloopSm90TmaGmmaWarpSpecializedILi2ENS5_IJNS4_1CILi2EEENSA_ILi1EEESC_EEENS1_35KernelTmaWarpSpecializedCooperativeEEENS5_IJNSA_ILi512EEENSA_ILi240EEENSA_ILi64EEEEEENS_6half_tENS5_IJlSC_lEEESK_SL_NS4_8TiledMMAINS4_8MMA_AtomIJNS4_4SM904GMMA25MMA_64x16x16_F32F16F16_SSILNSP_5MajorE0ELSR_0ELNSP_7ScaleInE1ELSS_1EEEEEENS4_6LayoutISD_NS5_IJSC_NSA_ILi0EEESW_EEEEENS5_IJNS4_10UnderscoreESZ_SZ_EEEEENS4_13SM90_TMA_LOADENS4_14ComposedLayoutINS4_7SwizzleILi3ELi4ELi3EEENS4_18smem_ptr_flag_bitsILi16EEENSV_INS5_IJNSA_ILi8EEESI_EEENS5_IJSI_SC_EEEEEEEvNS4_8identityENS4_23SM90_TMA_LOAD_MULTICASTES1C_vS1D_EENS_8epilogue10collective6detail29Sm90TmaWarpSpecializedAdapterINS1H_15DefaultEpilogueISK_SL_SL_NS1G_6thread17LinearCombinationISK_Li1EffLNS1L_9ScaleType4KindE0ELNS_15FloatRoundStyleE2ESK_EENS1_15EpilogueDefaultEEEEEvvEEEEvNT_6ParamsE,"ax",@progbits
	.align	128
.text._ZN7cutlass13device_kernelINS_4gemm6kernel13GemmUniversalIN4cute5tupleIJiiiiEEENS1_10collective13CollectiveMmaINS1_34MainloopSm90TmaGmmaWarpSpecializedILi2ENS5_IJNS4_1CILi2EEENSA_ILi1EEESC_EEENS1_35KernelTmaWarpSpecializedCooperativeEEENS5_IJNSA_ILi512EEENSA_ILi240EEENSA_ILi64EEEEEENS_6half_tENS5_IJlSC_lEEESK_SL_NS4_8TiledMMAINS4_8MMA_AtomIJNS4_4SM904GMMA25MMA_64x16x16_F32F16F16_SSILNSP_5MajorE0ELSR_0ELNSP_7ScaleInE1ELSS_1EEEEEENS4_6LayoutISD_NS5_IJSC_NSA_ILi0EEESW_EEEEENS5_IJNS4_10UnderscoreESZ_SZ_EEEEENS4_13SM90_TMA_LOADENS4_14ComposedLayoutINS4_7SwizzleILi3ELi4ELi3EEENS4_18smem_ptr_flag_bitsILi16EEENSV_INS5_IJNSA_ILi8EEESI_EEENS5_IJSI_SC_EEEEEEEvNS4_8identityENS4_23SM90_TMA_LOAD_MULTICASTES1C_vS1D_EENS_8epilogue10collective6detail29Sm90TmaWarpSpecializedAdapterINS1H_15DefaultEpilogueISK_SL_SL_NS1G_6thread17LinearCombinationISK_Li1EffLNS1L_9ScaleType4KindE0ELNS_15FloatRoundStyleE2ESK_EENS1_15EpilogueDefaultEEEEEvvEEEEvNT_6ParamsE:
        .type           _ZN7cutlass13device_kernelINS_4gemm6kernel13GemmUniversalIN4cute5tupleIJiiiiEEENS1_10collective13CollectiveMmaINS1_34MainloopSm90TmaGmmaWarpSpecializedILi2ENS5_IJNS4_1CILi2EEENSA_ILi1EEESC_EEENS1_35KernelTmaWarpSpecializedCooperativeEEENS5_IJNSA_ILi512EEENSA_ILi240EEENSA_ILi64EEEEEENS_6half_tENS5_IJlSC_lEEESK_SL_NS4_8TiledMMAINS4_8MMA_AtomIJNS4_4SM904GMMA25MMA_64x16x16_F32F16F16_SSILNSP_5MajorE0ELSR_0ELNSP_7ScaleInE1ELSS_1EEEEEENS4_6LayoutISD_NS5_IJSC_NSA_ILi0EEESW_EEEEENS5_IJNS4_10UnderscoreESZ_SZ_EEEEENS4_13SM90_TMA_LOADENS4_14ComposedLayoutINS4_7SwizzleILi3ELi4ELi3EEENS4_18smem_ptr_flag_bitsILi16EEENSV_INS5_IJNSA_ILi8EEESI_EEENS5_IJSI_SC_EEEEEEEvNS4_8identityENS4_23SM90_TMA_LOAD_MULTICASTES1C_vS1D_EENS_8epilogue10collective6detail29Sm90TmaWarpSpecializedAdapterINS1H_15DefaultEpilogueISK_SL_SL_NS1G_6thread17LinearCombinationISK_Li1EffLNS1L_9ScaleType4KindE0ELNS_15FloatRoundStyleE2ESK_EENS1_15EpilogueDefaultEEEEEvvEEEEvNT_6ParamsE,@function
        .size           _ZN7cutlass13device_kernelINS_4gemm6kernel13GemmUniversalIN4cute5tupleIJiiiiEEENS1_10collective13CollectiveMmaINS1_34MainloopSm90TmaGmmaWarpSpecializedILi2ENS5_IJNS4_1CILi2EEENSA_ILi1EEESC_EEENS1_35KernelTmaWarpSpecializedCooperativeEEENS5_IJNSA_ILi512EEENSA_ILi240EEENSA_ILi64EEEEEENS_6half_tENS5_IJlSC_lEEESK_SL_NS4_8TiledMMAINS4_8MMA_AtomIJNS4_4SM904GMMA25MMA_64x16x16_F32F16F16_SSILNSP_5MajorE0ELSR_0ELNSP_7ScaleInE1ELSS_1EEEEEENS4_6LayoutISD_NS5_IJSC_NSA_ILi0EEESW_EEEEENS5_IJNS4_10UnderscoreESZ_SZ_EEEEENS4_13SM90_TMA_LOADENS4_14ComposedLayoutINS4_7SwizzleILi3ELi4ELi3EEENS4_18smem_ptr_flag_bitsILi16EEENSV_INS5_IJNSA_ILi8EEESI_EEENS5_IJSI_SC_EEEEEEEvNS4_8identityENS4_23SM90_TMA_LOAD_MULTICASTES1C_vS1D_EENS_8epilogue10collective6detail29Sm90TmaWarpSpecializedAdapterINS1H_15DefaultEpilogueISK_SL_SL_NS1G_6thread17LinearCombinationISK_Li1EffLNS1L_9ScaleType4KindE0ELNS_15FloatRoundStyleE2ESK_EENS1_15EpilogueDefaultEEEEEvvEEEEvNT_6ParamsE,(.L_x_1013 - _ZN7cutlass13device_kernelINS_4gemm6kernel13GemmUniversalIN4cute5tupleIJiiiiEEENS1_10collective13CollectiveMmaINS1_34MainloopSm90TmaGmmaWarpSpecializedILi2ENS5_IJNS4_1CILi2EEENSA_ILi1EEESC_EEENS1_35KernelTmaWarpSpecializedCooperativeEEENS5_IJNSA_ILi512EEENSA_ILi240EEENSA_ILi64EEEEEENS_6half_tENS5_IJlSC_lEEESK_SL_NS4_8TiledMMAINS4_8MMA_AtomIJNS4_4SM904GMMA25MMA_64x16x16_F32F16F16_SSILNSP_5MajorE0ELSR_0ELNSP_7ScaleInE1ELSS_1EEEEEENS4_6LayoutISD_NS5_IJSC_NSA_ILi0EEESW_EEEEENS5_IJNS4_10UnderscoreESZ_SZ_EEEEENS4_13SM90_TMA_LOADENS4_14ComposedLayoutINS4_7SwizzleILi3ELi4ELi3EEENS4_18smem_ptr_flag_bitsILi16EEENSV_INS5_IJNSA_ILi8EEESI_EEENS5_IJSI_SC_EEEEEEEvNS4_8identityENS4_23SM90_TMA_LOAD_MULTICASTES1C_vS1D_EENS_8epilogue10collective6detail29Sm90TmaWarpSpecializedAdapterINS1H_15DefaultEpilogueISK_SL_SL_NS1G_6thread17LinearCombinationISK_Li1EffLNS1L_9ScaleType4KindE0ELNS_15FloatRoundStyleE2ESK_EENS1_15EpilogueDefaultEEEEEvvEEEEvNT_6ParamsE)
        .other          _ZN7cutlass13device_kernelINS_4gemm6kernel13GemmUniversalIN4cute5tupleIJiiiiEEENS1_10collective13CollectiveMmaINS1_34MainloopSm90TmaGmmaWarpSpecializedILi2ENS5_IJNS4_1CILi2EEENSA_ILi1EEESC_EEENS1_35KernelTmaWarpSpecializedCooperativeEEENS5_IJNSA_ILi512EEENSA_ILi240EEENSA_ILi64EEEEEENS_6half_tENS5_IJlSC_lEEESK_SL_NS4_8TiledMMAINS4_8MMA_AtomIJNS4_4SM904GMMA25MMA_64x16x16_F32F16F16_SSILNSP_5MajorE0ELSR_0ELNSP_7ScaleInE1ELSS_1EEEEEENS4_6LayoutISD_NS5_IJSC_NSA_ILi0EEESW_EEEEENS5_IJNS4_10UnderscoreESZ_SZ_EEEEENS4_13SM90_TMA_LOADENS4_14ComposedLayoutINS4_7SwizzleILi3ELi4ELi3EEENS4_18smem_ptr_flag_bitsILi16EEENSV_INS5_IJNSA_ILi8EEESI_EEENS5_IJSI_SC_EEEEEEEvNS4_8identityENS4_23SM90_TMA_LOAD_MULTICASTES1C_vS1D_EENS_8epilogue10collective6detail29Sm90TmaWarpSpecializedAdapterINS1H_15DefaultEpilogueISK_SL_SL_NS1G_6thread17LinearCombinationISK_Li1EffLNS1L_9ScaleType4KindE0ELNS_15FloatRoundStyleE2ESK_EENS1_15EpilogueDefaultEEEEEvvEEEEvNT_6ParamsE,@"STO_CUDA_ENTRY STV_DEFAULT"
_ZN7cutlass13device_kernelINS_4gemm6kernel13GemmUniversalIN4cute5tupleIJiiiiEEENS1_10collective13CollectiveMmaINS1_34MainloopSm90TmaGmmaWarpSpecializedILi2ENS5_IJNS4_1CILi2EEENSA_ILi1EEESC_EEENS1_35KernelTmaWarpSpecializedCooperativeEEENS5_IJNSA_ILi512EEENSA_ILi240EEENSA_ILi64EEEEEENS_6half_tENS5_IJlSC_lEEESK_SL_NS4_8TiledMMAINS4_8MMA_AtomIJNS4_4SM904GMMA25MMA_64x16x16_F32F16F16_SSILNSP_5MajorE0ELSR_0ELNSP_7ScaleInE1ELSS_1EEEEEENS4_6LayoutISD_NS5_IJSC_NSA_ILi0EEESW_EEEEENS5_IJNS4_10UnderscoreESZ_SZ_EEEEENS4_13SM90_TMA_LOADENS4_14ComposedLayoutINS4_7SwizzleILi3ELi4ELi3EEENS4_18smem_ptr_flag_bitsILi16EEENSV_INS5_IJNSA_ILi8EEESI_EEENS5_IJSI_SC_EEEEEEEvNS4_8identityENS4_23SM90_TMA_LOAD_MULTICASTES1C_vS1D_EENS_8epilogue10collective6detail29Sm90TmaWarpSpecializedAdapterINS1H_15DefaultEpilogueISK_SL_SL_NS1G_6thread17LinearCombinationISK_Li1EffLNS1L_9ScaleType4KindE0ELNS_15FloatRoundStyleE2ESK_EENS1_15EpilogueDefaultEEEEEvvEEEEvNT_6ParamsE:
[----:B------:R-:W0:Y:S02]  /*0000*/  LDC R1, c[0x0][0x28] ;  /* 0x00000a00ff017b82 */ /* 0x000e240000000800 */
[----:B0-----:R-:W-:Y:S01]  /*0010*/  VIADD R1, R1, 0xfffff4c0 ;  /* 0xfffff4c001017836 */ /* 0x001fe20000000000 */
[----:B------:R-:W0:Y:S01]  /*0020*/  S2R R4, SR_TID.X ;  /* 0x0000000000047919 */ /* 0x000e220000002100 */
[----:B------:R-:W-:Y:S01]  /*0030*/  ELECT P0, URZ, PT ;  /* 0x00000000003f782f */ /* 0x000fe20003800000 */
[----:B------:R-:W-:Y:S01]  /*0040*/  BSSY B0, `(.L_x_0) ;  /* 0x0000015000007945 */ /* 0x000fe20003800000 */
[--C-:B0-----:R-:W-:Y:S02]  /*0050*/  SHF.R.U32.HI R0, RZ, 0x5, R4.reuse ;  /* 0x00000005ff007819 */ /* 0x101fe40000011604 */
[----:B------:R-:W-:-:S03]  /*0060*/  SHF.R.U32.HI R2, RZ, 0x7, R4 ;  /* 0x00000007ff027819 */ /* 0x000fc60000011604 */
[----:B------:R-:W0:Y:S04]  /*0070*/  SHFL.IDX PT, R3, R0, RZ, 0x1f ;  /* 0x00001fff00037589 */ /* 0x000e2800000e0000 */
[----:B------:R-:W1:Y:S01]  /*0080*/  SHFL.IDX PT, R2, R2, RZ, 0x1f ;  /* 0x00001fff02027589 */ /* 0x000e6200000e0000 */
[----:B0-----:R-:W-:Y:S02]  /*0090*/  R2UR UR4, R3 ;  /* 0x00000000030472ca */ /* 0x001fe400000e0000 */
[----:B-1----:R-:W-:-:S11]  /*00a0*/  R2UR UR6, R2 ;  /* 0x00000000020672ca */ /* 0x002fd600000e0000 */
[----:B------:R-:W-:Y:S02]  /*00b0*/  USHF.R.S32.HI UR5, URZ, 0x1f, UR4 ;  /* 0x0000001f3f057899 */ /* 0x000fe40008011404 */
[----:B------:R-:W-:Y:S02]  /*00c0*/  ISETP.NE.OR P0, PT, RZ, UR4, !P0 ;  /* 0x00000004ff007c0c */ /* 0x000fe4000c705670 */
[----:B------:R-:W-:-:S04]  /*00d0*/  ULEA.HI UR5, UR5, UR4, URZ, 0x2 ;  /* 0x0000000405057291 */ /* 0x000fc8000f8f103f */
[----:B------:R-:W-:-:S04]  /*00e0*/  ULOP3.LUT UR5, UR5, 0xfffffffc, URZ, 0xc0, !UPT ;  /* 0xfffffffc05057892 */ /* 0x000fc8000f8ec03f */
[----:B------:R-:W-:-:S03]  /*00f0*/  UIADD3 UR8, UR4, -UR5, URZ ;  /* 0x8000000504087290 */ /* 0x000fc6000fffe03f */
[----:B------:R-:W-:Y:S09]  /*0100*/  @P0 BRA `(.L_x_1) ;  /* 0x0000000000200947 */ /* 0x000ff20003800000 */
[----:B------:R-:W-:Y:S02]  /*0110*/  ULDC.64 UR4, c[0x0][0x198] ;  /* 0x0000660000047ab9 */ /* 0x000fe40000000a00 */
[----:B------:R-:W-:Y:S02]  /*0120*/  UIADD3 UR10, UP0, UR4, 0xf0, URZ ;  /* 0x000000f0040a7890 */ /* 0x000fe4000ff1e03f */
[----:B------:R-:W-:Y:S02]  /*0130*/  UIADD3 UR4, UP1, UR4, 0x1f0, URZ ;  /* 0x000001f004047890 */ /* 0x000fe4000ff3e03f */
[----:B------:R-:W-:Y:S02]  /*0140*/  UIADD3.X UR11, URZ, UR5, URZ, UP0, !UPT ;  /* 0x000000053f0b7290 */ /* 0x000fe400087fe43f */
[----:B------:R-:W-:-:S07]  /*0150*/  UIADD3.X UR5, URZ, UR5, URZ, UP1, !UPT ;  /* 0x000000053f057290 */ /* 0x000fce0008ffe43f */
[----:B------:R0:W-:Y:S02]  /*0160*/  UTMACCTL.PF [UR10] ;  /* 0x000000000a0079b9 */ /* 0x0001e40008040000 */
[----:B------:R0:W-:Y:S02]  /*0170*/  UTMACCTL.PF [UR4] ;  /* 0x00000000040079b9 */ /* 0x0001e40008040000 */
[----:B0-----:R-:W-:Y:S01]  /*0180*/  NOP ;  /* 0x0000000000007918 */ /* 0x001fe20000000000 */
.L_x_1:
[----:B------:R-:W-:Y:S05]  /*0190*/  BSYNC B0 ;  /* 0x0000000000007941 */ /* 0x000fea0003800000 */
.L_x_0:
[----:B------:R-:W-:Y:S01]  /*01a0*/  UISETP.NE.AND UP0, UPT, UR8, 0x3, UPT ;  /* 0x000000030800788c */ /* 0x000fe2000bf05270 */
[----:B------:R-:W0:Y:S01]  /*01b0*/  SHFL.IDX PT, R3, R0, RZ, 0x1f ;  /* 0x00001fff00037589 */ /* 0x000e2200000e0000 */
[----:B------:R-:W-:Y:S02]  /*01c0*/  UIADD3 UR10, UR6, -0x1, URZ ;  /* 0xffffffff060a7890 */ /* 0x000fe4000fffe03f */
[----:B------:R-:W-:Y:S01]  /*01d0*/  ISETP.NE.AND P1, PT, RZ, UR6, PT ;  /* 0x00000006ff007c0c */ /* 0x000fe2000bf25270 */
[----:B------:R-:W-:Y:S02]  /*01e0*/  UISETP.EQ.OR UP0, UPT, UR8, URZ, !UP0 ;  /* 0x0000003f0800728c */ /* 0x000fe4000c702670 */
[----:B------:R-:W-:Y:S02]  /*01f0*/  UISETP.GE.U32.AND UP1, UPT, UR10, 0x2, UPT ;  /* 0x000000020a00788c */ /* 0x000fe4000bf26070 */
[----:B------:R-:W-:-:S04]  /*0200*/  UISETP.EQ.AND UP0, UPT, UR6, URZ, UP0 ;  /* 0x0000003f0600728c */ /* 0x000fc80008702270 */
[----:B------:R-:W-:-:S04]  /*0210*/  USEL UR4, URZ, 0x1, !UP0 ;  /* 0x000000013f047887 */ /* 0x000fc8000c000000 */
[----:B------:R-:W-:-:S06]  /*0220*/  USEL UR4, UR4, 0x2, UP1 ;  /* 0x0000000204047887 */ /* 0x000fcc0008800000 */
[----:B------:R-:W-:Y:S01]  /*0230*/  IMAD.U32 R2, RZ, RZ, UR4 ;  /* 0x00000004ff027e24 */ /* 0x000fe2000f8e00ff */
[----:B0-----:R-:W-:-:S04]  /*0240*/  ISETP.NE.AND P0, PT, R3, RZ, PT ;  /* 0x000000ff0300720c */ /* 0x001fc80003f05270 */
[----:B------:R0:W-:Y:S09]  /*0250*/  STL [R1+0x460], R2 ;  /* 0x0004600201007387 */ /* 0x0001f20000100800 */
[----:B0-----:R-:W-:Y:S05]  /*0260*/  @P0 BRA `(.L_x_2) ;  /* 0x0000000000480947 */ /* 0x001fea0003800000 */
[----:B------:R-:W0:Y:S01]  /*0270*/  S2UR UR9, SR_CgaCtaId ;  /* 0x00000000000979c3 */ /* 0x000e220000008800 */
[----:B------:R-:W-:Y:S01]  /*0280*/  UMOV UR4, 0x400 ;  /* 0x0000040000047882 */ /* 0x000fe20000000000 */
[----:B------:R-:W-:Y:S01]  /*0290*/  UMOV UR5, 0x1 ;  /* 0x0000000100057882 */ /* 0x000fe20000000000 */
[----:B------:R-:W-:Y:S01]  /*02a0*/  UMOV UR6, 0x4 ;  /* 0x0000000400067882 */ /* 0x000fe20000000000 */
[----:B------:R-:W-:Y:S01]  /*02b0*/  ELECT P0, URZ, PT ;  /* 0x00000000003f782f */ /* 0x000fe20003800000 */
[----:B------:R-:W-:-:S04]  /*02c0*/  UIADD3 UR6, -UR6, 0x100000, URZ ;  /* 0x0010000006067890 */ /* 0x000fc8000fffe13f */
[----:B------:R-:W-:Y:S02]  /*02d0*/  USHF.L.U32 UR7, UR6, 0xb, URZ ;  /* 0x0000000b06077899 */ /* 0x000fe4000800063f */
[----:B------:R-:W-:Y:S02]  /*02e0*/  USHF.L.U32 UR6, UR6, 0x1, URZ ;  /* 0x0000000106067899 */ /* 0x000fe4000800063f */
[----:B0-----:R-:W-:Y:S02]  /*02f0*/  ULEA UR9, UR9, UR4, 0x18 ;  /* 0x0000000409097291 */ /* 0x001fe4000f8ec03f */
[----:B------:R-:W-:-:S04]  /*0300*/  UIADD3 UR4, -UR5, 0x100000, URZ ;  /* 0x0010000005047890 */ /* 0x000fc8000fffe13f */
[----:B------:R-:W-:Y:S02]  /*0310*/  USHF.L.U32 UR5, UR4, 0xb, URZ ;  /* 0x0000000b04057899 */ /* 0x000fe4000800063f */
[----:B------:R-:W-:Y:S01]  /*0320*/  USHF.L.U32 UR4, UR4, 0x1, URZ ;  /* 0x0000000104047899 */ /* 0x000fe2000800063f */
[----:B------:R-:W0:Y:S11]  /*0330*/  FENCE.VIEW.ASYNC.S ;  /* 0x00000000000073c6 */ /* 0x000e360000000000 */
[----:B0-----:R0:W1:Y:S01]  /*0340*/  SYNCS.EXCH.64 URZ, [UR9], UR4 ;  /* 0x00000004093f75b2 */ /* 0x0010620008000100 */
[----:B------:R0:W2:Y:S01]  /*0350*/  SYNCS.EXCH.64 URZ, [UR9+0x10], UR6 ;  /* 0x00001006093f75b2 */ /* 0x0000a20008000100 */
[----:B------:R0:W3:Y:S01]  /*0360*/  SYNCS.EXCH.64 URZ, [UR9+0x8], UR4 ;  /* 0x00000804093f75b2 */ /* 0x0000e20008000100 */
[----:B------:R0:W4:Y:S01]  /*0370*/  SYNCS.EXCH.64 URZ, [UR9+0x18], UR6 ;  /* 0x00001806093f75b2 */ /* 0x0001220008000100 */
[----:B------:R-:W-:Y:S01]  /*0380*/  NOP ;  /* 0x0000000000007918 */ /* 0x000fe20000000000 */
.L_x_2:
[----:B------:R-:W-:Y:S01]  /*0390*/  SHF.R.S32.HI R2, RZ, 0x1f, R4 ;  /* 0x0000001fff027819 */ /* 0x000fe20000011404 */
[----:B------:R-:W5:Y:S01]  /*03a0*/  SHFL.IDX PT, R0, R0, RZ, 0x1f ;  /* 0x00001fff00007589 */ /* 0x000f6200000e0000 */
[----:B0-----:R-:W0:Y:S01]  /*03b0*/  S2UR UR9, SR_CTAID.X ;  /* 0x00000000000979c3 */ /* 0x001e220000002500 */
[----:B------:R-:W-:Y:S02]  /*03c0*/  ELECT P0, URZ, PT ;  /* 0x00000000003f782f */ /* 0x000fe40003800000 */
[----:B------:R-:W-:Y:S01]  /*03d0*/  LEA.HI R2, R2, R4, RZ, 0x7 ;  /* 0x0000000402027211 */ /* 0x000fe200078f38ff */
[----:B------:R-:W-:Y:S01]  /*03e0*/  ULDC UR4, c[0x0][0x150] ;  /* 0x0000540000047ab9 */ /* 0x000fe20000000800 */
[----:B------:R-:W-:Y:S01]  /*03f0*/  SHF.R.S32.HI R6, RZ, 0x1f, R3 ;  /* 0x0000001fff067819 */ /* 0x000fe20000011403 */
[----:B------:R-:W-:Y:S01]  /*0400*/  NOP ;  /* 0x0000000000007918 */ /* 0x000fe20000000000 */
[----:B------:R-:W-:Y:S01]  /*0410*/  LOP3.LUT R2, R2, 0xffffff80, RZ, 0xc0, !PT ;  /* 0xffffff8002027812 */ /* 0x000fe200078ec0ff */
[----:B------:R-:W-:Y:S01]  /*0420*/  NOP ;  /* 0x0000000000007918 */ /* 0x000fe20000000000 */
[----:B------:R-:W-:Y:S01]  /*0430*/  LEA.HI R6, R6, R3, RZ, 0x2 ;  /* 0x0000000306067211 */ /* 0x000fe200078f10ff */
[----:B------:R-:W1:Y:S02]  /*0440*/  LDC R8, c[0x0][0x144] ;  /* 0x00005100ff087b82 */ /* 0x000e640000000800 */
[----:B------:R-:W-:Y:S01]  /*0450*/  IMAD.IADD R4, R4, 0x1, -R2 ;  /* 0x0000000104047824 */ /* 0x000fe200078e0a02 */
[----:B------:R-:W-:Y:S01]  /*0460*/  LOP3.LUT R6, R6, 0x3ffffffc, RZ, 0xc0, !PT ;  /* 0x3ffffffc06067812 */ /* 0x000fe200078ec0ff */
[----:B------:R-:W2:Y:S03]  /*0470*/  S2R R2, SR_CTAID.Y ;  /* 0x0000000000027919 */ /* 0x000ea60000002600 */
[----:B------:R-:W-:Y:S01]  /*0480*/  SHF.R.S32.HI R5, RZ, 0x1f, R4 ;  /* 0x0000001fff057819 */ /* 0x000fe20000011404 */
[----:B------:R-:W-:Y:S01]  /*0490*/  IMAD.IADD R6, R3, 0x1, -R6 ;  /* 0x0000000103067824 */ /* 0x000fe200078e0a06 */
[----:B------:R-:W3:Y:S02]  /*04a0*/  LDC R11, c[0x0][0x148] ;  /* 0x00005200ff0b7b82 */ /* 0x000ee40000000800 */
[----:B------:R-:W-:-:S02]  /*04b0*/  LEA.HI R5, R5, R4, RZ, 0x3 ;  /* 0x0000000405057211 */ /* 0x000fc400078f18ff */
[----:B-----5:R-:W-:Y:S02]  /*04c0*/  ISETP.NE.OR P0, PT, R0, RZ, !P0 ;  /* 0x000000ff0000720c */ /* 0x020fe40004705670 */
[--C-:B------:R-:W-:Y:S02]  /*04d0*/  SHF.R.S32.HI R0, RZ, 0x3, R5.reuse ;  /* 0x00000003ff007819 */ /* 0x100fe40000011405 */
[----:B------:R-:W-:Y:S02]  /*04e0*/  SHF.R.S32.HI R5, RZ, 0x1f, R5 ;  /* 0x0000001fff057819 */ /* 0x000fe40000011405 */
[----:B0-----:R-:W-:Y:S02]  /*04f0*/  I2FP.F32.U32 R7, UR9 ;  /* 0x0000000900077c45 */ /* 0x001fe40008201000 */
[----:B------:R-:W-:-:S03]  /*0500*/  LEA.HI R5, R5, R0, RZ, 0x2 ;  /* 0x0000000005057211 */ /* 0x000fc600078f10ff */
[----:B------:R-:W-:Y:S01]  /*0510*/  FMUL R7, R7, UR4 ;  /* 0x0000000407077c20 */ /* 0x000fe20008400000 */
[----:B------:R-:W-:Y:S01]  /*0520*/  LOP3.LUT R5, R5, 0xfffffffc, RZ, 0xc0, !PT ;  /* 0xfffffffc05057812 */ /* 0x000fe200078ec0ff */
[----:B------:R-:W-:Y:S01]  /*0530*/  VOTEU.ALL UP0, P0 ;  /* 0x00000000003f7886 */ /* 0x000fe20000000000 */
[----:B------:R-:W-:Y:S01]  /*0540*/  ULDC UR4, c[0x0][0x154] ;  /* 0x0000550000047ab9 */ /* 0x000fe20000000800 */
[----:B------:R-:W-:Y:S02]  /*0550*/  VOTEU.ALL UP1, P0 ;  /* 0x00000000003f7886 */ /* 0x000fe40000020000 */
[----:B------:R-:W0:Y:S01]  /*0560*/  F2I.U32.TRUNC.NTZ R7, R7 ;  /* 0x0000000700077305 */ /* 0x000e22000020f000 */
[----:B------:R-:W-:Y:S01]  /*0570*/  IMAD.IADD R5, R0, 0x1, -R5 ;  /* 0x0000000100057824 */ /* 0x000fe200078e0a05 */
[----:B------:R-:W5:Y:S01]  /*0580*/  @!UP0 S2UR UR7, SR_CgaCtaId ;  /* 0x00000000000789c3 */ /* 0x000f620000008800 */
[----:B------:R-:W-:Y:S02]  /*0590*/  @!UP0 UMOV UR6, 0x400 ;  /* 0x0000040000068882 */ /* 0x000fe40000000000 */
[----:B------:R-:W-:Y:S01]  /*05a0*/  IMAD R5, R6, 0x4, R5 ;  /* 0x0000000406057824 */ /* 0x000fe200078e0205 */
[----:B--2---:R-:W-:-:S04]  /*05b0*/  I2FP.F32.U32 R9, R2 ;  /* 0x0000000200097245 */ /* 0x004fc80000201000 */
[----:B------:R-:W-:Y:S01]  /*05c0*/  LEA.HI R0, R5, R5, RZ, 0x1 ;  /* 0x0000000505007211 */ /* 0x000fe200078f08ff */
[----:B------:R-:W-:Y:S01]  /*05d0*/  FMUL R9, R9, UR4 ;  /* 0x0000000409097c20 */ /* 0x000fe20008400000 */
[----:B------:R-:W-:Y:S02]  /*05e0*/  UMOV UR4, 0x20 ;  /* 0x0000002000047882 */ /* 0x000fe40000000000 */
[----:B------:R-:W-:Y:S01]  /*05f0*/  LOP3.LUT R6, R0, 0xfffffffe, RZ, 0xc0, !PT ;  /* 0xfffffffe00067812 */ /* 0x000fe200078ec0ff */
[----:B0-----:R-:W-:Y:S01]  /*0600*/  IMAD.MOV R13, RZ, RZ, -R7 ;  /* 0x000000ffff0d7224 */ /* 0x001fe200078e0a07 */
[----:B------:R-:W-:-:S04]  /*0610*/  @!UP0 UIADD3 UR4, -UR4, 0x100000, URZ ;  /* 0x0010000004048890 */ /* 0x000fc8000fffe13f */
[----:B------:R-:W-:Y:S02]  /*0620*/  @!UP0 USHF.L.U32 UR5, UR4, 0xb, URZ ;  /* 0x0000000b04058899 */ /* 0x000fe4000800063f */
[----:B------:R-:W-:Y:S01]  /*0630*/  @!UP0 USHF.L.U32 UR4, UR4, 0x1, URZ ;  /* 0x0000000104048899 */ /* 0x000fe2000800063f */
[----:B------:R-:W0:Y:S01]  /*0640*/  F2I.U32.TRUNC.NTZ R9, R9 ;  /* 0x0000000900097305 */ /* 0x000e22000020f000 */
[----:B-1----:R-:W-:Y:S02]  /*0650*/  IMAD R0, R8, R13, UR9 ;  /* 0x0000000908007e24 */ /* 0x002fe4000f8e020d */
[C---:B------:R-:W-:Y:S02]  /*0660*/  IMAD.IADD R7, R5.reuse, 0x1, -R6 ;  /* 0x0000000105077824 */ /* 0x040fe400078e0a06 */
[----:B------:R-:W-:-:S03]  /*0670*/  IMAD.SHL.U32 R6, R5, 0x4, RZ ;  /* 0x0000000405067824 */ /* 0x000fc600078e00ff */
[----:B------:R-:W-:Y:S01]  /*0680*/  ISETP.NE.AND P2, PT, R7, R0, PT ;  /* 0x000000000700720c */ /* 0x000fe20003f45270 */
[----:B-----5:R-:W-:Y:S01]  /*0690*/  @!UP0 ULEA UR6, UR7, UR6, 0x18 ;  /* 0x0000000607068291 */ /* 0x020fe2000f8ec03f */
[----:B------:R-:W-:Y:S01]  /*06a0*/  LOP3.LUT R10, R5, 0xc, R6, 0x78, !PT ;  /* 0x0000000c050a7812 */ /* 0x000fe200078e7806 */
[----:B------:R-:W1:Y:S01]  /*06b0*/  LDC R7, c[0x0][0x140] ;  /* 0x00005000ff077b82 */ /* 0x000e620000000800 */
[----:B------:R-:W-:Y:S01]  /*06c0*/  VOTEU.ALL UP0, P0 ;  /* 0x00000000003f7886 */ /* 0x000fe20000000000 */
[----:B------:R-:W-:Y:S01]  /*06d0*/  LOP3.LUT P0, RZ, R4, 0x7, RZ, 0xc0, !PT ;  /* 0x0000000704ff7812 */ /* 0x000fe2000780c0ff */
[----:B------:R-:W-:Y:S01]  /*06e0*/  IMAD.MOV.U32 R4, RZ, RZ, 0x1 ;  /* 0x00000001ff047424 */ /* 0x000fe200078e00ff */
[----:B0-----:R-:W-:Y:S01]  /*06f0*/  IADD3 R12, -R9, RZ, RZ ;  /* 0x000000ff090c7210 */ /* 0x001fe20007ffe1ff */
[----:B------:R0:W-:Y:S01]  /*0700*/  STL [R1+0x45c], R10 ;  /* 0x00045c0a01007387 */ /* 0x0001e20000100800 */
[----:B------:R-:W-:-:S03]  /*0710*/  ISETP.LT.U32.AND P0, PT, R10, 0x2, !P0 ;  /* 0x000000020a00780c */ /* 0x000fc60004701070 */
[----:B---3--:R-:W-:Y:S01]  /*0720*/  IMAD R6, R11, R12, R2 ;  /* 0x0000000c0b067224 */ /* 0x008fe200078e0202 */
[----:B------:R-:W-:Y:S01]  /*0730*/  @P2 LEA.HI R5, R10, R10, RZ, 0x1 ;  /* 0x0000000a0a052211 */ /* 0x000fe200078f08ff */
[----:B------:R-:W2:Y:S02]  /*0740*/  FENCE.VIEW.ASYNC.S ;  /* 0x00000000000073c6 */ /* 0x000ea40000000000 */
[----:B--2---:R0:W2:Y:S01]  /*0750*/  @!UP0 SYNCS.EXCH.64 URZ, [UR6+0x30], UR4 ;  /* 0x00003004063f85b2 */ /* 0x0040a20008000100 */
[----:B------:R-:W-:-:S04]  /*0760*/  @P2 SHF.R.S32.HI R5, RZ, 0x1, R5 ;  /* 0x00000001ff052819 */ /* 0x000fc80000011405 */
[----:B------:R-:W-:Y:S02]  /*0770*/  @P2 ISETP.NE.AND P3, PT, R5, R6, PT ;  /* 0x000000060500220c */ /* 0x000fe40003f65270 */
[----:B------:R-:W-:Y:S02]  /*0780*/  SEL R5, RZ, 0x1, !P0 ;  /* 0x00000001ff057807 */ /* 0x000fe40004000000 */
[----:B------:R-:W-:Y:S02]  /*0790*/  @P2 SEL R4, RZ, 0x1, P3 ;  /* 0x00000001ff042807 */ /* 0x000fe40001800000 */
[----:B-1----:R-:W-:Y:S02]  /*07a0*/  ISETP.EQ.U32.AND P4, PT, R7, 0x1, PT ;  /* 0x000000010700780c */ /* 0x002fe40003f82070 */
[----:B------:R-:W-:Y:S01]  /*07b0*/  LOP3.LUT R4, R4, R5, RZ, 0xc0, !PT ;  /* 0x0000000504047212 */ /* 0x000fe200078ec0ff */
[----:B------:R0:W1:Y:S01]  /*07c0*/  @!UP1 SYNCS.EXCH.64 URZ, [UR6+0x38], UR4 ;  /* 0x00003804063f95b2 */ /* 0x0000620008000100 */
[----:B------:R-:W-:-:S03]  /*07d0*/  NOP ;  /* 0x0000000000007918 */ /* 0x000fc60000000000 */
[----:B------:R0:W-:Y:S06]  /*07e0*/  STL [R1+0x458], R4 ;  /* 0x0004580401007387 */ /* 0x0001ec0000100800 */
[----:B--2---:R-:W-:Y:S05]  /*07f0*/  @!P4 BRA `(.L_x_3) ;  /* 0x000000000008c947 */ /* 0x004fea0003800000 */
[----:B-1--4-:R-:W-:Y:S01]  /*0800*/  UCGABAR_ARV ;  /* 0x00000000000079c7 */ /* 0x012fe20008000000 */
[----:B------:R-:W-:Y:S05]  /*0810*/  BRA `(.L_x_4) ;  /* 0x0000000000047947 */ /* 0x000fea0003800000 */
.L_x_3:
[----:B-1--4-:R-:W-:Y:S01]  /*0820*/  NOP ;  /* 0x0000000000007918 */ /* 0x012fe20000000000 */
.L_x_4:
[----:B0-----:R-:W0:Y:S01]  /*0830*/  LDC R4, c[0x0][0x65c] ;  /* 0x00019700ff047b82 */ /* 0x001e220000000800 */
[----:B------:R-:W-:Y:S01]  /*0840*/  IMAD.MOV.U32 R5, RZ, RZ, RZ ;  /* 0x000000ffff057224 */ /* 0x000fe200078e00ff */
[----:B0-----:R-:W-:Y:S01]  /*0850*/  ISETP.NE.AND P2, PT, R4, 0x1, PT ;  /* 0x000000010400780c */ /* 0x001fe20003f45270 */
[----:B------:R-:W-:-:S12]  /*0860*/  IMAD.U32 R4, RZ, RZ, UR9 ;  /* 0x00000009ff047e24 */ /* 0x000fd8000f8e00ff */
[----:B------:R-:W0:Y:S01]  /*0870*/  @P2 LDC R7, c[0x0][0x10] ;  /* 0x00000400ff072b82 */ /* 0x000e220000000800 */
[----:B------:R-:W-:Y:S02]  /*0880*/  @P2 IMAD.MOV.U32 R3, RZ, RZ, RZ ;  /* 0x000000ffff032224 */ /* 0x000fe400078e00ff */
[----:B------:R-:W-:-:S05]  /*0890*/  @P2 IMAD.MOV.U32 R13, RZ, RZ, RZ ;  /* 0x000000ffff0d2224 */ /* 0x000fca00078e00ff */
[----:B------:R-:W1:Y:S01]  /*08a0*/  @!P2 LDC R9, c[0x0][0xc] ;  /* 0x00000300ff09ab82 */ /* 0x000e620000000800 */
[----:B0-----:R-:W-:-:S04]  /*08b0*/  @P2 IMAD.WIDE.U32 R6, R7, UR9, R2 ;  /* 0x0000000907062c25 */ /* 0x001fc8000f8e0002 */
[----:B------:R-:W-:Y:S02]  /*08c0*/  @P2 IMAD.MOV.U32 R23, RZ, RZ, R6 ;  /* 0x000000ffff172224 */ /* 0x000fe400078e0006 */
[----:B------:R-:W-:Y:S02]  /*08d0*/  @P2 IMAD.IADD R24, R7, 0x1, R13 ;  /* 0x0000000107182824 */ /* 0x000fe400078e020d */
[----:B-1----:R-:W-:-:S04]  /*08e0*/  @!P2 IMAD.WIDE.U32 R4, R2, R9, R4 ;  /* 0x000000090204a225 */ /* 0x002fc800078e0004 */
[----:B------:R-:W-:Y:S02]  /*08f0*/  @!P2 IMAD.MOV.U32 R23, RZ, RZ, R4 ;  /* 0x000000ffff17a224 */ /* 0x000fe400078e0004 */
[----:B------:R-:W-:-:S03]  /*0900*/  @!P2 IMAD.MOV.U32 R24, RZ, RZ, R5 ;  /* 0x000000ffff18a224 */ /* 0x000fc600078e0005 */
[----:B------:R0:W-:Y:S04]  /*0910*/  STL [R1+0x48c], R23 ;  /* 0x00048c1701007387 */ /* 0x0001e80000100800 */
[----:B------:R0:W-:Y:S01]  /*0920*/  STL [R1+0x474], R24 ;  /* 0x0004741801007387 */ /* 0x0001e20000100800 */
[----:B------:R-:W-:Y:S05]  /*0930*/  @!P4 BRA `(.L_x_5) ;  /* 0x00000000000cc947 */ /* 0x000fea0003800000 */
[----:B------:R-:W-:Y:S01]  /*0940*/  UCGABAR_WAIT ;  /* 0x0000000000007dc7 */ /* 0x000fe20008000000 */
[----:B------:R-:W-:Y:S01]  /*0950*/  CCTL.IVALL ;  /* 0x00000000ff00798f */ /* 0x000fe20002000000 */
[----:B------:R-:W-:Y:S05]  /*0960*/  BRA `(.L_x_6) ;  /* 0x0000000000047947 */ /* 0x000fea0003800000 */
.L_x_5:
[----:B------:R-:W-:Y:S06]  /*0970*/  BAR.SYNC.DEFER_BLOCKING 0x0 ;  /* 0x0000000000007b1d */ /* 0x000fec0000010000 */
.L_x_6:
[----:B------:R-:W-:Y:S05]  /*0980*/  @!P1 BRA `(.L_x_7) ;  /* 0x000004bc00d89947 */ /* 0x000fea0003800000 */
[----:B------:R-:W-:-:S06]  /*0990*/  UISETP.GT.U32.AND UP0, UPT, UR10, 0x1, UPT ;  /* 0x000000010a00788c */ /* 0x000fcc000bf04070 */
[----:B------:R-:W-:-:S13]  /*09a0*/  PLOP3.LUT P0, PT, PT, PT, UP0, 0x80, 0x0 ;  /* 0x000000000000781c */ /* 0x000fda0003f0f008 */
[----:B------:R-:W-:Y:S05]  /*09b0*/  @P0 EXIT ;  /* 0x000000000000094d */ /* 0x000fea0003800000 */
[----:B------:R-:W-:Y:S01]  /*09c0*/  ULDC.64 UR4, c[0x0][0x650] ;  /* 0x0001940000047ab9 */ /* 0x000fe20000000a00 */
[----:B------:R-:W-:Y:S02]  /*09d0*/  PRMT R6, RZ, 0x7610, R6 ;  /* 0x00007610ff067816 */ /* 0x000fe40000000006 */
[----:B------:R-:W-:Y:S01]  /*09e0*/  ISETP.GE.U32.AND P0, PT, R23, UR4, PT ;  /* 0x0000000417007c0c */ /* 0x000fe2000bf06070 */
[----:B------:R-:W-:Y:S02]  /*09f0*/  UMOV UR4, 0xffffffff ;  /* 0xffffffff00047882 */ /* 0x000fe40000000000 */
[----:B------:R-:W-:Y:S01]  /*0a00*/  IMAD.U32 R4, RZ, RZ, UR4 ;  /* 0x00000004ff047e24 */ /* 0x000fe2000f8e00ff */
[----:B------:R-:W-:Y:S01]  /*0a10*/  ISETP.GE.U32.AND.EX P0, PT, R24, UR5, PT, P0 ;  /* 0x0000000518007c0c */ /* 0x000fe2000bf06100 */
[----:B------:R-:W-:Y:S01]  /*0a20*/  UMOV UR5, 0xffffffff ;  /* 0xffffffff00057882 */ /* 0x000fe20000000000 */
[----:B------:R-:W-:Y:S01]  /*0a30*/  MOV R19, UR4 ;  /* 0x0000000400137c02 */ /* 0x000fe20008000f00 */
[----:B------:R-:W-:Y:S01]  /*0a40*/  IMAD.U32 R18, RZ, RZ, UR5 ;  /* 0x00000005ff127e24 */ /* 0x000fe2000f8e00ff */
[----:B------:R1:W-:Y:S09]  /*0a50*/  STL [R1+0x464], R4 ;  /* 0x0004640401007387 */ /* 0x0003f20000100800 */
[----:B------:R-:W-:Y:S05]  /*0a60*/  @P0 BRA `(.L_x_8) ;  /* 0x0000000400480947 */ /* 0x000fea0003800000 */
[----:B------:R-:W2:Y:S01]  /*0a70*/  LDC.64 R14, c[0x0][0x628] ;  /* 0x00018a00ff0e7b82 */ /* 0x000ea20000000a00 */
[----:B-1----:R-:W-:Y:S02]  /*0a80*/  IMAD.MOV.U32 R4, RZ, RZ, R23 ;  /* 0x000000ffff047224 */ /* 0x002fe400078e0017 */
[----:B------:R-:W-:-:S05]  /*0a90*/  IMAD.MOV.U32 R5, RZ, RZ, R24 ;  /* 0x000000ffff057224 */ /* 0x000fca00078e0018 */
[----:B------:R-:W1:Y:S08]  /*0aa0*/  LDC R10, c[0x0][0x630] ;  /* 0x00018c00ff0a7b82 */ /* 0x000e700000000800 */
[----:B------:R-:W3:Y:S01]  /*0ab0*/  LDC.64 R16, c[0x0][0x620] ;  /* 0x00018800ff107b82 */ /* 0x000ee20000000a00 */
[----:B--2---:R-:W-:-:S04]  /*0ac0*/  ISETP.NE.U32.AND P0, PT, R14, RZ, PT ;  /* 0x000000ff0e00720c */ /* 0x004fc80003f05070 */
[----:B------:R-:W-:-:S13]  /*0ad0*/  ISETP.NE.AND.EX P0, PT, R15, RZ, PT, P0 ;  /* 0x000000ff0f00720c */ /* 0x000fda0003f05300 */
[----:B-1-3--:R-:W-:Y:S05]  /*0ae0*/  @!P0 BRA `(.L_x_9) ;  /* 0x0000000000288947 */ /* 0x00afea0003800000 */
[----:B------:R-:W1:Y:S02]  /*0af0*/  LDC R9, c[0x0][0x634] ;  /* 0x00018d00ff097b82 */ /* 0x000e640000000800 */
[----:B-1----:R-:W-:-:S05]  /*0b00*/  IADD3 R9, P0, R23, R9, RZ ;  /* 0x0000000917097210 */ /* 0x002fca0007f1e0ff */
[----:B------:R-:W-:-:S04]  /*0b10*/  IMAD.X R13, RZ, RZ, R24, P0 ;  /* 0x000000ffff0d7224 */ /* 0x000fc800000e0618 */
[----:B------:R-:W-:-:S04]  /*0b20*/  IMAD.WIDE.U32 R4, R13, R14, RZ ;  /* 0x0000000e0d047225 */ /* 0x000fc800078e00ff */
[----:B------:R-:W-:-:S04]  /*0b30*/  IMAD.WIDE.U32 R6, P0, R9, R15, R4 ;  /* 0x0000000f09067225 */ /* 0x000fc80007800004 */
[----:B------:R-:W-:-:S04]  /*0b40*/  IMAD.WIDE.U32 R4, R9, R14, RZ ;  /* 0x0000000e09047225 */ /* 0x000fc800078e00ff */
[----:B------:R-:W-:Y:S01]  /*0b50*/  IMAD.X R9, RZ, RZ, RZ, P0 ;  /* 0x000000ffff097224 */ /* 0x000fe200000e06ff */
[----:B------:R-:W-:Y:S01]  /*0b60*/  IADD3 RZ, P0, R5, R6, RZ ;  /* 0x0000000605ff7210 */ /* 0x000fe20007f1e0ff */
[----:B------:R-:W-:-:S04]  /*0b70*/  IMAD.MOV.U32 R8, RZ, RZ, R7 ;  /* 0x000000ffff087224 */ /* 0x000fc800078e0007 */
[----:B------:R-:W-:-:S08]  /*0b80*/  IMAD.WIDE.U32.X R4, R13, R15, R8, P0 ;  /* 0x0000000f0d047225 */ /* 0x000fd000000e0408 */
.L_x_9:
[----:B------:R-:W1:Y:S01]  /*0b90*/  LDC.64 R20, c[0x0][0x640] ;  /* 0x00019000ff147b82 */ /* 0x000e620000000a00 */
[-C--:B------:R-:W-:Y:S01]  /*0ba0*/  SHF.R.U64 R22, R4, R10.reuse, R5 ;  /* 0x0000000a04167219 */ /* 0x080fe20000001205 */
[----:B------:R-:W-:Y:S01]  /*0bb0*/  IMAD.MOV.U32 R4, RZ, RZ, R23 ;  /* 0x000000ffff047224 */ /* 0x000fe200078e0017 */
[----:B------:R-:W-:Y:S01]  /*0bc0*/  SHF.R.U32.HI R3, RZ, R10, R5 ;  /* 0x0000000aff037219 */ /* 0x000fe20000011605 */
[----:B0-----:R-:W-:Y:S01]  /*0bd0*/  IMAD R23, R11, R12, R2 ;  /* 0x0000000c0b177224 */ /* 0x001fe200078e0202 */
[----:B------:R-:W-:Y:S01]  /*0be0*/  IADD3 R7, P0, RZ, -R22, RZ ;  /* 0x80000016ff077210 */ /* 0x000fe20007f1e0ff */
[----:B------:R-:W-:Y:S01]  /*0bf0*/  IMAD.MOV.U32 R11, RZ, RZ, 0x1 ;  /* 0x00000001ff0b7424 */ /* 0x000fe200078e00ff */
[----:B------:R-:W-:Y:S01]  /*0c00*/  MOV R5, R24 ;  /* 0x0000001800057202 */ /* 0x000fe20000000f00 */
[----:B------:R-:W0:Y:S02]  /*0c10*/  LDC R8, c[0x0][0x618] ;  /* 0x00018600ff087b82 */ /* 0x000e240000000800 */
[----:B------:R-:W-:-:S02]  /*0c20*/  IMAD.X R3, RZ, RZ, ~R3, P0 ;  /* 0x000000ffff037224 */ /* 0x000fc400000e0e03 */
[----:B------:R-:W-:-:S04]  /*0c30*/  IMAD.WIDE.U32 R4, R7, R16, R4 ;  /* 0x0000001007047225 */ /* 0x000fc800078e0004 */
[----:B------:R-:W2:Y:S01]  /*0c40*/  LDC R14, c[0x0][0x608] ;  /* 0x00018200ff0e7b82 */ /* 0x000ea20000000800 */
[----:B------:R-:W-:-:S04]  /*0c50*/  IMAD R6, R3, R16, RZ ;  /* 0x0000001003067224 */ /* 0x000fc800078e02ff */
[----:B------:R-:W-:-:S03]  /*0c60*/  IMAD R3, R7, R17, R6 ;  /* 0x0000001107037224 */ /* 0x000fc600078e0206 */
[----:B------:R-:W3:Y:S01]  /*0c70*/  LDC R18, c[0x0][0x658] ;  /* 0x00019600ff127b82 */ /* 0x000ee20000000800 */
[----:B------:R-:W-:Y:S01]  /*0c80*/  IMAD.IADD R3, R5, 0x1, R3 ;  /* 0x0000000105037824 */ /* 0x000fe200078e0203 */
[----:B-1----:R-:W-:Y:S01]  /*0c90*/  ISETP.NE.U32.AND P0, PT, R20, RZ, PT ;  /* 0x000000ff1400720c */ /* 0x002fe20003f05070 */
[----:B------:R-:W-:-:S03]  /*0ca0*/  IMAD.MOV.U32 R5, RZ, RZ, -0x1 ;  /* 0xffffffffff057424 */ /* 0x000fc600078e00ff */
[----:B------:R-:W-:Y:S02]  /*0cb0*/  ISETP.NE.AND.EX P0, PT, R21, RZ, PT, P0 ;  /* 0x000000ff1500720c */ /* 0x000fe40003f05300 */
[----:B------:R-:W1:Y:S01]  /*0cc0*/  LDC R13, c[0x0][0x600] ;  /* 0x00018000ff0d7b82 */ /* 0x000e620000000800 */
[-CC-:B0-----:R-:W-:Y:S02]  /*0cd0*/  SHF.R.U64 R10, R4, R8.reuse, R3.reuse ;  /* 0x00000008040a7219 */ /* 0x181fe40000001203 */
[----:B------:R-:W-:-:S05]  /*0ce0*/  SHF.R.U32.HI R3, RZ, R8, R3 ;  /* 0x00000008ff037219 */ /* 0x000fca0000011603 */
[----:B------:R-:W0:Y:S01]  /*0cf0*/  LDC R15, c[0x0][0x648] ;  /* 0x00019200ff0f7b82 */ /* 0x000e220000000800 */
[-CC-:B--2---:R-:W-:Y:S02]  /*0d00*/  SHF.R.U64 R19, R10, R14.reuse, R3.reuse ;  /* 0x0000000e0a137219 */ /* 0x184fe40000001203 */
[----:B------:R-:W-:-:S05]  /*0d10*/  SHF.R.U32.HI R3, RZ, R14, R3 ;  /* 0x0000000eff037219 */ /* 0x000fca0000011603 */
[----:B------:R-:W2:Y:S01]  /*0d20*/  LDC R17, c[0x0][0x638] ;  /* 0x00018e00ff117b82 */ /* 0x000ea20000000800 */
[-C--:B---3--:R-:W-:Y:S02]  /*0d30*/  SHF.L.U32 R2, R5, R18.reuse, RZ ;  /* 0x0000001205027219 */ /* 0x088fe400000006ff */
[--C-:B------:R-:W-:Y:S02]  /*0d40*/  SHF.R.U64 R12, R19, R18, R3.reuse ;  /* 0x00000012130c7219 */ /* 0x100fe40000001203 */
[----:B------:R-:W-:Y:S02]  /*0d50*/  LOP3.LUT R8, RZ, R2, RZ, 0x33, !PT ;  /* 0x00000002ff087212 */ /* 0x000fe400078e33ff */
[----:B------:R-:W-:Y:S01]  /*0d60*/  SHF.R.U32.HI R3, RZ, R18, R3 ;  /* 0x00000012ff037219 */ /* 0x000fe20000011603 */
[----:B------:R-:W3:Y:S01]  /*0d70*/  LDC R16, c[0x0][0x610] ;  /* 0x00018400ff107b82 */ /* 0x000ee20000000800 */
[----:B------:R-:W-:Y:S01]  /*0d80*/  IMAD.MOV.U32 R2, RZ, RZ, R12 ;  /* 0x000000ffff027224 */ /* 0x000fe200078e000c */
[----:B------:R-:W-:Y:S06]  /*0d90*/  @!P0 BRA `(.L_x_10) ;  /* 0x0000000000288947 */ /* 0x000fec0003800000 */
[----:B------:R-:W4:Y:S02]  /*0da0*/  LDC R7, c[0x0][0x64c] ;  /* 0x00019300ff077b82 */ /* 0x000f240000000800 */
[----:B----4-:R-:W-:-:S05]  /*0db0*/  IADD3 R7, P0, R12, R7, RZ ;  /* 0x000000070c077210 */ /* 0x010fca0007f1e0ff */
        /* <DEDUP_REMOVED lines=8> */
.L_x_10:
[----:B0-----:R-:W-:Y:S01]  /*0e40*/  SHF.R.U64 R4, R2, R15, R3 ;  /* 0x0000000f02047219 */ /* 0x001fe20000001203 */
[----:B-1----:R-:W-:Y:S01]  /*0e50*/  VIADD R5, R13, 0xffffffff ;  /* 0xffffffff0d057836 */ /* 0x002fe20000000000 */
[----:B------:R-:W-:Y:S02]  /*0e60*/  SHF.L.U32 R2, R11, R18, RZ ;  /* 0x000000120b027219 */ /* 0x000fe400000006ff */
[----:B------:R-:W-:Y:S01]  /*0e70*/  LOP3.LUT R3, R19, R8, RZ, 0xc0, !PT ;  /* 0x0000000813037212 */ /* 0x000fe200078ec0ff */
[----:B------:R-:W-:Y:S01]  /*0e80*/  IMAD.MOV R6, RZ, RZ, -R4 ;  /* 0x000000ffff067224 */ /* 0x000fe200078e0a04 */
[----:B------:R-:W-:Y:S02]  /*0e90*/  SEL R0, R0, R23, !P2 ;  /* 0x0000001700007207 */ /* 0x000fe40005000000 */
[----:B------:R-:W-:Y:S01]  /*0ea0*/  LOP3.LUT R5, R10, R5, RZ, 0xc0, !PT ;  /* 0x000000050a057212 */ /* 0x000fe200078ec0ff */
[----:B------:R-:W-:Y:S01]  /*0eb0*/  IMAD R3, R2, R4, R3 ;  /* 0x0000000402037224 */ /* 0x000fe200078e0203 */
[----:B------:R-:W-:Y:S01]  /*0ec0*/  R2UR UR6, R22 ;  /* 0x00000000160672ca */ /* 0x000fe200000e0000 */
[----:B--2---:R-:W-:-:S02]  /*0ed0*/  IMAD R2, R6, R17, R12 ;  /* 0x0000001106027224 */ /* 0x004fc400078e020c */
[----:B---3--:R-:W-:Y:S02]  /*0ee0*/  IMAD R0, R3, R16, R0 ;  /* 0x0000001003007224 */ /* 0x008fe400078e0200 */
[----:B------:R-:W-:Y:S02]  /*0ef0*/  IMAD R3, R2, R13, R5 ;  /* 0x0000000d02037224 */ /* 0x000fe400078e0205 */
[----:B------:R-:W-:-:S03]  /*0f00*/  IMAD.MOV.U32 R6, RZ, RZ, 0x1 ;  /* 0x00000001ff067424 */ /* 0x000fc600078e00ff */
[----:B------:R-:W-:Y:S02]  /*0f10*/  SEL R2, R3, R0, !P2 ;  /* 0x0000000003027207 */ /* 0x000fe40005000000 */
[----:B------:R-:W-:Y:S02]  /*0f20*/  SEL R0, R0, R3, !P2 ;  /* 0x0000000300007207 */ /* 0x000fe40005000000 */
[----:B------:R-:W-:Y:S02]  /*0f30*/  R2UR UR5, R2 ;  /* 0x00000000020572ca */ /* 0x000fe400000e0000 */
[----:B------:R-:W-:Y:S02]  /*0f40*/  R2UR UR4, R0 ;  /* 0x00000000000472ca */ /* 0x000fe400000e0000 */
[----:B------:R-:W-:-:S05]  /*0f50*/  MOV R0, UR6 ;  /* 0x0000000600007c02 */ /* 0x000fca0008000f00 */
[----:B------:R2:W-:Y:S04]  /*0f60*/  STL [R1+0x464], R0 ;  /* 0x0004640001007387 */ /* 0x0005e80000100800 */
[----:B------:R-:W-:Y:S02]  /*0f70*/  IMAD.U32 R18, RZ, RZ, UR5 ;  /* 0x00000005ff127e24 */ /* 0x000fe4000f8e00ff */
[----:B------:R-:W-:-:S07]  /*0f80*/  IMAD.U32 R19, RZ, RZ, UR4 ;  /* 0x00000004ff137e24 */ /* 0x000fce000f8e00ff */
.L_x_8:
[----:B------:R-:W-:-:S08]  /*0f90*/  NOP ;  /* 0x0000000000007918 */ /* 0x000fd00000000000 */
[----:B------:R-:W3:Y:S02]  /*0fa0*/  USETMAXREG.TRY_ALLOC.CTAPOOL UP0, 0xf0 ;  /* 0x000000f0000079c8 */ /* 0x000ee40008000600 */
[----:B---3--:R-:W-:-:S13]  /*0fb0*/  PLOP3.LUT P0, PT, PT, PT, UP0, 0x80, 0x0 ;  /* 0x000000000000781c */ /* 0x008fda0003f0f008 */
[----:B------:R-:W-:Y:S05]  /*0fc0*/  @!P0 BRA `(.L_x_8) ;  /* 0xfffffffc00f08947 */ /* 0x000fea000383ffff */
[----:B------:R-:W-:Y:S02]  /*0fd0*/  ULDC.64 UR4, c[0x0][0x598] ;  /* 0x0001660000047ab9 */ /* 0x000fe40000000a00 */
[----:B------:R-:W-:-:S04]  /*0fe0*/  ISETP.NE.U32.AND P0, PT, RZ, UR4, PT ;  /* 0x00000004ff007c0c */ /* 0x000fc8000bf05070 */
[----:B------:R-:W-:-:S13]  /*0ff0*/  ISETP.NE.AND.EX P0, PT, RZ, UR5, PT, P0 ;  /* 0x00000005ff007c0c */ /* 0x000fda000bf05300 */
[----:B------:R-:W-:Y:S05]  /*1000*/  @!P0 BRA `(.L_x_11) ;  /* 0x0000000000248947 */ /* 0x000fea0003800000 */
[----:B------:R-:W3:Y:S01]  /*1010*/  LDC.64 R2, c[0x0][0x598] ;  /* 0x00016600ff027b82 */ /* 0x000ee20000000a00 */
[----:B------:R-:W-:Y:S02]  /*1020*/  ULDC.64 UR4, c[0x0][0x208] ;  /* 0x0000820000047ab9 */ /* 0x000fe40000000a00 */
[----:B---3--:R-:W3:Y:S02]  /*1030*/  LDG.E.64 R2, desc[UR4][R2.64] ;  /* 0x0000000402027981 */ /* 0x008ee4000c1e1b00 */
[----:B---3--:R-:W-:-:S04]  /*1040*/  ISETP.NE.U32.AND P0, PT, R2, RZ, PT ;  /* 0x000000ff0200720c */ /* 0x008fc80003f05070 */
[----:B------:R-:W-:-:S13]  /*1050*/  ISETP.NE.AND.EX P0, PT, R3, RZ, PT, P0 ;  /* 0x000000ff0300720c */ /* 0x000fda0003f05300 */
[----:B------:R-:W-:Y:S05]  /*1060*/  @!P0 BRA `(.L_x_11) ;  /* 0x00000000000c8947 */ /* 0x000fea0003800000 */
[----:B------:R-:W-:Y:S02]  /*1070*/  ULDC.64 UR4, c[0x0][0x208] ;  /* 0x0000820000047ab9 */ /* 0x000fe40000000a00 */
[----:B------:R3:W5:Y:S01]  /*1080*/  LD.E R2, desc[UR4][R2.64] ;  /* 0x0000000402027980 */ /* 0x000762000c101900 */
[----:B------:R-:W-:Y:S05]  /*1090*/  BRA `(.L_x_12) ;  /* 0x0000000000287947 */ /* 0x000fea0003800000 */
.L_x_11:
[----:B------:R-:W-:Y:S02]  /*10a0*/  ULDC.64 UR4, c[0x0][0x588] ;  /* 0x0001620000047ab9 */ /* 0x000fe40000000a00 */
[----:B------:R-:W-:-:S04]  /*10b0*/  ISETP.NE.U32.AND P0, PT, RZ, UR4, PT ;  /* 0x00000004ff007c0c */ /* 0x000fc8000bf05070 */
[----:B------:R-:W-:-:S13]  /*10c0*/  ISETP.NE.AND.EX P0, PT, RZ, UR5, PT, P0 ;  /* 0x00000005ff007c0c */ /* 0x000fda000bf05300 */
[----:B------:R-:W-:Y:S05]  /*10d0*/  @!P0 BRA `(.L_x_13) ;  /* 0x0000000000108947 */ /* 0x000fea0003800000 */
[----:B------:R-:W3:Y:S01]  /*10e0*/  LDC.64 R2, c[0x0][0x588] ;  /* 0x00016200ff027b82 */ /* 0x000ee20000000a00 */
[----:B------:R-:W-:Y:S02]  /*10f0*/  ULDC.64 UR4, c[0x0][0x208] ;  /* 0x0000820000047ab9 */ /* 0x000fe40000000a00 */
[----:B---3--:R4:W5:Y:S01]  /*1100*/  LDG.E R2, desc[UR4][R2.64] ;  /* 0x0000000402027981 */ /* 0x008962000c1e1900 */
[----:B------:R-:W-:Y:S05]  /*1110*/  BRA `(.L_x_12) ;  /* 0x0000000000087947 */ /* 0x000fea0003800000 */
.L_x_13:
[----:B------:R-:W-:Y:S02]  /*1120*/  ULDC UR4, c[0x0][0x580] ;  /* 0x0001600000047ab9 */ /* 0x000fe40000000800 */
[----:B------:R-:W-:-:S07]  /*1130*/  IMAD.U32 R2, RZ, RZ, UR4 ;  /* 0x00000004ff027e24 */ /* 0x000fce000f8e00ff */
.L_x_12:
[----:B------:R-:W-:Y:S02]  /*1140*/  ULDC.64 UR4, c[0x0][0x5a0] ;  /* 0x0001680000047ab9 */ /* 0x000fe40000000a00 */
[----:B------:R-:W-:-:S04]  /*1150*/  ISETP.NE.U32.AND P0, PT, RZ, UR4, PT ;  /* 0x00000004ff007c0c */ /* 0x000fc8000bf05070 */
[----:B------:R-:W-:-:S13]  /*1160*/  ISETP.NE.AND.EX P0, PT, RZ, UR5, PT, P0 ;  /* 0x00000005ff007c0c */ /* 0x000fda000bf05300 */
[----:B------:R-:W-:Y:S05]  /*1170*/  @!P0 BRA `(.L_x_14) ;  /* 0x0000000000248947 */ /* 0x000fea0003800000 */
[----:B-1----:R-:W1:Y:S01]  /*1180*/  LDC.64 R4, c[0x0][0x5a0] ;  /* 0x00016800ff047b82 */ /* 0x002e620000000a00 */
[----:B------:R-:W-:Y:S02]  /*1190*/  ULDC.64 UR4, c[0x0][0x208] ;  /* 0x0000820000047ab9 */ /* 0x000fe40000000a00 */
[----:B-1----:R-:W2:Y:S02]  /*11a0*/  LDG.E.64 R4, desc[UR4][R4.64] ;  /* 0x0000000404047981 */ /* 0x002ea4000c1e1b00 */
[----:B--2---:R-:W-:-:S04]  /*11b0*/  ISETP.NE.U32.AND P0, PT, R4, RZ, PT ;  /* 0x000000ff0400720c */ /* 0x004fc80003f05070 */
[----:B------:R-:W-:-:S13]  /*11c0*/  ISETP.NE.AND.EX P0, PT, R5, RZ, PT, P0 ;  /* 0x000000ff0500720c */ /* 0x000fda0003f05300 */
[----:B------:R-:W-:Y:S05]  /*11d0*/  @!P0 BRA `(.L_x_14) ;  /* 0x00000000000c8947 */ /* 0x000fea0003800000 */
[----:B------:R-:W-:Y:S02]  /*11e0*/  ULDC.64 UR4, c[0x0][0x208] ;  /* 0x0000820000047ab9 */ /* 0x000fe40000000a00 */
[----:B------:R1:W5:Y:S01]  /*11f0*/  LD.E R16, desc[UR4][R4.64] ;  /* 0x0000000404107980 */ /* 0x000362000c101900 */
[----:B------:R-:W-:Y:S05]  /*1200*/  BRA `(.L_x_15) ;  /* 0x0000000000287947 */ /* 0x000fea0003800000 */
.L_x_14:
[----:B------:R-:W-:Y:S02]  /*1210*/  ULDC.64 UR4, c[0x0][0x590] ;  /* 0x0001640000047ab9 */ /* 0x000fe40000000a00 */
[----:B------:R-:W-:-:S04]  /*1220*/  ISETP.NE.U32.AND P0, PT, RZ, UR4, PT ;  /* 0x00000004ff007c0c */ /* 0x000fc8000bf05070 */
[----:B------:R-:W-:-:S13]  /*1230*/  ISETP.NE.AND.EX P0, PT, RZ, UR5, PT, P0 ;  /* 0x00000005ff007c0c */ /* 0x000fda000bf05300 */
[----:B------:R-:W-:Y:S05]  /*1240*/  @!P0 BRA `(.L_x_16) ;  /* 0x0000000000108947 */ /* 0x000fea0003800000 */
[----:B------:R-:W0:Y:S01]  /*1250*/  LDC.64 R16, c[0x0][0x590] ;  /* 0x00016400ff107b82 */ /* 0x000e220000000a00 */
[----:B------:R-:W-:Y:S02]  /*1260*/  ULDC.64 UR4, c[0x0][0x208] ;  /* 0x0000820000047ab9 */ /* 0x000fe40000000a00 */
[----:B0-----:R0:W5:Y:S01]  /*1270*/  LDG.E R16, desc[UR4][R16.64] ;  /* 0x0000000410107981 */ /* 0x001162000c1e1900 */
[----:B------:R-:W-:Y:S05]  /*1280*/  BRA `(.L_x_15) ;  /* 0x0000000000087947 */ /* 0x000fea0003800000 */
.L_x_16:
[----:B------:R-:W-:Y:S02]  /*1290*/  ULDC UR4, c[0x0][0x584] ;  /* 0x0001610000047ab9 */ /* 0x000fe40000000800 */
[----:B------:R-:W-:-:S07]  /*12a0*/  IMAD.U32 R16, RZ, RZ, UR4 ;  /* 0x00000004ff107e24 */ /* 0x000fce000f8e00ff */
.L_x_15:
[----:B------:R-:W-:-:S13]  /*12b0*/  LOP3.LUT P0, RZ, R6, 0xff, RZ, 0xc0, !PT ;  /* 0x000000ff06ff7812 */ /* 0x000fda000780c0ff */
[----:B------:R-:W-:Y:S05]  /*12c0*/  @!P0 EXIT ;  /* 0x000000000000894d */ /* 0x000fea0003800000 */
[----:B------:R-:W-:Y:S02]  /*12d0*/  ULDC UR4, c[0x0][0x28c] ;  /* 0x0000a30000047ab9 */ /* 0x000fe40000000800 */
[----:B------:R-:W-:-:S04]  /*12e0*/  UIADD3 UR4, UR4, 0x3f, URZ ;  /* 0x0000003f04047890 */ /* 0x000fc8000fffe03f */
[----:B------:R-:W-:-:S04]  /*12f0*/  USHF.R.S32.HI UR5, URZ, 0x1f, UR4 ;  /* 0x0000001f3f057899 */ /* 0x000fc80008011404 */
[----:B------:R-:W-:-:S03]  /*1300*/  ULEA.HI UR5, UR5, UR4, URZ, 0x6 ;  /* 0x0000000405057291 */ /* 0x000fc6000f8f303f */
[----:B------:R-:W-:Y:S01]  /*1310*/  UMOV UR4, URZ ;  /* 0x0000003f00047c82 */ /* 0x000fe20008000000 */
[----:B------:R-:W-:Y:S01]  /*1320*/  USHF.R.S32.HI UR6, URZ, 0x6, UR5 ;  /* 0x000000063f067899 */ /* 0x000fe20008011405 */
[----:B---34-:R-:W-:Y:S02]  /*1330*/  IMAD.U32 R3, RZ, RZ, UR4 ;  /* 0x00000004ff037e24 */ /* 0x018fe4000f8e00ff */
[----:B------:R-:W-:Y:S02]  /*1340*/  UMOV UR5, URZ ;  /* 0x0000003f00057c82 */ /* 0x000fe40008000000 */
[----:B--2---:R-:W-:Y:S02]  /*1350*/  IMAD.U32 R0, RZ, RZ, UR5 ;  /* 0x00000005ff007e24 */ /* 0x004fe4000f8e00ff */
[----:B-1----:R-:W-:-:S05]  /*1360*/  IMAD.U32 R4, RZ, RZ, UR6 ;  /* 0x00000006ff047e24 */ /* 0x002fca000f8e00ff */
[----:B------:R1:W-:Y:S04]  /*1370*/  STL [R1+0x498], R4 ;  /* 0x0004980401007387 */ /* 0x0003e80000100800 */
[----:B------:R1:W-:Y:S04]  /*1380*/  STL [R1+0x494], R0 ;  /* 0x0004940001007387 */ /* 0x0003e80000100800 */
[----:B------:R1:W-:Y:S02]  /*1390*/  STL [R1+0x490], R3 ;  /* 0x0004900301007387 */ /* 0x0003e40000100800 */
.L_x_982:
[----:B-1----:R-:W1:Y:S01]  /*13a0*/  S2R R0, SR_TID.X ;  /* 0x0000000000007919 */ /* 0x002e620000002100 */
[----:B------:R-:W2:Y:S01]  /*13b0*/  S2UR UR7, SR_CgaCtaId ;  /* 0x00000000000779c3 */ /* 0x000ea20000008800 */
[----:B------:R-:W-:Y:S02]  /*13c0*/  UMOV UR6, 0x400 ;  /* 0x0000040000067882 */ /* 0x000fe40000000000 */
[----:B--2---:R-:W-:-:S06]  /*13d0*/  ULEA UR8, UR7, UR6, 0x18 ;  /* 0x0000000607087291 */ /* 0x004fcc000f8ec03f */
[----:B0----5:R-:W-:Y:S01]  /*13e0*/  IMAD.U32 R17, RZ, RZ, UR8 ;  /* 0x00000008ff117e24 */ /* 0x021fe2000f8e00ff */
[----:B-1----:R-:W-:-:S04]  /*13f0*/  LOP3.LUT R0, R0, 0x80, RZ, 0xc0, !PT ;  /* 0x0000008000007812 */ /* 0x002fc800078ec0ff */
[----:B------:R-:W-:-:S06]  /*1400*/  SHF.R.U32.HI R0, RZ, 0x7, R0 ;  /* 0x00000007ff007819 */ /* 0x000fcc0000011600 */
[----:B------:R-:W0:Y:S02]  /*1410*/  SHFL.IDX PT, R0, R0, RZ, 0x1f ;  /* 0x00001fff00007589 */ /* 0x000e2400000e0000 */
[----:B0-----:R-:W-:-:S13]  /*1420*/  R2UR UR4, R0 ;  /* 0x00000000000472ca */ /* 0x001fda00000e0000 */
[----:B------:R-:W-:-:S04]  /*1430*/  ULEA.HI UR5, UR4, UR4, URZ, 0x1 ;  /* 0x0000000404057291 */ /* 0x000fc8000f8f083f */
[----:B------:R-:W-:-:S04]  /*1440*/  ULOP3.LUT UR5, UR5, 0x7fffe, URZ, 0xc0, !UPT ;  /* 0x0007fffe05057892 */ /* 0x000fc8000f8ec03f */
[----:B------:R-:W-:-:S03]  /*1450*/  UIADD3 UR5, UR4, -UR5, URZ ;  /* 0x8000000504057290 */ /* 0x000fc6000fffe03f */
[----:B------:R-:W-:Y:S01]  /*1460*/  ULDC UR4, c[0x0][0x28c] ;  /* 0x0000a30000047ab9 */ /* 0x000fe20000000800 */
[----:B------:R-:W-:Y:S01]  /*1470*/  ULEA UR5, UR5, UR8, 0xd ;  /* 0x0000000805057291 */ /* 0x000fe2000f8e683f */
[----:B------:R-:W-:-:S03]  /*1480*/  ISETP.LT.AND P0, PT, RZ, UR4, PT ;  /* 0x00000004ff007c0c */ /* 0x000fc6000bf01270 */
[----:B------:R-:W-:-:S04]  /*1490*/  UIADD3 UR5, UR5, 0x100, URZ ;  /* 0x0000010005057890 */ /* 0x000fc8000fffe03f */
[----:B------:R-:W-:-:S04]  /*14a0*/  USHF.R.U32.HI UR5, URZ, 0x4, UR5 ;  /* 0x000000043f057899 */ /* 0x000fc80008011605 */
[----:B------:R-:W-:Y:S02]  /*14b0*/  ULOP3.LUT UR36, UR5, 0x3fff, URZ, 0xc0, !UPT ;  /* 0x00003fff05247892 */ /* 0x000fe4000f8ec03f */
[----:B---34-:R-:W-:Y:S10]  /*14c0*/  @P0 BRA `(.L_x_17) ;  /* 0x0000000000400947 */ /* 0x018ff40003800000 */
[----:B------:R-:W-:Y:S01]  /*14d0*/  MOV R0, 0x0 ;  /* 0x0000000000007802 */ /* 0x000fe20000000f00 */
[----:B------:R-:W-:Y:S01]  /*14e0*/  ULDC.64 UR4, c[0x4][0x68] ;  /* 0x01001a0000047ab9 */ /* 0x000fe20000000a00 */
[----:B------:R-:W-:Y:S01]  /*14f0*/  ULDC.64 UR6, c[0x4][0x8] ;  /* 0x0100020000067ab9 */ /* 0x000fe20000000a00 */
[----:B------:R-:W-:Y:S01]  /*1500*/  MOV R4, UR4 ;  /* 0x0000000400047c02 */ /* 0x000fe20008000f00 */
[----:B------:R0:W1:Y:S01]  /*1510*/  LDC.64 R14, c[0x4][R0] ;  /* 0x01000000000e7b82 */ /* 0x0000620000000a00 */
[----:B------:R-:W-:Y:S01]  /*1520*/  IMAD.U32 R5, RZ, RZ, UR5 ;  /* 0x00000005ff057e24 */ /* 0x000fe2000f8e00ff */
[----:B------:R-:W-:Y:S01]  /*1530*/  ULDC.64 UR4, c[0x4][0x70] ;  /* 0x01001c0000047ab9 */ /* 0x000fe20000000a00 */
[----:B------:R-:W-:Y:S02]  /*1540*/  IMAD.U32 R10, RZ, RZ, UR6 ;  /* 0x00000006ff0a7e24 */ /* 0x000fe4000f8e00ff */
[----:B------:R-:W-:Y:S02]  /*1550*/  IMAD.U32 R6, RZ, RZ, UR4 ;  /* 0x00000004ff067e24 */ /* 0x000fe4000f8e00ff */
[----:B------:R-:W-:-:S02]  /*1560*/  IMAD.U32 R7, RZ, RZ, UR5 ;  /* 0x00000005ff077e24 */ /* 0x000fc4000f8e00ff */
[----:B------:R-:W-:Y:S02]  /*1570*/  IMAD.U32 R11, RZ, RZ, UR7 ;  /* 0x00000007ff0b7e24 */ /* 0x000fe4000f8e00ff */
[----:B------:R-:W-:Y:S02]  /*1580*/  IMAD.MOV.U32 R8, RZ, RZ, 0x1e1 ;  /* 0x000001e1ff087424 */ /* 0x000fe400078e00ff */
[----:B------:R-:W-:Y:S02]  /*1590*/  IMAD.MOV.U32 R12, RZ, RZ, 0x1 ;  /* 0x00000001ff0c7424 */ /* 0x000fe400078e00ff */
[----:B0-----:R-:W-:-:S07]  /*15a0*/  IMAD.MOV.U32 R13, RZ, RZ, RZ ;  /* 0x000000ffff0d7224 */ /* 0x001fce00078e00ff */
[----:B------:R-:W-:-:S07]  /*15b0*/  LEPC R20, `(.L_x_17) ;  /* 0x000000001014794e */ /* 0x000fce0000000000 */
[----:B-1---5:R-:W-:Y:S05]  /*15c0*/  CALL.ABS.NOINC R14 ;  /* 0x000000000e007343 */ /* 0x022fea0003c00000 */
.L_x_17:
[----:B------:R-:W2:Y:S02]  /*15d0*/  LDL R20, [R1+0x460] ;  /* 0x0004600001147983 */ /* 0x000ea40000100800 */
[----:B--2---:R-:W-:-:S13]  /*15e0*/  R2UR UR4, R20 ;  /* 0x00000000140472ca */ /* 0x004fda00000e0000 */
[----:B------:R-:W-:-:S06]  /*15f0*/  ULOP3.LUT UR4, UR4, 0x1, URZ, 0xfc, !UPT ;  /* 0x0000000104047892 */ /* 0x000fcc000f8efc3f */
[----:B------:R-:W-:-:S05]  /*1600*/  IMAD.U32 R0, RZ, RZ, UR4 ;  /* 0x00000004ff007e24 */ /* 0x000fca000f8e00ff */
[----:B------:R-:W-:-:S13]  /*1610*/  ISETP.NE.AND P0, PT, R0, 0x3, PT ;  /* 0x000000030000780c */ /* 0x000fda0003f05270 */
[----:B------:R-:W-:Y:S05]  /*1620*/  @!P0 BRA `(.L_x_18) ;  /* 0x0000000000048947 */ /* 0x000fea0003800000 */
[----:B------:R-:W-:Y:S01]  /*1630*/  BPT.TRAP 0x1 ;  /* 0x000000040000795c */ /* 0x000fe20000300000 */
.L_x_18:
[----:B------:R-:W2:Y:S04]  /*1640*/  LDL R0, [R1+0x494] ;  /* 0x0004940001007983 */ /* 0x000ea80000100800 */
[----:B------:R-:W3:Y:S01]  /*1650*/  LDL R3, [R1+0x490] ;  /* 0x0004900001037983 */ /* 0x000ee20000100800 */
[----:B------:R-:W-:Y:S02]  /*1660*/  R2UR UR4, R17 ;  /* 0x00000000110472ca */ /* 0x000fe400000e0000 */
[----:B--2---:R-:W-:Y:S02]  /*1670*/  R2UR UR5, R0 ;  /* 0x00000000000572ca */ /* 0x004fe400000e0000 */
[----:B---3--:R-:W-:-:S11]  /*1680*/  R2UR UR6, R3 ;  /* 0x00000000030672ca */ /* 0x008fd600000e0000 */
[----:B------:R-:W-:Y:S02]  /*1690*/  IMAD.U32 R0, RZ, RZ, UR5 ;  /* 0x00000005ff007e24 */ /* 0x000fe4000f8e00ff */
[----:B------:R-:W-:-:S03]  /*16a0*/  MOV R3, UR6 ;  /* 0x0000000600037c02 */ /* 0x000fc60008000f00 */
[----:B------:R-:W-:Y:S02]  /*16b0*/  SHF.L.U32 R0, R0, 0x1f, RZ ;  /* 0x0000001f00007819 */ /* 0x000fe400000006ff */
[----:B------:R-:W-:-:S04]  /*16c0*/  LEA R3, R3, UR4, 0x3 ;  /* 0x0000000403037c11 */ /* 0x000fc8000f8e18ff */
[----:B------:R0:W1:Y:S01]  /*16d0*/  SYNCS.PHASECHK.TRANS64.TRYWAIT P1, [R3+URZ], R0 ;  /* 0x00000000030075a7 */ /* 0x000062000802017f */
[----:B------:R-:W-:Y:S05]  /*16e0*/  @!P0 BRA `(.L_x_19) ;  /* 0x0000000000048947 */ /* 0x000fea0003800000 */
[----:B------:R-:W-:Y:S01]  /*16f0*/  BPT.TRAP 0x1 ;  /* 0x000000040000795c */ /* 0x000fe20000300000 */
.L_x_19:
[----:B-1----:R-:W-:Y:S05]  /*1700*/  @P1 BRA `(.L_x_20) ;  /* 0x0000000000081947 */ /* 0x002fea0003800000 */
[----:B------:R-:W1:Y:S02]  /*1710*/  SYNCS.PHASECHK.TRANS64.TRYWAIT P1, [R3+URZ], R0 ;  /* 0x00000000030075a7 */ /* 0x000e64000802017f */
[----:B-1----:R-:W-:Y:S05]  /*1720*/  @!P1 BRA `(.L_x_21) ;  /* 0x000004c400d49947 */ /* 0x002fea0003800000 */
.L_x_20:
[----:B------:R-:W2:Y:S02]  /*1730*/  LDL R4, [R1+0x498] ;  /* 0x0004980001047983 */ /* 0x000ea40000100800 */
[----:B--2---:R-:W-:-:S13]  /*1740*/  R2UR UR5, R4 ;  /* 0x00000000040572ca */ /* 0x004fda00000e0000 */
[----:B------:R-:W-:-:S04]  /*1750*/  UISETP.LT.AND UP0, UPT, UR5, 0x1, UPT ;  /* 0x000000010500788c */ /* 0x000fc8000bf01270 */
[----:B------:R-:W-:-:S06]  /*1760*/  USEL UR4, UR5, 0x1, UP0 ;  /* 0x0000000105047887 */ /* 0x000fcc0008000000 */
[----:B------:R-:W-:-:S05]  /*1770*/  IMAD.U32 R9, RZ, RZ, UR4 ;  /* 0x00000004ff097e24 */ /* 0x000fca000f8e00ff */
[----:B------:R-:W-:Y:S01]  /*1780*/  IADD3 R9, -R9, UR5, RZ ;  /* 0x0000000509097c10 */ /* 0x000fe2000fffe1ff */
[----:B------:R-:W-:Y:S05]  /*1790*/  WARPSYNC.ALL ;  /* 0x0000000000007948 */ /* 0x000fea0003800000 */
[----:B------:R-:W-:Y:S01]  /*17a0*/  ISETP.GE.AND P1, PT, R9, 0x1, PT ;  /* 0x000000010900780c */ /* 0x000fe20003f26270 */
[----:B------:R-:W-:Y:S04]  /*17b0*/  STL [R1+0x5b0], R19 ;  /* 0x0005b01301007387 */ /* 0x000fe80000100800 */
[----:B------:R-:W-:Y:S04]  /*17c0*/  STL [R1+0x5ac], R18 ;  /* 0x0005ac1201007387 */ /* 0x000fe80000100800 */
[----:B-----5:R-:W-:Y:S04]  /*17d0*/  STL [R1+0x5a8], R16 ;  /* 0x0005a81001007387 */ /* 0x020fe80000100800 */
[----:B------:R-:W-:Y:S04]  /*17e0*/  STL [R1+0x5a4], R9 ;  /* 0x0005a40901007387 */ /* 0x000fe80000100800 */
[----:B------:R-:W-:Y:S04]  /*17f0*/  STL [R1+0x5a0], R2 ;  /* 0x0005a00201007387 */ /* 0x000fe80000100800 */
[----:B------:R-:W2:Y:S01]  /*1800*/  LDL R4, [R1+0x490] ;  /* 0x0004900001047983 */ /* 0x000ea20000100800 */
[----:B------:R-:W-:Y:S01]  /*1810*/  R2UR UR4, R17 ;  /* 0x00000000110472ca */ /* 0x000fe200000e0000 */
[----:B------:R-:W-:Y:S01]  /*1820*/  ULOP3.LUT UR6, UR36, 0x10000, URZ, 0xfc, !UPT ;  /* 0x0001000024067892 */ /* 0x000fe2000f8efc3f */
[----:B------:R-:W-:Y:S01]  /*1830*/  WARPGROUP.ARRIVE ;  /* 0x00000000000079c5 */ /* 0x000fe20000000000 */
[----:B------:R-:W-:Y:S01]  /*1840*/  UMOV UR53, 0x40000040 ;  /* 0x4000004000357882 */ /* 0x000fe20000000000 */
[----:B------:R-:W-:Y:S01]  /*1850*/  UMOV UR55, 0x40000040 ;  /* 0x4000004000377882 */ /* 0x000fe20000000000 */
[----:B------:R-:W-:Y:S01]  /*1860*/  STL [R1+0x5b4], R17 ;  /* 0x0005b41101007387 */ /* 0x000fe20000100800 */
[----:B------:R-:W-:Y:S01]  /*1870*/  UMOV UR25, UR53 ;  /* 0x0000003500197c82 */ /* 0x000fe20008000000 */
[----:B------:R-:W-:Y:S01]  /*1880*/  IMAD.U32 R7, RZ, RZ, UR6 ;  /* 0x00000006ff077e24 */ /* 0x000fe2000f8e00ff */
[----:B------:R-:W-:Y:S01]  /*1890*/  UMOV UR27, 0x40000040 ;  /* 0x40000040001b7882 */ /* 0x000fe20000000000 */
[----:B------:R-:W-:Y:S01]  /*18a0*/  UMOV UR9, UR53 ;  /* 0x0000003500097c82 */ /* 0x000fe20008000000 */
[----:B------:R-:W-:Y:S01]  /*18b0*/  UMOV UR11, 0x40000040 ;  /* 0x40000040000b7882 */ /* 0x000fe20000000000 */
[----:B------:R-:W-:Y:S01]  /*18c0*/  UMOV UR57, UR53 ;  /* 0x0000003500397c82 */ /* 0x000fe20008000000 */
[----:B------:R-:W-:Y:S01]  /*18d0*/  UMOV UR59, 0x40000040 ;  /* 0x40000040003b7882 */ /* 0x000fe20000000000 */
[----:B------:R-:W-:Y:S01]  /*18e0*/  UIADD3 UR4, UR4, 0x20100, URZ ;  /* 0x0002010004047890 */ /* 0x000fe2000fffe03f */
[----:B------:R-:W-:Y:S01]  /*18f0*/  UMOV UR49, UR53 ;  /* 0x0000003500317c82 */ /* 0x000fe20008000000 */
[----:B------:R-:W-:-:S02]  /*1900*/  UMOV UR51, 0x40000040 ;  /* 0x4000004000337882 */ /* 0x000fc40000000000 */
[----:B------:R-:W-:Y:S01]  /*1910*/  USHF.R.U32.HI UR4, URZ, 0x4, UR4 ;  /* 0x000000043f047899 */ /* 0x000fe20008011604 */
[----:B------:R-:W-:Y:S01]  /*1920*/  UMOV UR33, UR53 ;  /* 0x0000003500217c82 */ /* 0x000fe20008000000 */
[----:B------:R-:W-:Y:S02]  /*1930*/  UMOV UR35, 0x40000040 ;  /* 0x4000004000237882 */ /* 0x000fe40000000000 */
[----:B------:R-:W-:Y:S01]  /*1940*/  ULOP3.LUT UR4, UR4, 0x3fff, URZ, 0xc0, !UPT ;  /* 0x00003fff04047892 */ /* 0x000fe2000f8ec03f */
[----:B------:R-:W-:Y:S01]  /*1950*/  UMOV UR41, UR53 ;  /* 0x0000003500297c82 */ /* 0x000fe20008000000 */
[----:B------:R-:W-:Y:S01]  /*1960*/  UMOV UR43, 0x40000040 ;  /* 0x40000040002b7882 */ /* 0x000fe20000000000 */
        /* <DEDUP_REMOVED lines=13> */
[----:B--2---:R-:W-:Y:S01]  /*1a40*/  R2UR UR5, R4 ;  /* 0x00000000040572ca */ /* 0x004fe200000e0000 */
[----:B------:R-:W-:Y:S04]  /*1a50*/  STL [R1+0x5b8], R4 ;  /* 0x0005b80401007387 */ /* 0x000fe80000100800 */
[----:B------:R-:W-:Y:S08]  /*1a60*/  STL [R1+0x5bc], R7 ;  /* 0x0005bc0701007387 */ /* 0x000ff00000100800 */
[----:B------:R-:W-:-:S02]  /*1a70*/  ULEA UR61, UR5, UR6, 0xc ;  /* 0x00000006053d7291 */ /* 0x000fc4000f8e603f */
[----:B------:R-:W-:-:S04]  /*1a80*/  ULOP3.LUT UR6, UR4, 0x10000, URZ, 0xfc, !UPT ;  /* 0x0001000004067892 */ /* 0x000fc8000f8efc3f */
[----:B------:R-:W-:Y:S01]  /*1a90*/  UIMAD UR60, UR5, 0x780, UR6 ;  /* 0x00000780053c78a4 */ /* 0x000fe2000f8e0206 */
[----:B------:R-:W-:Y:S01]  /*1aa0*/  UMOV UR52, UR61 ;  /* 0x0000003d00347c82 */ /* 0x000fe20008000000 */
[----:B------:R-:W-:Y:S02]  /*1ab0*/  IMAD.U32 R8, RZ, RZ, UR6 ;  /* 0x00000006ff087e24 */ /* 0x000fe4000f8e00ff */
[----:B------:R-:W-:Y:S01]  /*1ac0*/  UIADD3 UR4, UR60, 0x80, URZ ;  /* 0x000000803c047890 */ /* 0x000fe2000fffe03f */
[----:B------:R-:W-:Y:S02]  /*1ad0*/  UMOV UR24, UR52 ;  /* 0x0000003400187c82 */ /* 0x000fe40008000000 */
[----:B------:R-:W-:Y:S01]  /*1ae0*/  UMOV UR54, UR60 ;  /* 0x0000003c00367c82 */ /* 0x000fe20008000000 */
[----:B------:R2:W-:Y:S01]  /*1af0*/  STL [R1+0x5c0], R8 ;  /* 0x0005c00801007387 */ /* 0x0005e20000100800 */
[----:B------:R-:W-:Y:S01]  /*1b00*/  HGMMA.64x16x16.F32 R28, gdesc[UR52], RZ, !UPT, gsb0 ;  /* 0x00200000341c79f0 */ /* 0x000fe2000c0008ff */
[----:B------:R-:W-:Y:S01]  /*1b10*/  UIADD3 UR5, UR60, 0x100, URZ ;  /* 0x000001003c057890 */ /* 0x000fe2000fffe03f */
[----:B------:R-:W-:Y:S01]  /*1b20*/  UMOV UR26, UR4 ;  /* 0x00000004001a7c82 */ /* 0x000fe20008000000 */
[----:B------:R-:W-:Y:S01]  /*1b30*/  UMOV UR8, UR52 ;  /* 0x0000003400087c82 */ /* 0x000fe20008000000 */
[----:B------:R-:W-:Y:S01]  /*1b40*/  UIADD3 UR58, UR60, 0x180, URZ ;  /* 0x000001803c3a7890 */ /* 0x000fe2000fffe03f */
[----:B------:R-:W-:-:S03]  /*1b50*/  UMOV UR56, UR52 ;  /* 0x0000003400387c82 */ /* 0x000fc60008000000 */
[----:B------:R-:W-:Y:S01]  /*1b60*/  UMOV UR10, UR5 ;  /* 0x00000005000a7c82 */ /* 0x000fe20008000000 */
[----:B------:R-:W-:Y:S01]  /*1b70*/  UIADD3 UR50, UR60, 0x200, URZ ;  /* 0x000002003c327890 */ /* 0x000fe2000fffe03f */
        /* <DEDUP_REMOVED lines=17> */
[----:B------:R-:W-:Y:S01]  /*1c90*/  UMOV UR6, UR26 ;  /* 0x0000001a00067c82 */ /* 0x000fe20008000000 */
[----:B------:R-:W-:Y:S01]  /*1ca0*/  UMOV UR4, UR10 ;  /* 0x0000000a00047c82 */ /* 0x000fe20008000000 */
[----:B------:R-:W-:Y:S01]  /*1cb0*/  UMOV UR5, UR11 ;  /* 0x0000000b00057c82 */ /* 0x000fe20008000000 */
[----:B------:R-:W-:-:S02]  /*1cc0*/  WARPGROUP.DEPBAR.LE gsb0, 0x0 ;  /* 0x00008000000079c5 */ /* 0x000fc40000010000 */
[----:B--2---:R-:W-:Y:S01]  /*1cd0*/  WARPGROUP.ARRIVE ;  /* 0x00000000000079c5 */ /* 0x004fe20000000000 */
[----:B------:R-:W-:Y:S01]  /*1ce0*/  IMAD.MOV.U32 R27, RZ, RZ, R31 ;  /* 0x000000ffff1b7224 */ /* 0x000fe200078e001f */
[----:B------:R-:W-:Y:S01]  /*1cf0*/  MOV R22, R28 ;  /* 0x0000001c00167202 */ /* 0x000fe20000000f00 */
[----:B------:R-:W-:Y:S02]  /*1d00*/  IMAD.MOV.U32 R26, RZ, RZ, R32 ;  /* 0x000000ffff1a7224 */ /* 0x000fe400078e0020 */
[----:B------:R-:W-:Y:S01]  /*1d10*/  IMAD.MOV.U32 R25, RZ, RZ, R33 ;  /* 0x000000ffff197224 */ /* 0x000fe200078e0021 */
[----:B------:R-:W-:Y:S01]  /*1d20*/  HGMMA.64x16x16.F32 R4, gdesc[UR24], RZ, !UPT, gsb0 ;  /* 0x00200000180479f0 */ /* 0x000fe2000c0008ff */
[----:B------:R-:W-:Y:S01]  /*1d30*/  IMAD.MOV.U32 R24, RZ, RZ, R34 ;  /* 0x000000ffff187224 */ /* 0x000fe200078e0022 */
[----:B------:R-:W-:Y:S01]  /*1d40*/  UIADD3 UR26, UR60, 0x680, URZ ;  /* 0x000006803c1a7890 */ /* 0x000fe2000fffe03f */
[----:B------:R-:W-:Y:S01]  /*1d50*/  IMAD.MOV.U32 R23, RZ, RZ, R35 ;  /* 0x000000ffff177224 */ /* 0x000fe200078e0023 */
[----:B------:R-:W-:Y:S01]  /*1d60*/  UMOV UR24, UR52 ;  /* 0x0000003400187c82 */ /* 0x000fe20008000000 */
[----:B------:R-:W-:Y:S01]  /*1d70*/  IMAD.MOV.U32 R21, RZ, RZ, R29 ;  /* 0x000000ffff157224 */ /* 0x000fe200078e001d */
[----:B------:R-:W-:Y:S01]  /*1d80*/  UMOV UR25, UR53 ;  /* 0x0000003500197c82 */ /* 0x000fe20008000000 */
[----:B------:R-:W-:Y:S01]  /*1d90*/  IMAD.MOV.U32 R20, RZ, RZ, R30 ;  /* 0x000000ffff147224 */ /* 0x000fe200078e001e */
[----:B------:R-:W-:Y:S01]  /*1da0*/  UMOV UR27, 0x40000040 ;  /* 0x40000040001b7882 */ /* 0x000fe20000000000 */
[----:B------:R-:W-:-:S02]  /*1db0*/  WARPGROUP.DEPBAR.LE gsb0, 0x0 ;  /* 0x00008000000079c5 */ /* 0x000fc40000010000 */
[----:B------:R-:W-:Y:S01]  /*1dc0*/  IMAD.MOV.U32 R35, RZ, RZ, R7 ;  /* 0x000000ffff237224 */ /* 0x000fe200078e0007 */
[----:B------:R-:W-:Y:S01]  /*1dd0*/  MOV R28, R6 ;  /* 0x00000006001c7202 */ /* 0x000fe20000000f00 */
[----:B------:R-:W-:Y:S02]  /*1de0*/  IMAD.MOV.U32 R34, RZ, RZ, R8 ;  /* 0x000000ffff227224 */ /* 0x000fe400078e0008 */
[----:B------:R-:W-:Y:S02]  /*1df0*/  IMAD.MOV.U32 R33, RZ, RZ, R9 ;  /* 0x000000ffff217224 */ /* 0x000fe400078e0009 */
[----:B------:R-:W-:Y:S02]  /*1e00*/  IMAD.MOV.U32 R32, RZ, RZ, R10 ;  /* 0x000000ffff207224 */ /* 0x000fe400078e000a */
[----:B------:R-:W-:Y:S02]  /*1e10*/  IMAD.MOV.U32 R31, RZ, RZ, R11 ;  /* 0x000000ffff1f7224 */ /* 0x000fe400078e000b */
[----:B------:R-:W-:-:S02]  /*1e20*/  IMAD.MOV.U32 R30, RZ, RZ, R4 ;  /* 0x000000ffff1e7224 */ /* 0x000fc400078e0004 */
[----:B------:R-:W-:Y:S02]  /*1e30*/  IMAD.MOV.U32 R29, RZ, RZ, R5 ;  /* 0x000000ffff1d7224 */ /* 0x000fe400078e0005 */
[----:B------:R-:W-:-:S06]  /*1e40*/  WARPGROUP.ARRIVE ;  /* 0x00000000000079c5 */ /* 0x000fcc0000000000 */
[----:B------:R-:W-:Y:S01]  /*1e50*/  HGMMA.64x16x16.F32 R4, gdesc[UR8], RZ, !UPT, gsb0 ;  /* 0x00200000080479f0 */ /* 0x000fe2000c0008ff */
[----:B------:R-:W-:Y:S01]  /*1e60*/  UIADD3 UR10, UR60, 0x700, URZ ;  /* 0x000007003c0a7890 */ /* 0x000fe2000fffe03f */
[----:B------:R-:W-:Y:S01]  /*1e70*/  UMOV UR8, UR52 ;  /* 0x0000003400087c82 */ /* 0x000fe20008000000 */
[----:B------:R-:W-:Y:S01]  /*1e80*/  UMOV UR9, UR53 ;  /* 0x0000003500097c82 */ /* 0x000fe20008000000 */
[----:B------:R-:W-:Y:S01]  /*1e90*/  UMOV UR11, 0x40000040 ;  /* 0x40000040000b7882 */ /* 0x000fe20000000000 */
[----:B------:R-:W-:Y:S02]  /*1ea0*/  WARPGROUP.DEPBAR.LE gsb0, 0x0 ;  /* 0x00008000000079c5 */ /* 0x000fe40000010000 */
[----:B------:R-:W-:Y:S02]  /*1eb0*/  IMAD.MOV.U32 R59, RZ, RZ, R6 ;  /* 0x000000ffff3b7224 */ /* 0x000fe400078e0006 */
[----:B------:R-:W-:Y:S02]  /*1ec0*/  IMAD.MOV.U32 R58, RZ, RZ, R7 ;  /* 0x000000ffff3a7224 */ /* 0x000fe400078e0007 */
[----:B------:R-:W-:-:S02]  /*1ed0*/  IMAD.MOV.U32 R57, RZ, RZ, R8 ;  /* 0x000000ffff397224 */ /* 0x000fc400078e0008 */
[----:B------:R-:W-:Y:S02]  /*1ee0*/  IMAD.MOV.U32 R56, RZ, RZ, R9 ;  /* 0x000000ffff387224 */ /* 0x000fe400078e0009 */
[----:B------:R-:W-:Y:S02]  /*1ef0*/  IMAD.MOV.U32 R39, RZ, RZ, R10 ;  /* 0x000000ffff277224 */ /* 0x000fe400078e000a */
[----:B------:R-:W-:Y:S02]  /*1f00*/  IMAD.MOV.U32 R38, RZ, RZ, R11 ;  /* 0x000000ffff267224 */ /* 0x000fe400078e000b */
[----:B------:R-:W-:Y:S02]  /*1f10*/  IMAD.MOV.U32 R37, RZ, RZ, R4 ;  /* 0x000000ffff257224 */ /* 0x000fe400078e0004 */
[----:B------:R-:W-:Y:S02]  /*1f20*/  IMAD.MOV.U32 R36, RZ, RZ, R5 ;  /* 0x000000ffff247224 */ /* 0x000fe400078e0005 */
[----:B------:R-:W-:-:S06]  /*1f30*/  WARPGROUP.ARRIVE ;  /* 0x00000000000079c5 */ /* 0x000fcc0000000000 */
[----:B------:R-:W-:Y:S03]  /*1f40*/  HGMMA.64x16x16.F32 R4, gdesc[UR56], RZ, !UPT, gsb0 ;  /* 0x00200000380479f0 */ /* 0x000fe6000c0008ff */
[----:B------:R-:W-:Y:S02]  /*1f50*/  WARPGROUP.DEPBAR.LE gsb0, 0x0 ;  /* 0x00008000000079c5 */ /* 0x000fe40000010000 */
[----:B------:R-:W-:Y:S01]  /*1f60*/  WARPGROUP.ARRIVE ;  /* 0x00000000000079c5 */ /* 0x000fe20000000000 */
[----:B------:R-:W-:Y:S01]  /*1f70*/  STL.64 [R1+0x2b8], R10 ;  /* 0x0002b80a01007387 */ /* 0x000fe20000100a00 */
[----:B------:R-:W-:Y:S01]  /*1f80*/  IMAD.MOV.U32 R19, RZ, RZ, R8 ;  /* 0x000000ffff137224 */ /* 0x000fe200078e0008 */
[----:B------:R-:W-:Y:S01]  /*1f90*/  MOV R18, R9 ;  /* 0x0000000900127202 */ /* 0x000fe20000000f00 */
[----:B------:R-:W-:Y:S02]  /*1fa0*/  IMAD.MOV.U32 R17, RZ, RZ, R4 ;  /* 0x000000ffff117224 */ /* 0x000fe400078e0004 */
[----:B------:R-:W-:Y:S01]  /*1fb0*/  HGMMA.64x16x16.F32 R40, gdesc[UR48], RZ, !UPT, gsb0 ;  /* 0x00200000302879f0 */ /* 0x000fe2000c0008ff */
[----:B------:R-:W-:Y:S01]  /*1fc0*/  UMOV UR48, UR6 ;  /* 0x0000000600307c82 */ /* 0x000fe20008000000 */
[----:B------:R-:W-:Y:S01]  /*1fd0*/  UMOV UR49, UR7 ;  /* 0x0000000700317c82 */ /* 0x000fe20008000000 */
[----:B------:R-:W-:Y:S01]  /*1fe0*/  UMOV UR6, UR10 ;  /* 0x0000000a00067c82 */ /* 0x000fe20008000000 */
[----:B------:R-:W-:Y:S01]  /*1ff0*/  UMOV UR7, UR11 ;  /* 0x0000000b00077c82 */ /* 0x000fe20008000000 */
[----:B------:R-:W-:-:S02]  /*2000*/  IMAD.MOV.U32 R16, RZ, RZ, R5 ;  /* 0x000000ffff107224 */ /* 0x000fc400078e0005 */
[----:B01----:R-:W-:Y:S02]  /*2010*/  IMAD.MOV.U32 R3, RZ, RZ, R6 ;  /* 0x000000ffff037224 */ /* 0x003fe400078e0006 */
[----:B------:R-:W-:Y:S01]  /*2020*/  IMAD.MOV.U32 R0, RZ, RZ, R7 ;  /* 0x000000ffff007224 */ /* 0x000fe200078e0007 */
[----:B------:R-:W-:Y:S02]  /*2030*/  WARPGROUP.DEPBAR.LE gsb0, 0x0 ;  /* 0x00008000000079c5 */ /* 0x000fe40000010000 */
[----:B------:R-:W-:Y:S04]  /*2040*/  STL.64 [R1+0x220], R40 ;  /* 0x0002202801007387 */ /* 0x000fe80000100a00 */
[----:B------:R-:W-:Y:S04]  /*2050*/  STL.64 [R1+0x228], R42 ;  /* 0x0002282a01007387 */ /* 0x000fe80000100a00 */
[----:B------:R-:W-:Y:S04]  /*2060*/  STL.64 [R1+0x230], R44 ;  /* 0x0002302c01007387 */ /* 0x000fe80000100a00 */
[----:B------:R0:W-:Y:S02]  /*2070*/  STL.64 [R1+0x238], R46 ;  /* 0x0002382e01007387 */ /* 0x0001e40000100a00 */
[----:B0-----:R-:W-:-:S06]  /*2080*/  WARPGROUP.ARRIVE ;  /* 0x00000000000079c5 */ /* 0x001fcc0000000000 */
[----:B------:R-:W-:Y:S01]  /*2090*/  HGMMA.64x16x16.F32 R40, gdesc[UR32], RZ, !UPT, gsb0 ;  /* 0x00200000202879f0 */ /* 0x000fe2000c0008ff */
[----:B------:R-:W-:Y:S01]  /*20a0*/  UIADD3 UR32, UR61, 0x2, URZ ;  /* 0x000000023d207890 */ /* 0x000fe2000fffe03f */
[----:B------:R-:W-:Y:S01]  /*20b0*/  UMOV UR33, 0x40000040 ;  /* 0x4000004000217882 */ /* 0x000fe20000000000 */
[----:B------:R-:W-:Y:S02]  /*20c0*/  WARPGROUP.DEPBAR.LE gsb0, 0x0 ;  /* 0x00008000000079c5 */ /* 0x000fe40000010000 */
[----:B------:R-:W-:Y:S04]  /*20d0*/  STL.64 [R1+0x1a0], R40 ;  /* 0x0001a02801007387 */ /* 0x000fe80000100a00 */
[----:B------:R-:W-:Y:S04]  /*20e0*/  STL.64 [R1+0x1a8], R42 ;  /* 0x0001a82a01007387 */ /* 0x000fe80000100a00 */
[----:B------:R-:W-:Y:S04]  /*20f0*/  STL.64 [R1+0x1b0], R44 ;  /* 0x0001b02c01007387 */ /* 0x000fe80000100a00 */
[----:B------:R0:W-:Y:S02]  /*2100*/  STL.64 [R1+0x1b8], R46 ;  /* 0x0001b82e01007387 */ /* 0x0001e40000100a00 */
[----:B0-----:R-:W-:-:S06]  /*2110*/  WARPGROUP.ARRIVE ;  /* 0x00000000000079c5 */ /* 0x001fcc0000000000 */
[----:B------:R-:W-:Y:S03]  /*2120*/  HGMMA.64x16x16.F32 R40, gdesc[UR40], RZ, !UPT, gsb0 ;  /* 0x00200000282879f0 */ /* 0x000fe6000c0008ff */
[----:B------:R-:W-:Y:S02]  /*2130*/  WARPGROUP.DEPBAR.LE gsb0, 0x0 ;  /* 0x00008000000079c5 */ /* 0x000fe40000010000 */
[----:B------:R-:W-:Y:S04]  /*2140*/  STL.64 [R1+0x120], R40 ;  /* 0x0001202801007387 */ /* 0x000fe80000100a00 */
[----:B------:R-:W-:Y:S04]  /*2150*/  STL.64 [R1+0x128], R42 ;  /* 0x0001282a01007387 */ /* 0x000fe80000100a00 */
[----:B------:R-:W-:Y:S04]  /*2160*/  STL.64 [R1+0x130], R44 ;  /* 0x0001302c01007387 */ /* 0x000fe80000100a00 */
[----:B------:R0:W-:Y:S02]  /*2170*/  STL.64 [R1+0x138], R46 ;  /* 0x0001382e01007387 */ /* 0x0001e40000100a00 */
[----:B0-----:R-:W-:-:S06]  /*2180*/  WARPGROUP.ARRIVE ;  /* 0x00000000000079c5 */ /* 0x001fcc0000000000 */
[----:B------:R-:W-:Y:S01]  /*2190*/  HGMMA.64x16x16.F32 R40, gdesc[UR12], RZ, !UPT, gsb0 ;  /* 0x002000000c2879f0 */ /* 0x000fe2000c0008ff */
[----:B------:R-:W-:Y:S01]  /*21a0*/  UMOV UR12, UR4 ;  /* 0x00000004000c7c82 */ /* 0x000fe20008000000 */
[----:B------:R-:W-:Y:S01]  /*21b0*/  UIADD3 UR4, UR61, 0x400, URZ ;  /* 0x000004003d047890 */ /* 0x000fe2000fffe03f */
[----:B------:R-:W-:Y:S01]  /*21c0*/  UMOV UR13, UR5 ;  /* 0x00000005000d7c82 */ /* 0x000fe20008000000 */
        /* <DEDUP_REMOVED lines=9> */
[----:B------:R-:W-:Y:S01]  /*2260*/  WARPGROUP.ARRIVE ;  /* 0x00000000000079c5 */ /* 0x000fe20000000000 */
[----:B------:R-:W-:Y:S04]  /*2270*/  STL.64 [R1+0x20], R40 ;  /* 0x0000202801007387 */ /* 0x000fe80000100a00 */
[----:B------:R-:W-:Y:S01]  /*2280*/  STL.64 [R1+0x28], R42 ;  /* 0x0000282a01007387 */ /* 0x000fe20000100a00 */
[----:B------:R-:W-:Y:S03]  /*2290*/  HGMMA.64x16x16.F32 R208, gdesc[UR44], RZ, !UPT, gsb0 ;  /* 0x002000002cd079f0 */ /* 0x000fe6000c0008ff */
[----:B------:R-:W-:Y:S04]  /*22a0*/  STL.64 [R1+0x30], R44 ;  /* 0x0000302c01007387 */ /* 0x000fe80000100a00 */
[----:B------:R-:W-:Y:S01]  /*22b0*/  STL.64 [R1+0x38], R46 ;  /* 0x0000382e01007387 */ /* 0x000fe20000100a00 */
[----:B------:R-:W-:-:S02]  /*22c0*/  WARPGROUP.DEPBAR.LE gsb0, 0x0 ;  /* 0x00008000000079c5 */ /* 0x000fc40000010000 */
[----:B------:R-:W-:Y:S01]  /*22d0*/  WARPGROUP.ARRIVE ;  /* 0x00000000000079c5 */ /* 0x000fe20000000000 */
[----:B------:R0:W-:Y:S04]  /*22e0*/  STL.64 [R1+0xa70], R214 ;  /* 0x000a70d601007387 */ /* 0x0001e80000100a00 */
[----:B------:R1:W-:Y:S01]  /*22f0*/  STL.64 [R1+0xa68], R212 ;  /* 0x000a68d401007387 */ /* 0x0003e20000100a00 */
[----:B------:R-:W-:Y:S03]  /*2300*/  HGMMA.64x16x16.F32 R176, gdesc[UR36], RZ, !UPT, gsb0 ;  /* 0x0020000024b079f0 */ /* 0x000fe6000c0008ff */
[----:B------:R2:W-:Y:S04]  /*2310*/  STL.64 [R1+0xa60], R210 ;  /* 0x000a60d201007387 */ /* 0x0005e80000100a00 */
[----:B------:R3:W-:Y:S01]  /*2320*/  STL.64 [R1+0xa58], R208 ;  /* 0x000a58d001007387 */ /* 0x0007e20000100a00 */
[----:B0-----:R-:W-:-:S02]  /*2330*/  IMAD.MOV.U32 R214, RZ, RZ, R19 ;  /* 0x000000ffffd67224 */ /* 0x001fc400078e0013 */
[----:B------:R-:W-:Y:S02]  /*2340*/  IMAD.MOV.U32 R215, RZ, RZ, R18 ;  /* 0x000000ffffd77224 */ /* 0x000fe400078e0012 */
[----:B-1----:R-:W-:Y:S02]  /*2350*/  IMAD.MOV.U32 R212, RZ, RZ, R3 ;  /* 0x000000ffffd47224 */ /* 0x002fe400078e0003 */
[----:B------:R-:W-:Y:S02]  /*2360*/  IMAD.MOV.U32 R213, RZ, RZ, R0 ;  /* 0x000000ffffd57224 */ /* 0x000fe400078e0000 */
[----:B--2---:R-:W-:Y:S02]  /*2370*/  IMAD.MOV.U32 R210, RZ, RZ, R17 ;  /* 0x000000ffffd27224 */ /* 0x004fe400078e0011 */
[----:B------:R-:W-:Y:S02]  /*2380*/  IMAD.MOV.U32 R211, RZ, RZ, R16 ;  /* 0x000000ffffd37224 */ /* 0x000fe400078e0010 */
[----:B---3--:R-:W-:-:S02]  /*2390*/  IMAD.MOV.U32 R208, RZ, RZ, R39 ;  /* 0x000000ffffd07224 */ /* 0x008fc400078e0027 */
[----:B------:R-:W-:Y:S01]  /*23a0*/  IMAD.MOV.U32 R209, RZ, RZ, R38 ;  /* 0x000000ffffd17224 */ /* 0x000fe200078e0026 */
[----:B------:R-:W-:Y:S02]  /*23b0*/  WARPGROUP.DEPBAR.LE gsb0, 0x0 ;  /* 0x00008000000079c5 */ /* 0x000fe40000010000 */
[----:B------:R-:W-:Y:S01]  /*23c0*/  WARPGROUP.ARRIVE ;  /* 0x00000000000079c5 */ /* 0x000fe20000000000 */
[----:B------:R0:W-:Y:S04]  /*23d0*/  STL.64 [R1+0xa90], R182 ;  /* 0x000a90b601007387 */ /* 0x0001e80000100a00 */
[----:B------:R1:W-:Y:S01]  /*23e0*/  STL.64 [R1+0xa88], R180 ;  /* 0x000a88b401007387 */ /* 0x0003e20000100a00 */
[----:B------:R-:W-:Y:S03]  /*23f0*/  HGMMA.64x16x16.F32 R144, gdesc[UR20], RZ, !UPT, gsb0 ;  /* 0x00200000149079f0 */ /* 0x000fe6000c0008ff */
[----:B------:R2:W-:Y:S04]  /*2400*/  STL.64 [R1+0xa80], R178 ;  /* 0x000a80b201007387 */ /* 0x0005e80000100a00 */
[----:B------:R3:W-:Y:S01]  /*2410*/  STL.64 [R1+0xa78], R176 ;  /* 0x000a78b001007387 */ /* 0x0007e20000100a00 */
[----:B0-----:R-:W-:-:S02]  /*2420*/  IMAD.MOV.U32 R182, RZ, RZ, R57 ;  /* 0x000000ffffb67224 */ /* 0x001fc400078e0039 */
[----:B------:R-:W-:Y:S01]  /*2430*/  IMAD.MOV.U32 R183, RZ, RZ, R56 ;  /* 0x000000ffffb77224 */ /* 0x000fe200078e0038 */
[----:B-1----:R-:W-:Y:S01]  /*2440*/  MOV R180, R59 ;  /* 0x0000003b00b47202 */ /* 0x002fe20000000f00 */
[----:B------:R-:W-:Y:S02]  /*2450*/  IMAD.MOV.U32 R181, RZ, RZ, R58 ;  /* 0x000000ffffb57224 */ /* 0x000fe400078e003a */
[----:B--2---:R-:W-:Y:S02]  /*2460*/  IMAD.MOV.U32 R178, RZ, RZ, R37 ;  /* 0x000000ffffb27224 */ /* 0x004fe400078e0025 */
[----:B------:R-:W-:Y:S02]  /*2470*/  IMAD.MOV.U32 R179, RZ, RZ, R36 ;  /* 0x000000ffffb37224 */ /* 0x000fe400078e0024 */
[----:B---3--:R-:W-:Y:S02]  /*2480*/  IMAD.MOV.U32 R176, RZ, RZ, R32 ;  /* 0x000000ffffb07224 */ /* 0x008fe400078e0020 */
[----:B------:R-:W-:Y:S01]  /*2490*/  IMAD.MOV.U32 R177, RZ, RZ, R31 ;  /* 0x000000ffffb17224 */ /* 0x000fe200078e001f */
[----:B------:R-:W-:-:S02]  /*24a0*/  WARPGROUP.DEPBAR.LE gsb0, 0x0 ;  /* 0x00008000000079c5 */ /* 0x000fc40000010000 */
[----:B------:R-:W-:Y:S01]  /*24b0*/  WARPGROUP.ARRIVE ;  /* 0x00000000000079c5 */ /* 0x000fe20000000000 */
[----:B------:R0:W-:Y:S04]  /*24c0*/  STL.64 [R1+0xab0], R150 ;  /* 0x000ab09601007387 */ /* 0x0001e80000100a00 */
[----:B------:R1:W-:Y:S01]  /*24d0*/  STL.64 [R1+0xaa8], R148 ;  /* 0x000aa89401007387 */ /* 0x0003e20000100a00 */
[----:B------:R-:W-:Y:S03]  /*24e0*/  HGMMA.64x16x16.F32 R112, gdesc[UR28], RZ, !UPT, gsb0 ;  /* 0x002000001c7079f0 */ /* 0x000fe6000c0008ff */
[----:B------:R2:W-:Y:S04]  /*24f0*/  STL.64 [R1+0xaa0], R146 ;  /* 0x000aa09201007387 */ /* 0x0005e80000100a00 */
[----:B------:R3:W-:Y:S01]  /*2500*/  STL.64 [R1+0xa98], R144 ;  /* 0x000a989001007387 */ /* 0x0007e20000100a00 */
[----:B0-----:R-:W-:Y:S01]  /*2510*/  IMAD.MOV.U32 R150, RZ, RZ, R34 ;  /* 0x000000ffff967224 */ /* 0x001fe200078e0022 */
[----:B------:R-:W-:Y:S01]  /*2520*/  MOV R151, R33 ;  /* 0x0000002100977202 */ /* 0x000fe20000000f00 */
[----:B-1----:R-:W-:-:S02]  /*2530*/  IMAD.MOV.U32 R149, RZ, RZ, R35 ;  /* 0x000000ffff957224 */ /* 0x002fc400078e0023 */
[----:B------:R-:W-:Y:S02]  /*2540*/  IMAD.MOV.U32 R148, RZ, RZ, R28 ;  /* 0x000000ffff947224 */ /* 0x000fe400078e001c */
[----:B--2---:R-:W-:Y:S02]  /*2550*/  IMAD.MOV.U32 R146, RZ, RZ, R30 ;  /* 0x000000ffff927224 */ /* 0x004fe400078e001e */
[----:B------:R-:W-:Y:S02]  /*2560*/  IMAD.MOV.U32 R147, RZ, RZ, R29 ;  /* 0x000000ffff937224 */ /* 0x000fe400078e001d */
[----:B---3--:R-:W-:Y:S01]  /*2570*/  IMAD.MOV.U32 R144, RZ, RZ, R24 ;  /* 0x000000ffff907224 */ /* 0x008fe200078e0018 */
[----:B------:R-:W-:Y:S01]  /*2580*/  MOV R145, R23 ;  /* 0x0000001700917202 */ /* 0x000fe20000000f00 */
[----:B------:R-:W-:Y:S02]  /*2590*/  WARPGROUP.DEPBAR.LE gsb0, 0x0 ;  /* 0x00008000000079c5 */ /* 0x000fe40000010000 */
[----:B------:R-:W-:Y:S01]  /*25a0*/  WARPGROUP.ARRIVE ;  /* 0x00000000000079c5 */ /* 0x000fe20000000000 */
[----:B------:R0:W-:Y:S04]  /*25b0*/  STL.64 [R1+0xad0], R118 ;  /* 0x000ad07601007387 */ /* 0x0001e80000100a00 */
[----:B------:R1:W-:Y:S01]  /*25c0*/  STL.64 [R1+0xac8], R116 ;  /* 0x000ac87401007387 */ /* 0x0003e20000100a00 */
[----:B------:R-:W-:Y:S03]  /*25d0*/  HGMMA.64x16x16.F32 R80, gdesc[UR24], RZ, !UPT, gsb0 ;  /* 0x00200000185079f0 */ /* 0x000fe6000c0008ff */
[----:B------:R2:W-:Y:S04]  /*25e0*/  STL.64 [R1+0xac0], R114 ;  /* 0x000ac07201007387 */ /* 0x0005e80000100a00 */
[----:B------:R-:W-:Y:S01]  /*25f0*/  STL.64 [R1+0xab8], R112 ;  /* 0x000ab87001007387 */ /* 0x000fe20000100a00 */
[----:B0-----:R-:W-:-:S02]  /*2600*/  IMAD.MOV.U32 R118, RZ, RZ, R26 ;  /* 0x000000ffff767224 */ /* 0x001fc400078e001a */
[----:B------:R-:W-:Y:S02]  /*2610*/  IMAD.MOV.U32 R119, RZ, RZ, R25 ;  /* 0x000000ffff777224 */ /* 0x000fe400078e0019 */
[----:B-1----:R-:W-:Y:S02]  /*2620*/  IMAD.MOV.U32 R117, RZ, RZ, R27 ;  /* 0x000000ffff757224 */ /* 0x002fe400078e001b */
[----:B------:R-:W-:Y:S02]  /*2630*/  IMAD.MOV.U32 R116, RZ, RZ, R20 ;  /* 0x000000ffff747224 */ /* 0x000fe400078e0014 */
[----:B--2---:R-:W-:Y:S02]  /*2640*/  IMAD.MOV.U32 R114, RZ, RZ, R22 ;  /* 0x000000ffff727224 */ /* 0x004fe400078e0016 */
[----:B------:R-:W-:Y:S01]  /*2650*/  IMAD.MOV.U32 R115, RZ, RZ, R21 ;  /* 0x000000ffff737224 */ /* 0x000fe200078e0015 */
[----:B------:R-:W-:Y:S02]  /*2660*/  WARPGROUP.DEPBAR.LE gsb0, 0x0 ;  /* 0x00008000000079c5 */ /* 0x000fe40000010000 */
[----:B------:R-:W-:Y:S01]  /*2670*/  WARPGROUP.ARRIVE ;  /* 0x00000000000079c5 */ /* 0x000fe20000000000 */
[----:B------:R0:W-:Y:S04]  /*2680*/  STL.64 [R1+0xaf0], R86 ;  /* 0x000af05601007387 */ /* 0x0001e80000100a00 */
[----:B------:R-:W-:Y:S01]  /*2690*/  STL.64 [R1+0xae8], R84 ;  /* 0x000ae85401007387 */ /* 0x000fe20000100a00 */
[----:B------:R-:W-:Y:S01]  /*26a0*/  HGMMA.64x16x16.F32 R48, gdesc[UR8], RZ, !UPT, gsb0 ;  /* 0x00200000083079f0 */ /* 0x000fe2000c0008ff */
[----:B------:R-:W-:-:S02]  /*26b0*/  UIADD3 UR8, UR61, 0x800, URZ ;  /* 0x000008003d087890 */ /* 0x000fc4000fffe03f */
[----:B------:R-:W-:Y:S01]  /*26c0*/  STL.64 [R1+0xae0], R82 ;  /* 0x000ae05201007387 */ /* 0x000fe20000100a00 */
[----:B------:R-:W-:Y:S02]  /*26d0*/  UMOV UR9, 0x40000040 ;  /* 0x4000004000097882 */ /* 0x000fe40000000000 */
[----:B------:R-:W-:Y:S01]  /*26e0*/  UMOV UR29, UR9 ;  /* 0x00000009001d7c82 */ /* 0x000fe20008000000 */
[----:B------:R1:W-:Y:S01]  /*26f0*/  STL.64 [R1+0xad8], R80 ;  /* 0x000ad85001007387 */ /* 0x0003e20000100a00 */
[----:B------:R-:W-:Y:S01]  /*2700*/  UMOV UR21, UR9 ;  /* 0x0000000900157c82 */ /* 0x000fe20008000000 */
[----:B------:R-:W-:Y:S01]  /*2710*/  UMOV UR37, UR9 ;  /* 0x0000000900257c82 */ /* 0x000fe20008000000 */
[----:B------:R-:W-:Y:S01]  /*2720*/  UMOV UR45, UR9 ;  /* 0x00000009002d7c82 */ /* 0x000fe20008000000 */
[----:B------:R-:W-:Y:S01]  /*2730*/  UMOV UR17, UR9 ;  /* 0x0000000900117c82 */ /* 0x000fe20008000000 */
[----:B------:R-:W-:Y:S01]  /*2740*/  UMOV UR41, UR9 ;  /* 0x0000000900297c82 */ /* 0x000fe20008000000 */
[----:B------:R-:W-:Y:S01]  /*2750*/  UMOV UR53, UR9 ;  /* 0x0000000900357c82 */ /* 0x000fe20008000000 */
[----:B------:R-:W-:Y:S01]  /*2760*/  UMOV UR57, UR9 ;  /* 0x0000000900397c82 */ /* 0x000fe20008000000 */
[----:B0-----:R-:W-:-:S02]  /*2770*/  IMAD.MOV.U32 R86, RZ, RZ, R144 ;  /* 0x000000ffff567224 */ /* 0x001fc400078e0090 */
[----:B------:R-:W-:Y:S01]  /*2780*/  IMAD.MOV.U32 R87, RZ, RZ, R145 ;  /* 0x000000ffff577224 */ /* 0x000fe200078e0091 */
[----:B-1----:R-:W-:Y:S01]  /*2790*/  MOV R80, R114 ;  /* 0x0000007200507202 */ /* 0x002fe20000000f00 */
[----:B------:R-:W-:Y:S02]  /*27a0*/  IMAD.MOV.U32 R144, RZ, RZ, R176 ;  /* 0x000000ffff907224 */ /* 0x000fe400078e00b0 */
[----:B------:R-:W-:Y:S02]  /*27b0*/  IMAD.MOV.U32 R81, RZ, RZ, R115 ;  /* 0x000000ffff517224 */ /* 0x000fe400078e0073 */
[----:B------:R-:W-:Y:S02]  /*27c0*/  IMAD.MOV.U32 R114, RZ, RZ, R146 ;  /* 0x000000ffff727224 */ /* 0x000fe400078e0092 */
[----:B------:R-:W-:Y:S02]  /*27d0*/  IMAD.MOV.U32 R145, RZ, RZ, R177 ;  /* 0x000000ffff917224 */ /* 0x000fe400078e00b1 */
[----:B------:R-:W-:-:S02]  /*27e0*/  IMAD.MOV.U32 R176, RZ, RZ, R208 ;  /* 0x000000ffffb07224 */ /* 0x000fc400078e00d0 */
        /* <DEDUP_REMOVED lines=8> */
[----:B------:R-:W-:Y:S02]  /*2870*/  IMAD.MOV.U32 R84, RZ, RZ, R118 ;  /* 0x000000ffff547224 */ /* 0x000fe400078e0076 */
[----:B------:R-:W-:Y:S02]  /*2880*/  IMAD.MOV.U32 R117, RZ, RZ, R149 ;  /* 0x000000ffff757224 */ /* 0x000fe400078e0095 */
[----:B------:R-:W-:Y:S02]  /*2890*/  IMAD.MOV.U32 R148, RZ, RZ, R180 ;  /* 0x000000ffff947224 */ /* 0x000fe400078e00b4 */
[----:B------:R-:W-:Y:S01]  /*28a0*/  IMAD.MOV.U32 R179, RZ, RZ, R211 ;  /* 0x000000ffffb37224 */ /* 0x000fe200078e00d3 */
[----:B------:R-:W-:Y:S02]  /*28b0*/  WARPGROUP.DEPBAR.LE gsb0, 0x0 ;  /* 0x00008000000079c5 */ /* 0x000fe40000010000 */
[----:B------:R-:W-:Y:S01]  /*28c0*/  WARPGROUP.ARRIVE ;  /* 0x00000000000079c5 */ /* 0x000fe20000000000 */
[----:B------:R-:W-:Y:S01]  /*28d0*/  STL [R1+0xb14], R48 ;  /* 0x000b143001007387 */ /* 0x000fe20000100800 */
[----:B------:R-:W-:-:S02]  /*28e0*/  IMAD.MOV.U32 R85, RZ, RZ, R119 ;  /* 0x000000ffff557224 */ /* 0x000fc400078e0077 */
[----:B------:R-:W-:Y:S01]  /*28f0*/  IMAD.MOV.U32 R118, RZ, RZ, R150 ;  /* 0x000000ffff767224 */ /* 0x000fe200078e0096 */
[----:B------:R-:W-:Y:S01]  /*2900*/  STL [R1+0xb10], R49 ;  /* 0x000b103101007387 */ /* 0x000fe20000100800 */
[----:B------:R-:W-:Y:S01]  /*2910*/  HGMMA.64x16x16.F32 R40, gdesc[UR4], RZ, !UPT, gsb0 ;  /* 0x00200000042879f0 */ /* 0x000fe2000c0008ff */
[----:B------:R-:W-:Y:S01]  /*2920*/  UMOV UR6, UR26 ;  /* 0x0000001a00067c82 */ /* 0x000fe20008000000 */
[----:B------:R-:W-:Y:S01]  /*2930*/  UMOV UR7, UR27 ;  /* 0x0000001b00077c82 */ /* 0x000fe20008000000 */
[----:B------:R-:W-:Y:S01]  /*2940*/  STL [R1+0xb0c], R50 ;  /* 0x000b0c3201007387 */ /* 0x000fe20000100800 */
[----:B------:R-:W-:Y:S01]  /*2950*/  IMAD.MOV.U32 R149, RZ, RZ, R181 ;  /* 0x000000ffff957224 */ /* 0x000fe200078e00b5 */
[----:B------:R-:W-:Y:S01]  /*2960*/  MOV R150, R182 ;  /* 0x000000b600967202 */ /* 0x000fe20000000f00 */
[----:B------:R-:W-:Y:S01]  /*2970*/  IMAD.MOV.U32 R180, RZ, RZ, R212 ;  /* 0x000000ffffb47224 */ /* 0x000fe200078e00d4 */
[----:B------:R-:W-:Y:S01]  /*2980*/  STL [R1+0xb08], R51 ;  /* 0x000b083301007387 */ /* 0x000fe20000100800 */
[----:B------:R-:W-:-:S02]  /*2990*/  IMAD.MOV.U32 R119, RZ, RZ, R151 ;  /* 0x000000ffff777224 */ /* 0x000fc400078e0097 */
[----:B------:R-:W-:Y:S01]  /*29a0*/  IMAD.MOV.U32 R181, RZ, RZ, R213 ;  /* 0x000000ffffb57224 */ /* 0x000fe200078e00d5 */
[----:B------:R-:W-:Y:S01]  /*29b0*/  STL [R1+0xb04], R52 ;  /* 0x000b043401007387 */ /* 0x000fe20000100800 */
[----:B------:R-:W-:Y:S02]  /*29c0*/  IMAD.MOV.U32 R151, RZ, RZ, R183 ;  /* 0x000000ffff977224 */ /* 0x000fe400078e00b7 */
[----:B------:R-:W-:Y:S01]  /*29d0*/  IMAD.MOV.U32 R182, RZ, RZ, R214 ;  /* 0x000000ffffb67224 */ /* 0x000fe200078e00d6 */
[----:B------:R-:W-:Y:S01]  /*29e0*/  STL [R1+0xb00], R53 ;  /* 0x000b003501007387 */ /* 0x000fe20000100800 */
[----:B------:R-:W-:-:S03]  /*29f0*/  IMAD.MOV.U32 R183, RZ, RZ, R215 ;  /* 0x000000ffffb77224 */ /* 0x000fc600078e00d7 */
[----:B------:R-:W-:Y:S04]  /*2a00*/  STL [R1+0xafc], R54 ;  /* 0x000afc3601007387 */ /* 0x000fe80000100800 */
[----:B------:R-:W-:Y:S01]  /*2a10*/  STL [R1+0xaf8], R55 ;  /* 0x000af83701007387 */ /* 0x000fe20000100800 */
[----:B------:R-:W-:Y:S02]  /*2a20*/  WARPGROUP.DEPBAR.LE gsb0, 0x0 ;  /* 0x00008000000079c5 */ /* 0x000fe40000010000 */
[----:B------:R-:W-:Y:S01]  /*2a30*/  WARPGROUP.ARRIVE ;  /* 0x00000000000079c5 */ /* 0x000fe20000000000 */
[----:B------:R-:W-:Y:S04]  /*2a40*/  STL [R1+0xb34], R40 ;  /* 0x000b342801007387 */ /* 0x000fe80000100800 */
[----:B------:R-:W-:Y:S01]  /*2a50*/  STL [R1+0xb30], R41 ;  /* 0x000b302901007387 */ /* 0x000fe20000100800 */
[----:B------:R-:W-:Y:S01]  /*2a60*/  HGMMA.64x16x16.F32 R72, gdesc[UR4], RZ, !UPT, gsb0 ;  /* 0x00200000044879f0 */ /* 0x000fe2000c0008ff */
[----:B------:R-:W-:Y:S01]  /*2a70*/  UMOV UR6, UR30 ;  /* 0x0000001e00067c82 */ /* 0x000fe20008000000 */
[----:B------:R-:W-:Y:S01]  /*2a80*/  UMOV UR7, UR31 ;  /* 0x0000001f00077c82 */ /* 0x000fe20008000000 */
[----:B------:R-:W-:Y:S04]  /*2a90*/  STL [R1+0xb2c], R42 ;  /* 0x000b2c2a01007387 */ /* 0x000fe80000100800 */
[----:B------:R-:W-:Y:S04]  /*2aa0*/  STL [R1+0xb28], R43 ;  /* 0x000b282b01007387 */ /* 0x000fe80000100800 */
[----:B------:R-:W-:Y:S04]  /*2ab0*/  STL [R1+0xb24], R44 ;  /* 0x000b242c01007387 */ /* 0x000fe80000100800 */
[----:B------:R-:W-:Y:S04]  /*2ac0*/  STL [R1+0xb20], R45 ;  /* 0x000b202d01007387 */ /* 0x000fe80000100800 */
[----:B------:R-:W-:Y:S04]  /*2ad0*/  STL [R1+0xb1c], R46 ;  /* 0x000b1c2e01007387 */ /* 0x000fe80000100800 */
[----:B------:R0:W-:Y:S01]  /*2ae0*/  STL [R1+0xb18], R47 ;  /* 0x000b182f01007387 */ /* 0x0001e20000100800 */
[----:B------:R-:W-:-:S02]  /*2af0*/  WARPGROUP.DEPBAR.LE gsb0, 0x0 ;  /* 0x00008000000079c5 */ /* 0x000fc40000010000 */
[----:B------:R-:W-:-:S06]  /*2b00*/  WARPGROUP.ARRIVE ;  /* 0x00000000000079c5 */ /* 0x000fcc0000000000 */
[----:B------:R-:W-:Y:S01]  /*2b10*/  HGMMA.64x16x16.F32 R104, gdesc[UR4], RZ, !UPT, gsb0 ;  /* 0x00200000046879f0 */ /* 0x000fe2000c0008ff */
[----:B------:R-:W-:Y:S01]  /*2b20*/  UMOV UR6, UR22 ;  /* 0x0000001600067c82 */ /* 0x000fe20008000000 */
[----:B------:R-:W-:Y:S01]  /*2b30*/  UMOV UR7, UR23 ;  /* 0x0000001700077c82 */ /* 0x000fe20008000000 */
[----:B------:R-:W-:Y:S02]  /*2b40*/  WARPGROUP.DEPBAR.LE gsb0, 0x0 ;  /* 0x00008000000079c5 */ /* 0x000fe40000010000 */
        /* <DEDUP_REMOVED lines=15> */
[----:B0-----:R-:W-:-:S06]  /*2c40*/  WARPGROUP.ARRIVE ;  /* 0x00000000000079c5 */ /* 0x001fcc0000000000 */
[----:B------:R-:W-:Y:S01]  /*2c50*/  HGMMA.64x16x16.F32 R40, gdesc[UR4], RZ, !UPT, gsb0 ;  /* 0x00200000042879f0 */ /* 0x000fe2000c0008ff */
[----:B------:R-:W-:Y:S01]  /*2c60*/  UMOV UR6, UR14 ;  /* 0x0000000e00067c82 */ /* 0x000fe20008000000 */
[----:B------:R-:W-:Y:S01]  /*2c70*/  UMOV UR7, UR15 ;  /* 0x0000000f00077c82 */ /* 0x000fe20008000000 */
[----:B------:R-:W-:Y:S02]  /*2c80*/  WARPGROUP.DEPBAR.LE gsb0, 0x0 ;  /* 0x00008000000079c5 */ /* 0x000fe40000010000 */
[----:B------:R-:W-:Y:S01]  /*2c90*/  WARPGROUP.ARRIVE ;  /* 0x00000000000079c5 */ /* 0x000fe20000000000 */
[----:B------:R0:W-:Y:S04]  /*2ca0*/  STL.64 [R1], R40 ;  /* 0x0000002801007387 */ /* 0x0001e80000100a00 */
[----:B------:R-:W-:Y:S01]  /*2cb0*/  STL.64 [R1+0x8], R42 ;  /* 0x0000082a01007387 */ /* 0x000fe20000100a00 */
[----:B------:R-:W-:Y:S01]  /*2cc0*/  HGMMA.64x16x16.F32 R4, gdesc[UR4], RZ, !UPT, gsb0 ;  /* 0x00200000040479f0 */ /* 0x000fe2000c0008ff */
[----:B------:R-:W-:Y:S01]  /*2cd0*/  UMOV UR6, UR42 ;  /* 0x0000002a00067c82 */ /* 0x000fe20008000000 */
[----:B------:R-:W-:Y:S01]  /*2ce0*/  UMOV UR7, UR43 ;  /* 0x0000002b00077c82 */ /* 0x000fe20008000000 */
[----:B------:R-:W-:Y:S04]  /*2cf0*/  STL.64 [R1+0x10], R44 ;  /* 0x0000102c01007387 */ /* 0x000fe80000100a00 */
[----:B------:R1:W-:Y:S01]  /*2d00*/  STL.64 [R1+0x18], R46 ;  /* 0x0000182e01007387 */ /* 0x0003e20000100a00 */
        /* <DEDUP_REMOVED lines=11> */
[----:B------:R-:W-:Y:S01]  /*2dc0*/  UMOV UR6, UR34 ;  /* 0x0000002200067c82 */ /* 0x000fe20008000000 */
[----:B------:R-:W-:Y:S01]  /*2dd0*/  UMOV UR7, UR35 ;  /* 0x0000002300077c82 */ /* 0x000fe20008000000 */
[----:B------:R-:W-:Y:S02]  /*2de0*/  WARPGROUP.DEPBAR.LE gsb0, 0x0 ;  /* 0x00008000000079c5 */ /* 0x000fe40000010000 */
[----:B------:R-:W-:Y:S01]  /*2df0*/  WARPGROUP.ARRIVE ;  /* 0x00000000000079c5 */ /* 0x000fe20000000000 */
[----:B0-----:R-:W-:Y:S01]  /*2e00*/  IMAD.MOV.U32 R40, RZ, RZ, R4 ;  /* 0x000000ffff287224 */ /* 0x001fe200078e0004 */
[----:B-1----:R-:W-:Y:S01]  /*2e10*/  MOV R47, R11 ;  /* 0x0000000b002f7202 */ /* 0x002fe20000000f00 */
[----:B------:R-:W-:Y:S02]  /*2e20*/  IMAD.MOV.U32 R41, RZ, RZ, R5 ;  /* 0x000000ffff297224 */ /* 0x000fe400078e0005 */
[----:B------:R-:W-:Y:S01]  /*2e30*/  IMAD.MOV.U32 R42, RZ, RZ, R6 ;  /* 0x000000ffff2a7224 */ /* 0x000fe200078e0006 */
[----:B------:R-:W-:Y:S01]  /*2e40*/  HGMMA.64x16x16.F32 R60, gdesc[UR4], RZ, !UPT, gsb0 ;  /* 0x00200000043c79f0 */ /* 0x000fe2000c0008ff */
[----:B------:R-:W-:Y:S01]  /*2e50*/  UMOV UR6, UR50 ;  /* 0x0000003200067c82 */ /* 0x000fe20008000000 */
[----:B------:R-:W-:Y:S01]  /*2e60*/  UMOV UR7, UR51 ;  /* 0x0000003300077c82 */ /* 0x000fe20008000000 */
[----:B------:R-:W-:-:S02]  /*2e70*/  IMAD.MOV.U32 R43, RZ, RZ, R7 ;  /* 0x000000ffff2b7224 */ /* 0x000fc400078e0007 */
[----:B------:R-:W-:Y:S02]  /*2e80*/  IMAD.MOV.U32 R44, RZ, RZ, R8 ;  /* 0x000000ffff2c7224 */ /* 0x000fe400078e0008 */
[----:B------:R-:W-:Y:S02]  /*2e90*/  IMAD.MOV.U32 R45, RZ, RZ, R9 ;  /* 0x000000ffff2d7224 */ /* 0x000fe400078e0009 */
        /* <DEDUP_REMOVED lines=9> */
[----:B------:R-:W-:Y:S01]  /*2f30*/  UMOV UR7, UR59 ;  /* 0x0000003b00077c82 */ /* 0x000fe20008000000 */
        /* <DEDUP_REMOVED lines=36> */
[----:B------:R-:W-:Y:S01]  /*3180*/  UMOV UR4, UR8 ;  /* 0x0000000800047c82 */ /* 0x000fe20008000000 */
[----:B------:R-:W-:Y:S01]  /*3190*/  UMOV UR5, 0x40000040 ;  /* 0x4000004000057882 */ /* 0x000fe20000000000 */
[----:B------:R-:W-:Y:S01]  /*31a0*/  UMOV UR24, UR4 ;  /* 0x0000000400187c82 */ /* 0x000fe20008000000 */
[----:B------:R-:W-:Y:S01]  /*31b0*/  UMOV UR25, UR5 ;  /* 0x0000000500197c82 */ /* 0x000fe20008000000 */
[----:B------:R-:W-:-:S07]  /*31c0*/  UIADD3 UR8, UR61, 0xc00, URZ ;  /* 0x00000c003d087890 */ /* 0x000fce000fffe03f */
[----:B------:R-:W-:Y:S01]  /*31d0*/  UMOV UR28, UR8 ;  /* 0x00000008001c7c82 */ /* 0x000fe20008000000 */
[----:B------:R-:W-:Y:S01]  /*31e0*/  UMOV UR20, UR8 ;  /* 0x0000000800147c82 */ /* 0x000fe20008000000 */
[----:B------:R-:W-:Y:S01]  /*31f0*/  UMOV UR36, UR8 ;  /* 0x0000000800247c82 */ /* 0x000fe20008000000 */
[----:B------:R-:W-:Y:S01]  /*3200*/  UMOV UR44, UR8 ;  /* 0x00000008002c7c82 */ /* 0x000fe20008000000 */
[----:B------:R-:W-:Y:S01]  /*3210*/  UMOV UR16, UR8 ;  /* 0x0000000800107c82 */ /* 0x000fe20008000000 */
[----:B------:R-:W-:Y:S01]  /*3220*/  UMOV UR40, UR8 ;  /* 0x0000000800287c82 */ /* 0x000fe20008000000 */
        /* <DEDUP_REMOVED lines=12> */
[----:B------:R-:W-:Y:S01]  /*32f0*/  WARPGROUP.ARRIVE ;  /* 0x00000000000079c5 */ /* 0x000fe20000000000 */
[----:B------:R-:W-:Y:S04]  /*3300*/  STL.64 [R1+0x3e0], R60 ;  /* 0x0003e03c01007387 */ /* 0x000fe80000100a00 */
[----:B------:R-:W-:Y:S01]  /*3310*/  STL.64 [R1+0x3e8], R62 ;  /* 0x0003e83e01007387 */ /* 0x000fe20000100a00 */
[----:B------:R-:W-:Y:S01]  /*3320*/  HGMMA.64x16x16.F32 R4, gdesc[UR4], RZ, !UPT, gsb0 ;  /* 0x00200000040479f0 */ /* 0x000fe2000c0008ff */
[----:B------:R-:W-:Y:S01]  /*3330*/  UMOV UR6, UR12 ;  /* 0x0000000c00067c82 */ /* 0x000fe20008000000 */
[----:B------:R-:W-:Y:S01]  /*3340*/  UMOV UR7, UR13 ;  /* 0x0000000d00077c82 */ /* 0x000fe20008000000 */
[----:B------:R-:W-:Y:S04]  /*3350*/  STL.64 [R1+0x3f0], R64 ;  /* 0x0003f04001007387 */ /* 0x000fe80000100a00 */
[----:B------:R-:W-:Y:S01]  /*3360*/  STL.64 [R1+0x3f8], R66 ;  /* 0x0003f84201007387 */ /* 0x000fe20000100a00 */
[----:B------:R-:W-:-:S03]  /*3370*/  WARPGROUP.DEPBAR.LE gsb0, 0x0 ;  /* 0x00008000000079c5 */ /* 0x000fc60000010000 */
[----:B------:R-:W-:Y:S01]  /*3380*/  STL.64 [R1+0x360], R4 ;  /* 0x0003600401007387 */ /* 0x000fe20000100a00 */
[----:B------:R-:W-:-:S03]  /*3390*/  IMAD.MOV.U32 R235, RZ, RZ, R11 ;  /* 0x000000ffffeb7224 */ /* 0x000fc600078e000b */
[----:B------:R-:W-:Y:S04]  /*33a0*/  STL.64 [R1+0x368], R6 ;  /* 0x0003680601007387 */ /* 0x000fe80000100a00 */
[----:B------:R-:W-:Y:S04]  /*33b0*/  STL.64 [R1+0x370], R8 ;  /* 0x0003700801007387 */ /* 0x000fe80000100a00 */
[----:B------:R0:W-:Y:S02]  /*33c0*/  STL [R1+0x378], R10 ;  /* 0x0003780a01007387 */ /* 0x0001e40000100800 */
[----:B0-----:R-:W-:-:S06]  /*33d0*/  WARPGROUP.ARRIVE ;  /* 0x00000000000079c5 */ /* 0x001fcc0000000000 */
        /* <DEDUP_REMOVED lines=17> */
[----:B------:R-:W-:-:S06]  /*34f0*/  WARPGROUP.ARRIVE ;  /* 0x00000000000079c5 */ /* 0x000fcc0000000000 */
        /* <DEDUP_REMOVED lines=38> */
[----:B------:R0:W-:Y:S01]  /*3760*/  STL.64 [R1+0x78], R66 ;  /* 0x0000784201007387 */ /* 0x0001e20000100a00 */
[----:B------:R-:W-:-:S02]  /*3770*/  WARPGROUP.DEPBAR.LE gsb0, 0x0 ;  /* 0x00008000000079c5 */ /* 0x000fc40000010000 */
        /* <DEDUP_REMOVED lines=11> */
[----:B------:R-:W-:Y:S01]  /*3830*/  STL [R1+0x978], R231 ;  /* 0x000978e701007387 */ /* 0x000fe20000100800 */
        /* <DEDUP_REMOVED lines=40> */
[----:B0-----:R-:W-:Y:S01]  /*3ac0*/  WARPGROUP.ARRIVE ;  /* 0x00000000000079c5 */ /* 0x001fe20000000000 */
        /* <DEDUP_REMOVED lines=13> */
[----:B------:R-:W-:Y:S04]  /*3ba0*/  STL.64 [R1+0xa30], R70 ;  /* 0x000a304601007387 */ /* 0x000fe80000100a00 */
[----:B------:R-:W-:Y:S01]  /*3bb0*/  STL.64 [R1+0xa28], R68 ;  /* 0x000a284401007387 */ /* 0x000fe20000100a00 */
[----:B------:R-:W-:Y:S01]  /*3bc0*/  HGMMA.64x16x16.F32 R32, gdesc[UR4], RZ, !UPT, gsb0 ;  /* 0x00200000042079f0 */ /* 0x000fe2000c0008ff */
[----:B------:R-:W-:Y:S01]  /*3bd0*/  UMOV UR6, UR8 ;  /* 0x0000000800067c82 */ /* 0x000fe20008000000 */
[----:B------:R-:W-:Y:S01]  /*3be0*/  UMOV UR7, UR9 ;  /* 0x0000000900077c82 */ /* 0x000fe20008000000 */
[----:B------:R-:W-:Y:S01]  /*3bf0*/  UMOV UR4, UR8 ;  /* 0x0000000800047c82 */ /* 0x000fe20008000000 */
[----:B------:R-:W-:Y:S01]  /*3c00*/  UMOV UR5, UR9 ;  /* 0x0000000900057c82 */ /* 0x000fe20008000000 */
[----:B------:R-:W-:Y:S04]  /*3c10*/  STL.64 [R1+0xa20], R66 ;  /* 0x000a204201007387 */ /* 0x000fe80000100a00 */
[----:B------:R0:W-:Y:S01]  /*3c20*/  STL.64 [R1+0xa18], R64 ;  /* 0x000a184001007387 */ /* 0x0001e20000100a00 */
[----:B------:R-:W-:-:S02]  /*3c30*/  WARPGROUP.DEPBAR.LE gsb0, 0x0 ;  /* 0x00008000000079c5 */ /* 0x000fc40000010000 */
[----:B------:R-:W-:Y:S01]  /*3c40*/  WARPGROUP.ARRIVE ;  /* 0x00000000000079c5 */ /* 0x000fe20000000000 */
[----:B------:R-:W-:Y:S04]  /*3c50*/  STL.64 [R1+0xa50], R38 ;  /* 0x000a502601007387 */ /* 0x000fe80000100a00 */
[----:B------:R-:W-:Y:S01]  /*3c60*/  STL.64 [R1+0xa48], R36 ;  /* 0x000a482401007387 */ /* 0x000fe20000100a00 */
[----:B------:R-:W-:Y:S01]  /*3c70*/  HGMMA.64x16x16.F32 R24, gdesc[UR8], RZ, !UPT, gsb0 ;  /* 0x00200000081879f0 */ /* 0x000fe2000c0008ff */
[----:B------:R-:W-:Y:S01]  /*3c80*/  UMOV UR10, UR48 ;  /* 0x00000030000a7c82 */ /* 0x000fe20008000000 */
[----:B------:R-:W-:Y:S01]  /*3c90*/  UMOV UR11, UR49 ;  /* 0x00000031000b7c82 */ /* 0x000fe20008000000 */
[----:B------:R-:W-:Y:S01]  /*3ca0*/  STL.64 [R1+0xa40], R34 ;  /* 0x000a402201007387 */ /* 0x000fe20000100a00 */
[----:B------:R-:W-:Y:S01]  /*3cb0*/  UMOV UR48, UR32 ;  /* 0x0000002000307c82 */ /* 0x000fe20008000000 */
[----:B------:R-:W-:-:S02]  /*3cc0*/  UMOV UR49, UR33 ;  /* 0x0000002100317c82 */ /* 0x000fc40008000000 */
[----:B------:R1:W-:Y:S01]  /*3cd0*/  STL.64 [R1+0xa38], R32 ;  /* 0x000a382001007387 */ /* 0x0003e20000100a00 */
[----:B------:R-:W-:Y:S02]  /*3ce0*/  WARPGROUP.DEPBAR.LE gsb0, 0x0 ;  /* 0x00008000000079c5 */ /* 0x000fe40000010000 */
[----:B------:R-:W-:-:S06]  /*3cf0*/  WARPGROUP.ARRIVE ;  /* 0x00000000000079c5 */ /* 0x000fcc0000000000 */
[----:B------:R-:W-:Y:S01]  /*3d00*/  HGMMA.64x16x16.F32 R56, gdesc[UR24], RZ, !UPT, gsb0 ;  /* 0x00200000183879f0 */ /* 0x000fe2000c0008ff */
[----:B------:R-:W-:Y:S01]  /*3d10*/  UMOV UR24, UR8 ;  /* 0x0000000800187c82 */ /* 0x000fe20008000000 */
[----:B------:R-:W-:Y:S01]  /*3d20*/  UMOV UR25, UR9 ;  /* 0x0000000900197c82 */ /* 0x000fe20008000000 */
[----:B------:R-:W-:Y:S01]  /*3d30*/  UMOV UR26, UR42 ;  /* 0x0000002a001a7c82 */ /* 0x000fe20008000000 */
[----:B------:R-:W-:Y:S01]  /*3d40*/  UMOV UR27, UR43 ;  /* 0x0000002b001b7c82 */ /* 0x000fe20008000000 */
[----:B------:R-:W-:Y:S01]  /*3d50*/  UMOV UR42, UR34 ;  /* 0x00000022002a7c82 */ /* 0x000fe20008000000 */
[----:B------:R-:W-:Y:S01]  /*3d60*/  UMOV UR43, UR35 ;  /* 0x00000023002b7c82 */ /* 0x000fe20008000000 */
[----:B------:R-:W-:Y:S01]  /*3d70*/  UIADD3 UR34, UR60, 0x2, URZ ;  /* 0x000000023c227890 */ /* 0x000fe2000fffe03f */
[----:B------:R-:W-:Y:S01]  /*3d80*/  UMOV UR35, 0x40000040 ;  /* 0x4000004000237882 */ /* 0x000fe20000000000 */
[----:B------:R-:W-:Y:S02]  /*3d90*/  WARPGROUP.DEPBAR.LE gsb0, 0x0 ;  /* 0x00008000000079c5 */ /* 0x000fe40000010000 */
[----:B------:R-:W-:-:S06]  /*3da0*/  WARPGROUP.ARRIVE ;  /* 0x00000000000079c5 */ /* 0x000fcc0000000000 */
[----:B------:R-:W-:Y:S01]  /*3db0*/  HGMMA.64x16x16.F32 R88, gdesc[UR28], RZ, !UPT, gsb0 ;  /* 0x002000001c5879f0 */ /* 0x000fe2000c0008ff */
[----:B------:R-:W-:Y:S01]  /*3dc0*/  UMOV UR28, UR8 ;  /* 0x00000008001c7c82 */ /* 0x000fe20008000000 */
[----:B------:R-:W-:Y:S01]  /*3dd0*/  UMOV UR29, UR9 ;  /* 0x00000009001d7c82 */ /* 0x000fe20008000000 */
[----:B------:R-:W-:Y:S01]  /*3de0*/  MOV R0, UR28 ;  /* 0x0000001c00007c02 */ /* 0x000fe20008000f00 */
[----:B------:R-:W-:Y:S01]  /*3df0*/  UMOV UR28, UR6 ;  /* 0x00000006001c7c82 */ /* 0x000fe20008000000 */
[----:B------:R-:W-:Y:S01]  /*3e00*/  MOV R3, UR29 ;  /* 0x0000001d00037c02 */ /* 0x000fe20008000f00 */
[----:B------:R-:W-:Y:S01]  /*3e10*/  UMOV UR29, UR7 ;  /* 0x00000007001d7c82 */ /* 0x000fe20008000000 */
[----:B------:R-:W-:Y:S01]  /*3e20*/  UMOV UR6, UR14 ;  /* 0x0000000e00067c82 */ /* 0x000fe20008000000 */
[----:B------:R-:W-:Y:S01]  /*3e30*/  UMOV UR7, UR15 ;  /* 0x0000000f00077c82 */ /* 0x000fe20008000000 */
[----:B------:R-:W-:Y:S01]  /*3e40*/  UMOV UR30, UR58 ;  /* 0x0000003a001e7c82 */ /* 0x000fe20008000000 */
[----:B------:R-:W-:Y:S01]  /*3e50*/  UMOV UR31, UR59 ;  /* 0x0000003b001f7c82 */ /* 0x000fe20008000000 */
[----:B------:R-:W-:-:S02]  /*3e60*/  WARPGROUP.DEPBAR.LE gsb0, 0x0 ;  /* 0x00008000000079c5 */ /* 0x000fc40000010000 */
[----:B------:R-:W-:-:S06]  /*3e70*/  WARPGROUP.ARRIVE ;  /* 0x00000000000079c5 */ /* 0x000fcc0000000000 */
[----:B------:R-:W-:Y:S01]  /*3e80*/  HGMMA.64x16x16.F32 R120, gdesc[UR20], RZ, !UPT, gsb0 ;  /* 0x00200000147879f0 */ /* 0x000fe2000c0008ff */
[----:B------:R-:W-:Y:S01]  /*3e90*/  UMOV UR22, UR12 ;  /* 0x0000000c00167c82 */ /* 0x000fe20008000000 */
[----:B------:R-:W-:Y:S01]  /*3ea0*/  UMOV UR23, UR13 ;  /* 0x0000000d00177c82 */ /* 0x000fe20008000000 */
[----:B------:R-:W-:Y:S01]  /*3eb0*/  UMOV UR58, UR22 ;  /* 0x00000016003a7c82 */ /* 0x000fe20008000000 */
[----:B------:R-:W-:Y:S01]  /*3ec0*/  UMOV UR59, UR23 ;  /* 0x00000017003b7c82 */ /* 0x000fe20008000000 */
[----:B------:R-:W-:Y:S01]  /*3ed0*/  UIADD3 UR14, UR60, 0x202, URZ ;  /* 0x000002023c0e7890 */ /* 0x000fe2000fffe03f */
[----:B------:R-:W-:Y:S01]  /*3ee0*/  UMOV UR12, UR32 ;  /* 0x00000020000c7c82 */ /* 0x000fe20008000000 */
[----:B------:R-:W-:Y:S01]  /*3ef0*/  UMOV UR13, UR33 ;  /* 0x00000021000d7c82 */ /* 0x000fe20008000000 */
[----:B------:R-:W-:Y:S01]  /*3f00*/  UMOV UR15, 0x40000040 ;  /* 0x40000040000f7882 */ /* 0x000fe20000000000 */
[----:B------:R-:W-:Y:S01]  /*3f10*/  UMOV UR20, UR32 ;  /* 0x0000002000147c82 */ /* 0x000fe20008000000 */
[----:B------:R-:W-:Y:S01]  /*3f20*/  UMOV UR21, UR33 ;  /* 0x0000002100157c82 */ /* 0x000fe20008000000 */
[----:B------:R-:W-:-:S02]  /*3f30*/  WARPGROUP.DEPBAR.LE gsb0, 0x0 ;  /* 0x00008000000079c5 */ /* 0x000fc40000010000 */
[----:B------:R-:W-:-:S06]  /*3f40*/  WARPGROUP.ARRIVE ;  /* 0x00000000000079c5 */ /* 0x000fcc0000000000 */
[----:B------:R-:W-:Y:S01]  /*3f50*/  HGMMA.64x16x16.F32 R152, gdesc[UR36], RZ, !UPT, gsb0 ;  /* 0x00200000249879f0 */ /* 0x000fe2000c0008ff */
[----:B------:R-:W-:Y:S01]  /*3f60*/  UIADD3 UR22, UR60, 0x282, URZ ;  /* 0x000002823c167890 */ /* 0x000fe2000fffe03f */
[----:B------:R-:W-:Y:S01]  /*3f70*/  UMOV UR23, 0x40000040 ;  /* 0x4000004000177882 */ /* 0x000fe20000000000 */
[----:B------:R-:W-:Y:S01]  /*3f80*/  UMOV UR36, UR32 ;  /* 0x0000002000247c82 */ /* 0x000fe20008000000 */
[----:B------:R-:W-:Y:S01]  /*3f90*/  UMOV UR37, UR33 ;  /* 0x0000002100257c82 */ /* 0x000fe20008000000 */
[----:B------:R-:W-:Y:S02]  /*3fa0*/  WARPGROUP.DEPBAR.LE gsb0, 0x0 ;  /* 0x00008000000079c5 */ /* 0x000fe40000010000 */
        /* <DEDUP_REMOVED lines=11> */
[----:B0-----:R-:W-:Y:S01]  /*4060*/  IMAD.MOV.U32 R64, RZ, RZ, R40 ;  /* 0x000000ffff407224 */ /* 0x001fe200078e0028 */
[----:B------:R-:W-:Y:S01]  /*4070*/  MOV R70, R46 ;  /* 0x0000002e00467202 */ /* 0x000fe20000000f00 */
[----:B------:R-:W-:Y:S01]  /*4080*/  IMAD.MOV.U32 R65, RZ, RZ, R41 ;  /* 0x000000ffff417224 */ /* 0x000fe200078e0029 */
[----:B------:R-:W-:Y:S01]  /*4090*/  UMOV UR16, UR32 ;  /* 0x0000002000107c82 */ /* 0x000fe20008000000 */
[----:B------:R-:W-:Y:S01]  /*40a0*/  IMAD.MOV.U32 R66, RZ, RZ, R42 ;  /* 0x000000ffff427224 */ /* 0x000fe200078e002a */
[----:B------:R-:W-:Y:S01]  /*40b0*/  UMOV UR17, UR33 ;  /* 0x0000002100117c82 */ /* 0x000fe20008000000 */
[----:B------:R-:W-:Y:S02]  /*40c0*/  WARPGROUP.DEPBAR.LE gsb0, 0x0 ;  /* 0x00008000000079c5 */ /* 0x000fe40000010000 */
[----:B------:R-:W-:-:S06]  /*40d0*/  WARPGROUP.ARRIVE ;  /* 0x00000000000079c5 */ /* 0x000fcc0000000000 */
[----:B------:R-:W-:Y:S01]  /*40e0*/  HGMMA.64x16x16.F32 R16, gdesc[UR4], RZ, !UPT, gsb0 ;  /* 0x00200000041079f0 */ /* 0x000fe2000c0008ff */
[----:B------:R-:W-:Y:S02]  /*40f0*/  UIADD3 UR6, UR60, 0x82, URZ ;  /* 0x000000823c067890 */ /* 0x000fe4000fffe03f */
[----:B------:R-:W-:Y:S01]  /*4100*/  UIADD3 UR7, UR60, 0x102, URZ ;  /* 0x000001023c077890 */ /* 0x000fe2000fffe03f */
[----:B------:R-:W-:Y:S02]  /*4110*/  IMAD.MOV.U32 R67, RZ, RZ, R43 ;  /* 0x000000ffff437224 */ /* 0x000fe400078e002b */
[----:B------:R-:W-:Y:S02]  /*4120*/  IMAD.MOV.U32 R68, RZ, RZ, R44 ;  /* 0x000000ffff447224 */ /* 0x000fe400078e002c */
[----:B------:R-:W-:Y:S02]  /*4130*/  IMAD.MOV.U32 R69, RZ, RZ, R45 ;  /* 0x000000ffff457224 */ /* 0x000fe400078e002d */
[----:B------:R-:W-:Y:S01]  /*4140*/  IMAD.MOV.U32 R71, RZ, RZ, R47 ;  /* 0x000000ffff477224 */ /* 0x000fe200078e002f */
[----:B------:R-:W-:Y:S01]  /*4150*/  UIADD3 UR18, UR60, 0x482, URZ ;  /* 0x000004823c127890 */ /* 0x000fe2000fffe03f */
[----:B------:R-:W-:Y:S01]  /*4160*/  UMOV UR19, 0x40000040 ;  /* 0x4000004000137882 */ /* 0x000fe20000000000 */
[----:B------:R-:W-:Y:S01]  /*4170*/  UMOV UR4, UR32 ;  /* 0x0000002000047c82 */ /* 0x000fe20008000000 */
[----:B------:R-:W-:Y:S01]  /*4180*/  UMOV UR5, UR33 ;  /* 0x0000002100057c82 */ /* 0x000fe20008000000 */
[----:B------:R-:W-:-:S02]  /*4190*/  WARPGROUP.DEPBAR.LE gsb0, 0x0 ;  /* 0x00008000000079c5 */ /* 0x000fc40000010000 */
[----:B-1----:R-:W-:-:S06]  /*41a0*/  WARPGROUP.ARRIVE ;  /* 0x00000000000079c5 */ /* 0x002fcc0000000000 */
        /* <DEDUP_REMOVED lines=13> */
[----:B------:R-:W-:Y:S01]  /*4280*/  UMOV UR43, UR51 ;  /* 0x00000033002b7c82 */ /* 0x000fe20008000000 */
[----:B------:R-:W-:Y:S02]  /*4290*/  WARPGROUP.DEPBAR.LE gsb0, 0x0 ;  /* 0x00008000000079c5 */ /* 0x000fe40000010000 */
[----:B------:R-:W-:Y:S01]  /*42a0*/  MOV R224, R32 ;  /* 0x0000002000e07202 */ /* 0x000fe20000000f00 */
[----:B------:R-:W-:Y:S01]  /*42b0*/  IMAD.MOV.U32 R225, RZ, RZ, R33 ;  /* 0x000000ffffe17224 */ /* 0x000fe200078e0021 */
[----:B------:R-:W-:Y:S01]  /*42c0*/  UIADD3 UR26, UR60, 0x402, URZ ;  /* 0x000004023c1a7890 */ /* 0x000fe2000fffe03f */
[----:B------:R-:W-:Y:S01]  /*42d0*/  IMAD.MOV.U32 R226, RZ, RZ, R34 ;  /* 0x000000ffffe27224 */ /* 0x000fe200078e0022 */
[----:B------:R-:W-:Y:S01]  /*42e0*/  UMOV UR27, 0x40000040 ;  /* 0x40000040001b7882 */ /* 0x000fe20000000000 */
[----:B------:R-:W-:Y:S01]  /*42f0*/  IMAD.MOV.U32 R227, RZ, RZ, R35 ;  /* 0x000000ffffe37224 */ /* 0x000fe200078e0023 */
[----:B------:R-:W-:Y:S01]  /*4300*/  UMOV UR52, UR32 ;  /* 0x0000002000347c82 */ /* 0x000fe20008000000 */
[----:B------:R-:W-:Y:S01]  /*4310*/  IMAD.MOV.U32 R228, RZ, RZ, R36 ;  /* 0x000000ffffe47224 */ /* 0x000fe200078e0024 */
[----:B------:R-:W-:Y:S01]  /*4320*/  UMOV UR53, UR33 ;  /* 0x0000002100357c82 */ /* 0x000fe20008000000 */
[----:B------:R-:W-:-:S02]  /*4330*/  IMAD.MOV.U32 R229, RZ, RZ, R37 ;  /* 0x000000ffffe57224 */ /* 0x000fc400078e0025 */
[----:B------:R-:W-:Y:S02]  /*4340*/  IMAD.MOV.U32 R230, RZ, RZ, R38 ;  /* 0x000000ffffe67224 */ /* 0x000fe400078e0026 */
[----:B------:R-:W-:Y:S02]  /*4350*/  IMAD.MOV.U32 R231, RZ, RZ, R39 ;  /* 0x000000ffffe77224 */ /* 0x000fe400078e0027 */
[----:B------:R-:W-:-:S06]  /*4360*/  WARPGROUP.ARRIVE ;  /* 0x00000000000079c5 */ /* 0x000fcc0000000000 */
[----:B------:R-:W-:Y:S01]  /*4370*/  HGMMA.64x16x16.F32 R32, gdesc[UR40], RZ, !UPT, gsb0 ;  /* 0x00200000282079f0 */ /* 0x000fe2000c0008ff */
[----:B------:R-:W-:Y:S01]  /*4380*/  UIADD3 UR50, UR60, 0x182, URZ ;  /* 0x000001823c327890 */ /* 0x000fe2000fffe03f */
[----:B------:R-:W-:Y:S01]  /*4390*/  UMOV UR51, 0x40000040 ;  /* 0x4000004000337882 */ /* 0x000fe20000000000 */
[----:B------:R-:W-:Y:S01]  /*43a0*/  UMOV UR40, UR32 ;  /* 0x0000002000287c82 */ /* 0x000fe20008000000 */
[----:B------:R-:W-:Y:S01]  /*43b0*/  UMOV UR41, UR33 ;  /* 0x0000002100297c82 */ /* 0x000fe20008000000 */
[----:B------:R-:W-:Y:S02]  /*43c0*/  WARPGROUP.DEPBAR.LE gsb0, 0x0 ;  /* 0x00008000000079c5 */ /* 0x000fe40000010000 */
[----:B------:R-:W-:Y:S01]  /*43d0*/  IMAD.MOV.U32 R192, RZ, RZ, R32 ;  /* 0x000000ffffc07224 */ /* 0x000fe200078e0020 */
[----:B------:R-:W-:Y:S01]  /*43e0*/  MOV R194, R34 ;  /* 0x0000002200c27202 */ /* 0x000fe20000000f00 */
        /* <DEDUP_REMOVED lines=8> */
[----:B------:R-:W-:Y:S01]  /*4470*/  R2UR UR29, R3 ;  /* 0x00000000031d72ca */ /* 0x000fe200000e0000 */
[----:B------:R-:W-:Y:S01]  /*4480*/  UMOV UR30, UR54 ;  /* 0x00000036001e7c82 */ /* 0x000fe20008000000 */
[----:B------:R-:W-:Y:S01]  /*4490*/  R2UR UR28, R0 ;  /* 0x00000000001c72ca */ /* 0x000fe200000e0000 */
        /* <DEDUP_REMOVED lines=15> */
[----:B------:R-:W-:Y:S01]  /*4590*/  IMAD.MOV.U32 R128, RZ, RZ, R32 ;  /* 0x000000ffff807224 */ /* 0x000fe200078e0020 */
[----:B------:R-:W-:Y:S01]  /*45a0*/  MOV R134, R38 ;  /* 0x0000002600867202 */ /* 0x000fe20000000f00 */
[----:B------:R-:W-:Y:S02]  /*45b0*/  IMAD.MOV.U32 R129, RZ, RZ, R33 ;  /* 0x000000ffff817224 */ /* 0x000fe400078e0021 */
[----:B------:R-:W-:Y:S02]  /*45c0*/  IMAD.MOV.U32 R130, RZ, RZ, R34 ;  /* 0x000000ffff827224 */ /* 0x000fe400078e0022 */
[----:B------:R-:W-:-:S02]  /*45d0*/  IMAD.MOV.U32 R131, RZ, RZ, R35 ;  /* 0x000000ffff837224 */ /* 0x000fc400078e0023 */
[----:B------:R-:W-:Y:S02]  /*45e0*/  IMAD.MOV.U32 R132, RZ, RZ, R36 ;  /* 0x000000ffff847224 */ /* 0x000fe400078e0024 */
[----:B------:R-:W-:Y:S02]  /*45f0*/  IMAD.MOV.U32 R133, RZ, RZ, R37 ;  /* 0x000000ffff857224 */ /* 0x000fe400078e0025 */
[----:B------:R-:W-:Y:S02]  /*4600*/  IMAD.MOV.U32 R135, RZ, RZ, R39 ;  /* 0x000000ffff877224 */ /* 0x000fe400078e0027 */
[----:B------:R-:W-:-:S06]  /*4610*/  WARPGROUP.ARRIVE ;  /* 0x00000000000079c5 */ /* 0x000fcc0000000000 */
[----:B------:R-:W-:Y:S03]  /*4620*/  HGMMA.64x16x16.F32 R32, gdesc[UR8], RZ, !UPT, gsb0 ;  /* 0x00200000082079f0 */ /* 0x000fe6000c0008ff */
        /* <DEDUP_REMOVED lines=10> */
[----:B------:R-:W-:Y:S03]  /*46d0*/  HGMMA.64x16x16.F32 R32, gdesc[UR28], RZ, !UPT, gsb0 ;  /* 0x002000001c2079f0 */ /* 0x000fe6000c0008ff */
[----:B------:R-:W-:Y:S02]  /*46e0*/  WARPGROUP.DEPBAR.LE gsb0, 0x0 ;  /* 0x00008000000079c5 */ /* 0x000fe40000010000 */
[----:B------:R-:W-:Y:S04]  /*46f0*/  STL.64 [R1+0x3c0], R32 ;  /* 0x0003c02001007387 */ /* 0x000fe80000100a00 */
[----:B------:R-:W-:Y:S04]  /*4700*/  STL.64 [R1+0x3c8], R34 ;  /* 0x0003c82201007387 */ /* 0x000fe80000100a00 */
[----:B------:R-:W-:Y:S04]  /*4710*/  STL.64 [R1+0x3d0], R36 ;  /* 0x0003d02401007387 */ /* 0x000fe80000100a00 */
[----:B------:R-:W-:Y:S04]  /*4720*/  STL.64 [R1+0x3d8], R38 ;  /* 0x0003d82601007387 */ /* 0x000fe80000100a00 */
[----:B------:R-:W2:Y:S04]  /*4730*/  LDL.LU R208, [R1+0x2b8] ;  /* 0x0002b80001d07983 */ /* 0x000ea80000300800 */
[----:B------:R-:W3:Y:S04]  /*4740*/  LDL.LU R209, [R1+0x2bc] ;  /* 0x0002bc0001d17983 */ /* 0x000ee80000300800 */
[----:B------:R-:W4:Y:S04]  /*4750*/  LDL.LU R210, [R1+0xa0] ;  /* 0x0000a00001d27983 */ /* 0x000f280000300800 */
[----:B------:R-:W4:Y:S04]  /*4760*/  LDL.LU R211, [R1+0xa4] ;  /* 0x0000a40001d37983 */ /* 0x000f280000300800 */
[----:B------:R-:W4:Y:S04]  /*4770*/  LDL.LU R212, [R1+0xa8] ;  /* 0x0000a80001d47983 */ /* 0x000f280000300800 */
[----:B------:R-:W4:Y:S04]  /*4780*/  LDL.LU R213, [R1+0xac] ;  /* 0x0000ac0001d57983 */ /* 0x000f280000300800 */
[----:B------:R-:W4:Y:S04]  /*4790*/  LDL.LU R214, [R1+0xb0] ;  /* 0x0000b00001d67983 */ /* 0x000f280000300800 */
[----:B------:R-:W4:Y:S01]  /*47a0*/  LDL.LU R215, [R1+0xb4] ;  /* 0x0000b40001d77983 */ /* 0x000f220000300800 */
[----:B------:R-:W-:-:S06]  /*47b0*/  WARPGROUP.ARRIVE ;  /* 0x00000000000079c5 */ /* 0x000fcc0000000000 */
[----:B------:R-:W-:Y:S03]  /*47c0*/  HGMMA.64x16x16.F32 R80, gdesc[UR32], R80, gsb0 ;  /* 0x00200000205079f0 */ /* 0x000fe60008000850 */
[----:B------:R-:W-:Y:S02]  /*47d0*/  WARPGROUP.DEPBAR.LE gsb0, 0x0 ;  /* 0x00008000000079c5 */ /* 0x000fe40000010000 */
[----:B------:R0:W-:Y:S04]  /*47e0*/  STL.64 [R1+0x420], R80 ;  /* 0x0004205001007387 */ /* 0x0001e80000100a00 */
[----:B------:R1:W-:Y:S04]  /*47f0*/  STL.64 [R1+0x428], R82 ;  /* 0x0004285201007387 */ /* 0x0003e80000100a00 */
[----:B------:R-:W-:Y:S04]  /*4800*/  STL.64 [R1+0x430], R84 ;  /* 0x0004305401007387 */ /* 0x000fe80000100a00 */
[----:B------:R1:W-:Y:S01]  /*4810*/  STL.64 [R1+0x438], R86 ;  /* 0x0004385601007387 */ /* 0x0003e20000100a00 */
[----:B0-----:R-:W-:Y:S01]  /*4820*/  MOV R80, R114 ;  /* 0x0000007200507202 */ /* 0x001fe20000000f00 */
[----:B------:R-:W-:-:S02]  /*4830*/  IMAD.MOV.U32 R81, RZ, RZ, R115 ;  /* 0x000000ffff517224 */ /* 0x000fc400078e0073 */
[----:B------:R-:W-:Y:S02]  /*4840*/  IMAD.MOV.U32 R114, RZ, RZ, R146 ;  /* 0x000000ffff727224 */ /* 0x000fe400078e0092 */
[----:B-1----:R-:W-:Y:S01]  /*4850*/  IMAD.MOV.U32 R82, RZ, RZ, R116 ;  /* 0x000000ffff527224 */ /* 0x002fe200078e0074 */
[----:B------:R-:W-:Y:S01]  /*4860*/  MOV R116, R148 ;  /* 0x0000009400747202 */ /* 0x000fe20000000f00 */
        /* <DEDUP_REMOVED lines=9> */
[----:B------:R-:W-:-:S02]  /*4900*/  IMAD.MOV.U32 R117, RZ, RZ, R149 ;  /* 0x000000ffff757224 */ /* 0x000fc400078e0095 */
[----:B------:R-:W-:Y:S02]  /*4910*/  IMAD.MOV.U32 R148, RZ, RZ, R180 ;  /* 0x000000ffff947224 */ /* 0x000fe400078e00b4 */
[----:B------:R-:W-:Y:S02]  /*4920*/  IMAD.MOV.U32 R85, RZ, RZ, R119 ;  /* 0x000000ffff557224 */ /* 0x000fe400078e0077 */
[----:B------:R-:W-:Y:S01]  /*4930*/  IMAD.MOV.U32 R118, RZ, RZ, R150 ;  /* 0x000000ffff767224 */ /* 0x000fe200078e0096 */
[----:B------:R-:W-:Y:S01]  /*4940*/  MOV R150, R182 ;  /* 0x000000b600967202 */ /* 0x000fe20000000f00 */
[----:B------:R-:W-:Y:S02]  /*4950*/  IMAD.MOV.U32 R149, RZ, RZ, R181 ;  /* 0x000000ffff957224 */ /* 0x000fe400078e00b5 */
[----:B------:R-:W-:Y:S02]  /*4960*/  IMAD.MOV.U32 R119, RZ, RZ, R151 ;  /* 0x000000ffff777224 */ /* 0x000fe400078e0097 */
[----:B------:R-:W-:-:S02]  /*4970*/  IMAD.MOV.U32 R151, RZ, RZ, R183 ;  /* 0x000000ffff977224 */ /* 0x000fc400078e00b7 */
[----:B--2---:R-:W-:Y:S02]  /*4980*/  IMAD.MOV.U32 R176, RZ, RZ, R208 ;  /* 0x000000ffffb07224 */ /* 0x004fe400078e00d0 */
[----:B------:R-:W2:Y:S01]  /*4990*/  LDL.LU R208, [R1+0xb8] ;  /* 0x0000b80001d07983 */ /* 0x000ea20000300800 */
[----:B---3--:R-:W-:-:S03]  /*49a0*/  IMAD.MOV.U32 R177, RZ, RZ, R209 ;  /* 0x000000ffffb17224 */ /* 0x008fc600078e00d1 */
[----:B------:R-:W3:Y:S01]  /*49b0*/  LDL.LU R209, [R1+0xbc] ;  /* 0x0000bc0001d17983 */ /* 0x000ee20000300800 */
[----:B----4-:R-:W-:-:S03]  /*49c0*/  IMAD.MOV.U32 R178, RZ, RZ, R210 ;  /* 0x000000ffffb27224 */ /* 0x010fc600078e00d2 */
[----:B------:R-:W4:Y:S01]  /*49d0*/  LDL.LU R210, [R1+0x1a0] ;  /* 0x0001a00001d27983 */ /* 0x000f220000300800 */
[----:B------:R-:W-:-:S03]  /*49e0*/  IMAD.MOV.U32 R179, RZ, RZ, R211 ;  /* 0x000000ffffb37224 */ /* 0x000fc600078e00d3 */
        /* <DEDUP_REMOVED lines=9> */
[----:B------:R-:W-:Y:S01]  /*4a80*/  WARPGROUP.ARRIVE ;  /* 0x00000000000079c5 */ /* 0x000fe20000000000 */
[----:B------:R-:W-:Y:S01]  /*4a90*/  UMOV UR58, UR6 ;  /* 0x00000006003a7c82 */ /* 0x000fe20008000000 */
[----:B------:R-:W-:-:S04]  /*4aa0*/  UMOV UR59, 0x40000040 ;  /* 0x40000040003b7882 */ /* 0x000fc80000000000 */
[----:B------:R-:W-:Y:S03]  /*4ab0*/  HGMMA.64x16x16.F32 R80, gdesc[UR56], R80, gsb0 ;  /* 0x00200000385079f0 */ /* 0x000fe60008000850 */
[----:B------:R-:W-:Y:S02]  /*4ac0*/  WARPGROUP.DEPBAR.LE gsb0, 0x0 ;  /* 0x00008000000079c5 */ /* 0x000fe40000010000 */
[----:B------:R0:W-:Y:S04]  /*4ad0*/  STL.64 [R1+0x3a0], R80 ;  /* 0x0003a05001007387 */ /* 0x0001e80000100a00 */
[----:B------:R-:W-:Y:S04]  /*4ae0*/  STL.64 [R1+0x3a8], R82 ;  /* 0x0003a85201007387 */ /* 0x000fe80000100a00 */
[----:B------:R-:W-:Y:S04]  /*4af0*/  STL.64 [R1+0x3b0], R84 ;  /* 0x0003b05401007387 */ /* 0x000fe80000100a00 */
[----:B------:R1:W-:Y:S01]  /*4b00*/  STL.64 [R1+0x3b8], R86 ;  /* 0x0003b85601007387 */ /* 0x0003e20000100a00 */
[----:B0-----:R-:W-:Y:S01]  /*4b10*/  MOV R80, R114 ;  /* 0x0000007200507202 */ /* 0x001fe20000000f00 */
[----:B------:R-:W-:-:S02]  /*4b20*/  IMAD.MOV.U32 R81, RZ, RZ, R115 ;  /* 0x000000ffff517224 */ /* 0x000fc400078e0073 */
[----:B------:R-:W-:Y:S02]  /*4b30*/  IMAD.MOV.U32 R114, RZ, RZ, R146 ;  /* 0x000000ffff727224 */ /* 0x000fe400078e0092 */
[----:B-1----:R-:W-:Y:S02]  /*4b40*/  IMAD.MOV.U32 R86, RZ, RZ, R144 ;  /* 0x000000ffff567224 */ /* 0x002fe400078e0090 */
[----:B------:R-:W-:Y:S02]  /*4b50*/  IMAD.MOV.U32 R87, RZ, RZ, R145 ;  /* 0x000000ffff577224 */ /* 0x000fe400078e0091 */
[----:B------:R-:W-:Y:S02]  /*4b60*/  IMAD.MOV.U32 R144, RZ, RZ, R176 ;  /* 0x000000ffff907224 */ /* 0x000fe400078e00b0 */
[----:B------:R-:W-:Y:S02]  /*4b70*/  IMAD.MOV.U32 R145, RZ, RZ, R177 ;  /* 0x000000ffff917224 */ /* 0x000fe400078e00b1 */
[----:B------:R-:W-:-:S02]  /*4b80*/  IMAD.MOV.U32 R176, RZ, RZ, R178 ;  /* 0x000000ffffb07224 */ /* 0x000fc400078e00b2 */
[----:B------:R-:W-:Y:S02]  /*4b90*/  IMAD.MOV.U32 R177, RZ, RZ, R179 ;  /* 0x000000ffffb17224 */ /* 0x000fe400078e00b3 */
[----:B------:R-:W-:Y:S01]  /*4ba0*/  IMAD.MOV.U32 R178, RZ, RZ, R180 ;  /* 0x000000ffffb27224 */ /* 0x000fe200078e00b4 */
[----:B------:R-:W-:Y:S01]  /*4bb0*/  MOV R180, R182 ;  /* 0x000000b600b47202 */ /* 0x000fe20000000f00 */
[----:B------:R-:W-:Y:S02]  /*4bc0*/  IMAD.MOV.U32 R179, RZ, RZ, R181 ;  /* 0x000000ffffb37224 */ /* 0x000fe400078e00b5 */
[----:B------:R-:W-:Y:S02]  /*4bd0*/  IMAD.MOV.U32 R181, RZ, RZ, R183 ;  /* 0x000000ffffb57224 */ /* 0x000fe400078e00b7 */
[----:B------:R-:W-:Y:S01]  /*4be0*/  IMAD.MOV.U32 R82, RZ, RZ, R116 ;  /* 0x000000ffff527224 */ /* 0x000fe200078e0074 */
[----:B------:R-:W-:Y:S01]  /*4bf0*/  MOV R116, R148 ;  /* 0x0000009400747202 */ /* 0x000fe20000000f00 */
[----:B------:R-:W-:-:S02]  /*4c00*/  IMAD.MOV.U32 R115, RZ, RZ, R147 ;  /* 0x000000ffff737224 */ /* 0x000fc400078e0093 */
[----:B------:R-:W-:Y:S02]  /*4c10*/  IMAD.MOV.U32 R83, RZ, RZ, R117 ;  /* 0x000000ffff537224 */ /* 0x000fe400078e0075 */
[----:B------:R-:W-:Y:S02]  /*4c20*/  IMAD.MOV.U32 R84, RZ, RZ, R118 ;  /* 0x000000ffff547224 */ /* 0x000fe400078e0076 */
[----:B------:R-:W-:Y:S02]  /*4c30*/  IMAD.MOV.U32 R117, RZ, RZ, R149 ;  /* 0x000000ffff757224 */ /* 0x000fe400078e0095 */
        /* <DEDUP_REMOVED lines=21> */
[----:B------:R-:W-:Y:S01]  /*4d90*/  UMOV UR9, UR33 ;  /* 0x0000002100097c82 */ /* 0x000fe20008000000 */
[----:B------:R-:W-:Y:S01]  /*4da0*/  UMOV UR10, UR7 ;  /* 0x00000007000a7c82 */ /* 0x000fe20008000000 */
[----:B------:R-:W-:Y:S02]  /*4db0*/  UMOV UR11, 0x40000040 ;  /* 0x40000040000b7882 */ /* 0x000fe40000000000 */
[----:B------:R-:W-:Y:S03]  /*4dc0*/  HGMMA.64x16x16.F32 R80, gdesc[UR8], R80, gsb0 ;  /* 0x00200000085079f0 */ /* 0x000fe60008000850 */
[----:B------:R-:W-:-:S02]  /*4dd0*/  WARPGROUP.DEPBAR.LE gsb0, 0x0 ;  /* 0x00008000000079c5 */ /* 0x000fc40000010000 */
        /* <DEDUP_REMOVED lines=19> */
[----:B------:R-:W-:Y:S01]  /*4f10*/  HGMMA.64x16x16.F32 R80, gdesc[UR48], R80, gsb0 ;  /* 0x00200000305079f0 */ /* 0x000fe20008000850 */
        /* <DEDUP_REMOVED lines=12> */
[----:B------:R-:W-:-:S03]  /*4fe0*/  MOV R150, R214 ;  /* 0x000000d600967202 */ /* 0x000fc60000000f00 */
[----:B------:R-:W4:Y:S01]  /*4ff0*/  LDL.LU R214, [R1+0x130] ;  /* 0x0001300001d67983 */ /* 0x000f220000300800 */
[----:B------:R-:W-:-:S03]  /*5000*/  IMAD.MOV.U32 R151, RZ, RZ, R215 ;  /* 0x000000ffff977224 */ /* 0x000fc600078e00d7 */
[----:B------:R-:W4:Y:S01]  /*5010*/  LDL.LU R215, [R1+0x134] ;  /* 0x0001340001d77983 */ /* 0x000f220000300800 */
[----:B------:R-:W-:-:S03]  /*5020*/  WARPGROUP.DEPBAR.LE gsb0, 0x0 ;  /* 0x00008000000079c5 */ /* 0x000fc60000010000 */
[----:B------:R-:W-:Y:S04]  /*5030*/  STL.64 [R1+0x2a0], R80 ;  /* 0x0002a05001007387 */ /* 0x000fe80000100a00 */
[----:B------:R-:W-:Y:S04]  /*5040*/  STL.64 [R1+0x2a8], R82 ;  /* 0x0002a85201007387 */ /* 0x000fe80000100a00 */
[----:B------:R0:W-:Y:S04]  /*5050*/  STL.64 [R1+0x2b0], R84 ;  /* 0x0002b05401007387 */ /* 0x0001e80000100a00 */
[----:B------:R2:W-:Y:S01]  /*5060*/  STL.64 [R1+0x2b8], R86 ;  /* 0x0002b85601007387 */ /* 0x0005e20000100a00 */
[----:B0-----:R-:W-:-:S02]  /*5070*/  IMAD.MOV.U32 R84, RZ, RZ, R150 ;  /* 0x000000ffff547224 */ /* 0x001fc400078e0096 */
[----:B------:R-:W-:Y:S01]  /*5080*/  IMAD.MOV.U32 R85, RZ, RZ, R151 ;  /* 0x000000ffff557224 */ /* 0x000fe200078e0097 */
[----:B------:R-:W4:Y:S04]  /*5090*/  LDL.LU R150, [R1+0x138] ;  /* 0x0001380001967983 */ /* 0x000f280000300800 */
[----:B------:R-:W4:Y:S01]  /*50a0*/  LDL.LU R151, [R1+0x13c] ;  /* 0x00013c0001977983 */ /* 0x000f220000300800 */
[----:B------:R-:W-:Y:S02]  /*50b0*/  IMAD.MOV.U32 R112, RZ, RZ, R114 ;  /* 0x000000ffff707224 */ /* 0x000fe400078e0072 */
[----:B------:R-:W-:Y:S02]  /*50c0*/  IMAD.MOV.U32 R113, RZ, RZ, R115 ;  /* 0x000000ffff717224 */ /* 0x000fe400078e0073 */
[----:B------:R-:W-:-:S02]  /*50d0*/  IMAD.MOV.U32 R114, RZ, RZ, R116 ;  /* 0x000000ffff727224 */ /* 0x000fc400078e0074 */
[----:B------:R-:W-:Y:S02]  /*50e0*/  IMAD.MOV.U32 R115, RZ, RZ, R117 ;  /* 0x000000ffff737224 */ /* 0x000fe400078e0075 */
[----:B------:R-:W-:Y:S02]  /*50f0*/  IMAD.MOV.U32 R116, RZ, RZ, R118 ;  /* 0x000000ffff747224 */ /* 0x000fe400078e0076 */
[----:B------:R-:W-:Y:S02]  /*5100*/  IMAD.MOV.U32 R117, RZ, RZ, R119 ;  /* 0x000000ffff757224 */ /* 0x000fe400078e0077 */
[----:B------:R-:W-:Y:S01]  /*5110*/  IMAD.MOV.U32 R118, RZ, RZ, R144 ;  /* 0x000000ffff767224 */ /* 0x000fe200078e0090 */
[----:B------:R-:W-:Y:S01]  /*5120*/  MOV R80, R146 ;  /* 0x0000009200507202 */ /* 0x000fe20000000f00 */
[----:B------:R-:W-:Y:S02]  /*5130*/  IMAD.MOV.U32 R119, RZ, RZ, R145 ;  /* 0x000000ffff777224 */ /* 0x000fe400078e0091 */
[----:B------:R-:W-:-:S02]  /*5140*/  IMAD.MOV.U32 R81, RZ, RZ, R147 ;  /* 0x000000ffff517224 */ /* 0x000fc400078e0093 */
[----:B------:R-:W-:Y:S02]  /*5150*/  IMAD.MOV.U32 R82, RZ, RZ, R148 ;  /* 0x000000ffff527224 */ /* 0x000fe400078e0094 */
[----:B------:R-:W-:Y:S02]  /*5160*/  IMAD.MOV.U32 R83, RZ, RZ, R149 ;  /* 0x000000ffff537224 */ /* 0x000fe400078e0095 */
[----:B--2---:R-:W-:Y:S02]  /*5170*/  IMAD.MOV.U32 R86, RZ, RZ, R208 ;  /* 0x000000ffff567224 */ /* 0x004fe400078e00d0 */
[----:B------:R-:W2:Y:S01]  /*5180*/  LDL.LU R208, [R1+0x20] ;  /* 0x0000200001d07983 */ /* 0x000ea20000300800 */
[----:B---3--:R-:W-:-:S03]  /*5190*/  IMAD.MOV.U32 R87, RZ, RZ, R209 ;  /* 0x000000ffff577224 */ /* 0x008fc600078e00d1 */
[----:B------:R-:W2:Y:S01]  /*51a0*/  LDL.LU R209, [R1+0x24] ;  /* 0x0000240001d17983 */ /* 0x000ea20000300800 */
[----:B----4-:R-:W-:-:S03]  /*51b0*/  IMAD.MOV.U32 R144, RZ, RZ, R210 ;  /* 0x000000ffff907224 */ /* 0x010fc600078e00d2 */
[----:B------:R-:W2:Y:S01]  /*51c0*/  LDL.LU R210, [R1+0x28] ;  /* 0x0000280001d27983 */ /* 0x000ea20000300800 */
[----:B------:R-:W-:-:S03]  /*51d0*/  IMAD.MOV.U32 R145, RZ, RZ, R211 ;  /* 0x000000ffff917224 */ /* 0x000fc600078e00d3 */
[----:B------:R-:W2:Y:S01]  /*51e0*/  LDL.LU R211, [R1+0x2c] ;  /* 0x00002c0001d37983 */ /* 0x000ea20000300800 */
[----:B------:R-:W-:-:S03]  /*51f0*/  MOV R146, R212 ;  /* 0x000000d400927202 */ /* 0x000fc60000000f00 */
[----:B------:R-:W2:Y:S01]  /*5200*/  LDL.LU R212, [R1+0x30] ;  /* 0x0000300001d47983 */ /* 0x000ea20000300800 */
[----:B------:R-:W-:-:S03]  /*5210*/  IMAD.MOV.U32 R147, RZ, RZ, R213 ;  /* 0x000000ffff937224 */ /* 0x000fc600078e00d5 */
[----:B------:R-:W2:Y:S01]  /*5220*/  LDL.LU R213, [R1+0x34] ;  /* 0x0000340001d57983 */ /* 0x000ea20000300800 */
[----:B------:R-:W-:-:S03]  /*5230*/  IMAD.MOV.U32 R148, RZ, RZ, R214 ;  /* 0x000000ffff947224 */ /* 0x000fc600078e00d6 */
[----:B------:R-:W2:Y:S01]  /*5240*/  LDL.LU R214, [R1+0x38] ;  /* 0x0000380001d67983 */ /* 0x000ea20000300800 */
[----:B------:R-:W-:-:S03]  /*5250*/  IMAD.MOV.U32 R149, RZ, RZ, R215 ;  /* 0x000000ffff957224 */ /* 0x000fc600078e00d7 */
[----:B------:R-:W2:Y:S01]  /*5260*/  LDL.LU R215, [R1+0x3c] ;  /* 0x00003c0001d77983 */ /* 0x000ea20000300800 */
[----:B------:R-:W-:-:S03]  /*5270*/  WARPGROUP.ARRIVE ;  /* 0x00000000000079c5 */ /* 0x000fc60000000000 */
[----:B------:R-:W3:Y:S03]  /*5280*/  LDL.LU R40, [R1+0xb34] ;  /* 0x000b340001287983 */ /* 0x000ee60000300800 */
[----:B------:R-:W-:Y:S01]  /*5290*/  HGMMA.64x16x16.F32 R80, gdesc[UR12], R80, gsb0 ;  /* 0x002000000c5079f0 */ /* 0x000fe20008000850 */
[----:B------:R-:W3:Y:S04]  /*52a0*/  LDL.LU R41, [R1+0xb30] ;  /* 0x000b300001297983 */ /* 0x000ee80000300800 */
[----:B------:R-:W3:Y:S04]  /*52b0*/  LDL.LU R42, [R1+0xb2c] ;  /* 0x000b2c00012a7983 */ /* 0x000ee80000300800 */
[----:B------:R-:W3:Y:S01]  /*52c0*/  LDL.LU R43, [R1+0xb28] ;  /* 0x000b2800012b7983 */ /* 0x000ee20000300800 */
[----:B------:R-:W-:-:S03]  /*52d0*/  IMAD.MOV.U32 R32, RZ, RZ, R48 ;  /* 0x000000ffff207224 */ /* 0x000fc600078e0030 */
        /* <DEDUP_REMOVED lines=8> */
[----:B------:R-:W4:Y:S01]  /*5360*/  LDL.LU R48, [R1+0xb14] ;  /* 0x000b140001307983 */ /* 0x000f220000300800 */
[----:B------:R-:W-:-:S03]  /*5370*/  IMAD.MOV.U32 R37, RZ, RZ, R53 ;  /* 0x000000ffff257224 */ /* 0x000fc600078e0035 */
[----:B------:R-:W4:Y:S01]  /*5380*/  LDL.LU R49, [R1+0xb10] ;  /* 0x000b100001317983 */ /* 0x000f220000300800 */
[----:B------:R-:W-:-:S03]  /*5390*/  IMAD.MOV.U32 R38, RZ, RZ, R54 ;  /* 0x000000ffff267224 */ /* 0x000fc600078e0036 */
[----:B------:R-:W4:Y:S01]  /*53a0*/  LDL.LU R50, [R1+0xb0c] ;  /* 0x000b0c0001327983 */ /* 0x000f220000300800 */
[----:B------:R-:W-:-:S03]  /*53b0*/  IMAD.MOV.U32 R39, RZ, RZ, R55 ;  /* 0x000000ffff277224 */ /* 0x000fc600078e0037 */
[----:B------:R-:W4:Y:S04]  /*53c0*/  LDL.LU R51, [R1+0xb08] ;  /* 0x000b080001337983 */ /* 0x000f280000300800 */
[----:B------:R-:W4:Y:S04]  /*53d0*/  LDL.LU R52, [R1+0xb04] ;  /* 0x000b040001347983 */ /* 0x000f280000300800 */
[----:B------:R-:W4:Y:S01]  /*53e0*/  LDL.LU R53, [R1+0xb00] ;  /* 0x000b000001357983 */ /* 0x000f220000300800 */
[----:B------:R-:W-:Y:S02]  /*53f0*/  WARPGROUP.DEPBAR.LE gsb0, 0x0 ;  /* 0x00008000000079c5 */ /* 0x000fe40000010000 */
[----:B------:R-:W-:Y:S01]  /*5400*/  WARPGROUP.ARRIVE ;  /* 0x00000000000079c5 */ /* 0x000fe20000000000 */
[----:B------:R-:W4:Y:S04]  /*5410*/  LDL.LU R54, [R1+0xafc] ;  /* 0x000afc0001367983 */ /* 0x000f280000300800 */
[----:B------:R-:W4:Y:S01]  /*5420*/  LDL.LU R55, [R1+0xaf8] ;  /* 0x000af80001377983 */ /* 0x000f220000300800 */
[----:B------:R-:W-:Y:S03]  /*5430*/  HGMMA.64x16x16.F32 R112, gdesc[UR20], R112, gsb0 ;  /* 0x00200000147079f0 */ /* 0x000fe60008000870 */
[----:B------:R-:W-:-:S02]  /*5440*/  WARPGROUP.DEPBAR.LE gsb0, 0x0 ;  /* 0x00008000000079c5 */ /* 0x000fc40000010000 */
[----:B------:R-:W-:-:S06]  /*5450*/  WARPGROUP.ARRIVE ;  /* 0x00000000000079c5 */ /* 0x000fcc0000000000 */
[----:B------:R-:W-:Y:S03]  /*5460*/  HGMMA.64x16x16.F32 R144, gdesc[UR36], R144, gsb0 ;  /* 0x00200000249079f0 */ /* 0x000fe60008000890 */
[----:B------:R-:W-:Y:S02]  /*5470*/  WARPGROUP.DEPBAR.LE gsb0, 0x0 ;  /* 0x00008000000079c5 */ /* 0x000fe40000010000 */
[----:B------:R-:W-:-:S06]  /*5480*/  WARPGROUP.ARRIVE ;  /* 0x00000000000079c5 */ /* 0x000fcc0000000000 */
[----:B------:R-:W-:Y:S01]  /*5490*/  HGMMA.64x16x16.F32 R176, gdesc[UR44], R176, gsb0 ;  /* 0x002000002cb079f0 */ /* 0x000fe200080008b0 */
[----:B------:R-:W-:Y:S04]  /*54a0*/  STL.64 [R1+0x220], R80 ;  /* 0x0002205001007387 */ /* 0x000fe80000100a00 */
[----:B------:R-:W-:Y:S04]  /*54b0*/  STL.64 [R1+0x228], R82 ;  /* 0x0002285201007387 */ /* 0x000fe80000100a00 */
[----:B------:R-:W-:Y:S04]  /*54c0*/  STL.64 [R1+0x230], R84 ;  /* 0x0002305401007387 */ /* 0x000fe80000100a00 */
[----:B------:R0:W-:Y:S04]  /*54d0*/  STL.64 [R1+0x238], R86 ;  /* 0x0002385601007387 */ /* 0x0001e80000100a00 */
[----:B0-----:R-:W3:Y:S04]  /*54e0*/  LDL.LU.64 R86, [R1+0xaf0] ;  /* 0x000af00001567983 */ /* 0x001ee80000300a00 */
[----:B------:R-:W3:Y:S04]  /*54f0*/  LDL.LU.64 R84, [R1+0xae8] ;  /* 0x000ae80001547983 */ /* 0x000ee80000300a00 */
[----:B------:R-:W3:Y:S04]  /*5500*/  LDL.LU.64 R82, [R1+0xae0] ;  /* 0x000ae00001527983 */ /* 0x000ee80000300a00 */
[----:B------:R-:W3:Y:S01]  /*5510*/  LDL.LU.64 R80, [R1+0xad8] ;  /* 0x000ad80001507983 */ /* 0x000ee20000300a00 */
[----:B------:R-:W-:-:S03]  /*5520*/  WARPGROUP.DEPBAR.LE gsb0, 0x0 ;  /* 0x00008000000079c5 */ /* 0x000fc60000010000 */
[----:B------:R-:W-:Y:S04]  /*5530*/  STL.64 [R1+0x1a0], R112 ;  /* 0x0001a07001007387 */ /* 0x000fe80000100a00 */
[----:B------:R-:W-:Y:S04]  /*5540*/  STL.64 [R1+0x1a8], R114 ;  /* 0x0001a87201007387 */ /* 0x000fe80000100a00 */
[----:B------:R-:W-:Y:S04]  /*5550*/  STL.64 [R1+0x1b0], R116 ;  /* 0x0001b07401007387 */ /* 0x000fe80000100a00 */
[----:B------:R0:W-:Y:S04]  /*5560*/  STL.64 [R1+0x1b8], R118 ;  /* 0x0001b87601007387 */ /* 0x0001e80000100a00 */
[----:B0-----:R-:W4:Y:S04]  /*5570*/  LDL.LU.64 R118, [R1+0xad0] ;  /* 0x000ad00001767983 */ /* 0x001f280000300a00 */
[----:B------:R-:W4:Y:S04]  /*5580*/  LDL.LU.64 R116, [R1+0xac8] ;  /* 0x000ac80001747983 */ /* 0x000f280000300a00 */
[----:B------:R-:W4:Y:S04]  /*5590*/  LDL.LU.64 R114, [R1+0xac0] ;  /* 0x000ac00001727983 */ /* 0x000f280000300a00 */
[----:B------:R-:W4:Y:S01]  /*55a0*/  LDL.LU.64 R112, [R1+0xab8] ;  /* 0x000ab80001707983 */ /* 0x000f220000300a00 */
[----:B--2---:R-:W-:-:S06]  /*55b0*/  WARPGROUP.ARRIVE ;  /* 0x00000000000079c5 */ /* 0x004fcc0000000000 */
[----:B------:R-:W-:Y:S01]  /*55c0*/  HGMMA.64x16x16.F32 R208, gdesc[UR24], R208, gsb0 ;  /* 0x0020000018d079f0 */ /* 0x000fe200080008d0 */
[----:B------:R-:W-:Y:S04]  /*55d0*/  STL.64 [R1+0x120], R144 ;  /* 0x0001209001007387 */ /* 0x000fe80000100a00 */
[----:B------:R-:W-:Y:S04]  /*55e0*/  STL.64 [R1+0x128], R146 ;  /* 0x0001289201007387 */ /* 0x000fe80000100a00 */
[----:B------:R-:W-:Y:S04]  /*55f0*/  STL.64 [R1+0x130], R148 ;  /* 0x0001309401007387 */ /* 0x000fe80000100a00 */
[----:B------:R0:W-:Y:S04]  /*5600*/  STL.64 [R1+0x138], R150 ;  /* 0x0001389601007387 */ /* 0x0001e80000100a00 */
[----:B0-----:R-:W2:Y:S04]  /*5610*/  LDL.LU.64 R150, [R1+0xab0] ;  /* 0x000ab00001967983 */ /* 0x001ea80000300a00 */
[----:B------:R-:W2:Y:S04]  /*5620*/  LDL.LU.64 R148, [R1+0xaa8] ;  /* 0x000aa80001947983 */ /* 0x000ea80000300a00 */
[----:B------:R-:W2:Y:S04]  /*5630*/  LDL.LU.64 R146, [R1+0xaa0] ;  /* 0x000aa00001927983 */ /* 0x000ea80000300a00 */
[----:B------:R-:W2:Y:S04]  /*5640*/  LDL.LU.64 R144, [R1+0xa98] ;  /* 0x000a980001907983 */ /* 0x000ea80000300a00 */
[----:B------:R-:W-:Y:S04]  /*5650*/  STL.64 [R1+0xa0], R176 ;  /* 0x0000a0b001007387 */ /* 0x000fe80000100a00 */
[----:B------:R-:W-:Y:S04]  /*5660*/  STL.64 [R1+0xa8], R178 ;  /* 0x0000a8b201007387 */ /* 0x000fe80000100a00 */
[----:B------:R-:W-:Y:S04]  /*5670*/  STL.64 [R1+0xb0], R180 ;  /* 0x0000b0b401007387 */ /* 0x000fe80000100a00 */
[----:B------:R0:W-:Y:S01]  /*5680*/  STL.64 [R1+0xb8], R182 ;  /* 0x0000b8b601007387 */ /* 0x0001e20000100a00 */
[----:B------:R-:W-:-:S03]  /*5690*/  WARPGROUP.DEPBAR.LE gsb0, 0x0 ;  /* 0x00008000000079c5 */ /* 0x000fc60000010000 */
[----:B0-----:R-:W3:Y:S04]  /*56a0*/  LDL.LU.64 R182, [R1+0xa90] ;  /* 0x000a900001b67983 */ /* 0x001ee80000300a00 */
[----:B------:R-:W3:Y:S04]  /*56b0*/  LDL.LU.64 R180, [R1+0xa88] ;  /* 0x000a880001b47983 */ /* 0x000ee80000300a00 */
[----:B------:R-:W3:Y:S04]  /*56c0*/  LDL.LU.64 R178, [R1+0xa80] ;  /* 0x000a800001b27983 */ /* 0x000ee80000300a00 */
[----:B------:R-:W3:Y:S04]  /*56d0*/  LDL.LU.64 R176, [R1+0xa78] ;  /* 0x000a780001b07983 */ /* 0x000ee80000300a00 */
        /* <DEDUP_REMOVED lines=8> */
[----:B------:R-:W-:Y:S01]  /*5760*/  UIADD3 UR54, UR60, 0x502, URZ ;  /* 0x000005023c367890 */ /* 0x000fe2000fffe03f */
[----:B------:R-:W-:Y:S01]  /*5770*/  UMOV UR55, 0x40000040 ;  /* 0x4000004000377882 */ /* 0x000fe20000000000 */
[----:B------:R-:W-:Y:S01]  /*5780*/  UIADD3 UR6, UR60, 0x582, URZ ;  /* 0x000005823c067890 */ /* 0x000fe2000fffe03f */
[----:B------:R-:W-:Y:S01]  /*5790*/  UMOV UR7, 0x40000040 ;  /* 0x4000004000077882 */ /* 0x000fe20000000000 */
[----:B------:R-:W-:Y:S01]  /*57a0*/  UIADD3 UR42, UR60, 0x602, URZ ;  /* 0x000006023c2a7890 */ /* 0x000fe2000fffe03f */
[----:B------:R-:W-:Y:S01]  /*57b0*/  UMOV UR43, 0x40000040 ;  /* 0x40000040002b7882 */ /* 0x000fe20000000000 */
[----:B------:R-:W-:Y:S01]  /*57c0*/  UIADD3 UR30, UR60, 0x682, URZ ;  /* 0x000006823c1e7890 */ /* 0x000fe2000fffe03f */
[----:B------:R-:W-:Y:S01]  /*57d0*/  UMOV UR28, UR32 ;  /* 0x00000020001c7c82 */ /* 0x000fe20008000000 */
[----:B------:R-:W-:Y:S01]  /*57e0*/  UMOV UR29, UR33 ;  /* 0x00000021001d7c82 */ /* 0x000fe20008000000 */
[----:B------:R-:W-:Y:S01]  /*57f0*/  UMOV UR31, 0x40000040 ;  /* 0x40000040001f7882 */ /* 0x000fe20000000000 */
[----:B----4-:R-:W-:-:S06]  /*5800*/  WARPGROUP.ARRIVE ;  /* 0x00000000000079c5 */ /* 0x010fcc0000000000 */
[----:B------:R-:W-:Y:S03]  /*5810*/  HGMMA.64x16x16.F32 R208, gdesc[UR16], R208, gsb0 ;  /* 0x0020000010d079f0 */ /* 0x000fe600080008d0 */
[----:B------:R-:W-:Y:S02]  /*5820*/  WARPGROUP.DEPBAR.LE gsb0, 0x0 ;  /* 0x00008000000079c5 */ /* 0x000fe40000010000 */
[----:B---3--:R-:W-:-:S06]  /*5830*/  WARPGROUP.ARRIVE ;  /* 0x00000000000079c5 */ /* 0x008fcc0000000000 */
[----:B------:R-:W-:Y:S03]  /*5840*/  HGMMA.64x16x16.F32 R176, gdesc[UR52], R176, gsb0 ;  /* 0x0020000034b079f0 */ /* 0x000fe600080008b0 */
[----:B------:R-:W-:Y:S02]  /*5850*/  WARPGROUP.DEPBAR.LE gsb0, 0x0 ;  /* 0x00008000000079c5 */ /* 0x000fe40000010000 */
[----:B--2---:R-:W-:-:S06]  /*5860*/  WARPGROUP.ARRIVE ;  /* 0x00000000000079c5 */ /* 0x004fcc0000000000 */
[----:B------:R-:W-:Y:S03]  /*5870*/  HGMMA.64x16x16.F32 R144, gdesc[UR4], R144, gsb0 ;  /* 0x00200000049079f0 */ /* 0x000fe60008000890 */
[----:B------:R-:W-:Y:S02]  /*5880*/  WARPGROUP.DEPBAR.LE gsb0, 0x0 ;  /* 0x00008000000079c5 */ /* 0x000fe40000010000 */
[----:B------:R-:W-:-:S06]  /*5890*/  WARPGROUP.ARRIVE ;  /* 0x00000000000079c5 */ /* 0x000fcc0000000000 */
[----:B------:R-:W-:Y:S03]  /*58a0*/  HGMMA.64x16x16.F32 R112, gdesc[UR40], R112, gsb0 ;  /* 0x00200000287079f0 */ /* 0x000fe60008000870 */
[----:B------:R-:W-:Y:S02]  /*58b0*/  WARPGROUP.DEPBAR.LE gsb0, 0x0 ;  /* 0x00008000000079c5 */ /* 0x000fe40000010000 */
[----:B------:R-:W-:-:S06]  /*58c0*/  WARPGROUP.ARRIVE ;  /* 0x00000000000079c5 */ /* 0x000fcc0000000000 */
[----:B------:R-:W-:Y:S01]  /*58d0*/  HGMMA.64x16x16.F32 R80, gdesc[UR28], R80, gsb0 ;  /* 0x002000001c5079f0 */ /* 0x000fe20008000850 */
[----:B------:R-:W-:Y:S01]  /*58e0*/  UMOV UR56, UR58 ;  /* 0x0000003a00387c82 */ /* 0x000fe20008000000 */
[----:B------:R-:W-:Y:S01]  /*58f0*/  UMOV UR58, UR10 ;  /* 0x0000000a003a7c82 */ /* 0x000fe20008000000 */
[----:B------:R-:W-:Y:S01]  /*5900*/  UIADD3 UR10, UR60, 0x702, URZ ;  /* 0x000007023c0a7890 */ /* 0x000fe2000fffe03f */
[----:B------:R-:W-:Y:S01]  /*5910*/  UMOV UR57, UR59 ;  /* 0x0000003b00397c82 */ /* 0x000fe20008000000 */
[----:B------:R-:W-:Y:S01]  /*5920*/  UMOV UR59, UR11 ;  /* 0x0000000b003b7c82 */ /* 0x000fe20008000000 */
[----:B------:R-:W-:Y:S01]  /*5930*/  UMOV UR8, UR32 ;  /* 0x0000002000087c82 */ /* 0x000fe20008000000 */
[----:B------:R-:W-:Y:S01]  /*5940*/  UMOV UR9, UR33 ;  /* 0x0000002100097c82 */ /* 0x000fe20008000000 */
[----:B------:R-:W-:Y:S01]  /*5950*/  UMOV UR11, 0x40000040 ;  /* 0x40000040000b7882 */ /* 0x000fe20000000000 */
[----:B------:R-:W-:Y:S02]  /*5960*/  WARPGROUP.DEPBAR.LE gsb0, 0x0 ;  /* 0x00008000000079c5 */ /* 0x000fe40000010000 */
[----:B------:R-:W-:-:S06]  /*5970*/  WARPGROUP.ARRIVE ;  /* 0x00000000000079c5 */ /* 0x000fcc0000000000 */
[----:B------:R-:W-:Y:S01]  /*5980*/  HGMMA.64x16x16.F32 R48, gdesc[UR8], R48, gsb0 ;  /* 0x00200000083079f0 */ /* 0x000fe20008000830 */
[----:B------:R-:W-:Y:S01]  /*5990*/  UIADD3 UR4, UR61, 0x402, URZ ;  /* 0x000004023d047890 */ /* 0x000fe2000fffe03f */
[----:B------:R-:W-:-:S06]  /*59a0*/  UMOV UR9, 0x40000040 ;  /* 0x4000004000097882 */ /* 0x000fcc0000000000 */
[----:B------:R-:W-:Y:S01]  /*59b0*/  UMOV UR8, UR4 ;  /* 0x0000000400087c82 */ /* 0x000fe20008000000 */
[----:B------:R-:W-:Y:S02]  /*59c0*/  WARPGROUP.DEPBAR.LE gsb0, 0x0 ;  /* 0x00008000000079c5 */ /* 0x000fe40000010000 */
[----:B------:R-:W-:-:S06]  /*59d0*/  WARPGROUP.ARRIVE ;  /* 0x00000000000079c5 */ /* 0x000fcc0000000000 */
[----:B------:R-:W-:Y:S01]  /*59e0*/  HGMMA.64x16x16.F32 R40, gdesc[UR8], R40, gsb0 ;  /* 0x00200000082879f0 */ /* 0x000fe20008000828 */
[----:B------:R-:W-:Y:S04]  /*59f0*/  STL.64 [R1+0x8d0], R214 ;  /* 0x0008d0d601007387 */ /* 0x000fe80000100a00 */
[----:B------:R-:W-:Y:S04]  /*5a00*/  STL.64 [R1+0x8c8], R212 ;  /* 0x0008c8d401007387 */ /* 0x000fe80000100a00 */
[----:B------:R-:W-:Y:S04]  /*5a10*/  STL.64 [R1+0x8c0], R210 ;  /* 0x0008c0d201007387 */ /* 0x000fe80000100a00 */
[----:B------:R0:W-:Y:S04]  /*5a20*/  STL.64 [R1+0x8b8], R208 ;  /* 0x0008b8d001007387 */ /* 0x0001e80000100a00 */
[----:B0-----:R-:W2:Y:S04]  /*5a30*/  LDL.LU R208, [R1] ;  /* 0x0000000001d07983 */ /* 0x001ea80000300800 */
[----:B------:R-:W2:Y:S04]  /*5a40*/  LDL.LU R209, [R1+0x4] ;  /* 0x0000040001d17983 */ /* 0x000ea80000300800 */
[----:B------:R-:W2:Y:S04]  /*5a50*/  LDL.LU R210, [R1+0x8] ;  /* 0x0000080001d27983 */ /* 0x000ea80000300800 */
[----:B------:R-:W2:Y:S04]  /*5a60*/  LDL.LU R211, [R1+0xc] ;  /* 0x00000c0001d37983 */ /* 0x000ea80000300800 */
[----:B------:R-:W2:Y:S04]  /*5a70*/  LDL.LU R212, [R1+0x10] ;  /* 0x0000100001d47983 */ /* 0x000ea80000300800 */
[----:B------:R-:W2:Y:S04]  /*5a80*/  LDL.LU R213, [R1+0x14] ;  /* 0x0000140001d57983 */ /* 0x000ea80000300800 */
[----:B------:R-:W2:Y:S04]  /*5a90*/  LDL.LU R214, [R1+0x18] ;  /* 0x0000180001d67983 */ /* 0x000ea80000300800 */
[----:B------:R-:W2:Y:S01]  /*5aa0*/  LDL.LU R215, [R1+0x1c] ;  /* 0x00001c0001d77983 */ /* 0x000ea20000300800 */
[----:B------:R-:W-:-:S02]  /*5ab0*/  WARPGROUP.DEPBAR.LE gsb0, 0x0 ;  /* 0x00008000000079c5 */ /* 0x000fc40000010000 */
[----:B------:R-:W-:Y:S01]  /*5ac0*/  WARPGROUP.ARRIVE ;  /* 0x00000000000079c5 */ /* 0x000fe20000000000 */
[----:B------:R-:W-:Y:S01]  /*5ad0*/  UMOV UR28, UR8 ;  /* 0x00000008001c7c82 */ /* 0x000fe20008000000 */
[----:B------:R-:W-:-:S04]  /*5ae0*/  UMOV UR29, UR9 ;  /* 0x00000009001d7c82 */ /* 0x000fc80008000000 */
[----:B------:R-:W-:Y:S01]  /*5af0*/  HGMMA.64x16x16.F32 R72, gdesc[UR28], R72, gsb0 ;  /* 0x002000001c4879f0 */ /* 0x000fe20008000848 */
[----:B------:R-:W-:Y:S01]  /*5b00*/  UMOV UR40, UR8 ;  /* 0x0000000800287c82 */ /* 0x000fe20008000000 */
[----:B------:R-:W-:Y:S01]  /*5b10*/  UMOV UR41, UR9 ;  /* 0x0000000900297c82 */ /* 0x000fe20008000000 */
[----:B------:R-:W-:Y:S02]  /*5b20*/  WARPGROUP.DEPBAR.LE gsb0, 0x0 ;  /* 0x00008000000079c5 */ /* 0x000fe40000010000 */
[----:B------:R-:W-:-:S06]  /*5b30*/  WARPGROUP.ARRIVE ;  /* 0x00000000000079c5 */ /* 0x000fcc0000000000 */
        /* <DEDUP_REMOVED lines=19> */
[----:B--2---:R-:W-:-:S06]  /*5c70*/  WARPGROUP.ARRIVE ;  /* 0x00000000000079c5 */ /* 0x004fcc0000000000 */
        /* <DEDUP_REMOVED lines=8> */
[----:B------:R-:W-:Y:S04]  /*5d00*/  STL.64 [R1+0x8f0], R182 ;  /* 0x0008f0b601007387 */ /* 0x000fe80000100a00 */
[----:B------:R-:W-:Y:S04]  /*5d10*/  STL.64 [R1+0x8e8], R180 ;  /* 0x0008e8b401007387 */ /* 0x000fe80000100a00 */
[----:B------:R-:W-:Y:S04]  /*5d20*/  STL.64 [R1+0x8e0], R178 ;  /* 0x0008e0b201007387 */ /* 0x000fe80000100a00 */
[----:B------:R-:W-:Y:S04]  /*5d30*/  STL.64 [R1+0x8d8], R176 ;  /* 0x0008d8b001007387 */ /* 0x000fe80000100a00 */
[----:B------:R-:W-:Y:S01]  /*5d40*/  STL.64 [R1+0x910], R150 ;  /* 0x0009109601007387 */ /* 0x000fe20000100a00 */
[----:B------:R-:W-:-:S02]  /*5d50*/  WARPGROUP.DEPBAR.LE gsb0, 0x0 ;  /* 0x00008000000079c5 */ /* 0x000fc40000010000 */
[----:B------:R-:W-:-:S06]  /*5d60*/  WARPGROUP.ARRIVE ;  /* 0x00000000000079c5 */ /* 0x000fcc0000000000 */
[----:B------:R-:W-:Y:S01]  /*5d70*/  HGMMA.64x16x16.F32 R64, gdesc[UR36], R64, gsb0 ;  /* 0x00200000244079f0 */ /* 0x000fe20008000840 */
[----:B------:R-:W-:Y:S04]  /*5d80*/  STL.64 [R1+0x908], R148 ;  /* 0x0009089401007387 */ /* 0x000fe80000100a00 */
[----:B------:R-:W-:Y:S04]  /*5d90*/  STL.64 [R1+0x900], R146 ;  /* 0x0009009201007387 */ /* 0x000fe80000100a00 */
[----:B------:R0:W-:Y:S04]  /*5da0*/  STL.64 [R1+0x8f8], R144 ;  /* 0x0008f89001007387 */ /* 0x0001e80000100a00 */
[----:B------:R-:W-:Y:S04]  /*5db0*/  STL.64 [R1+0x930], R118 ;  /* 0x0009307601007387 */ /* 0x000fe80000100a00 */
[----:B------:R-:W-:Y:S04]  /*5dc0*/  STL.64 [R1+0x928], R116 ;  /* 0x0009287401007387 */ /* 0x000fe80000100a00 */
[----:B------:R-:W-:Y:S04]  /*5dd0*/  STL.64 [R1+0x920], R114 ;  /* 0x0009207201007387 */ /* 0x000fe80000100a00 */
[----:B------:R-:W-:Y:S04]  /*5de0*/  STL.64 [R1+0x918], R112 ;  /* 0x0009187001007387 */ /* 0x000fe80000100a00 */
[----:B------:R-:W-:Y:S04]  /*5df0*/  STL.64 [R1+0x950], R86 ;  /* 0x0009505601007387 */ /* 0x000fe80000100a00 */
[----:B------:R-:W-:Y:S04]  /*5e00*/  STL.64 [R1+0x948], R84 ;  /* 0x0009485401007387 */ /* 0x000fe80000100a00 */
[----:B------:R-:W-:Y:S04]  /*5e10*/  STL.64 [R1+0x940], R82 ;  /* 0x0009405201007387 */ /* 0x000fe80000100a00 */
[----:B------:R1:W-:Y:S04]  /*5e20*/  STL.64 [R1+0x938], R80 ;  /* 0x0009385001007387 */ /* 0x0003e80000100a00 */
[----:B------:R-:W-:Y:S04]  /*5e30*/  STL.64 [R1+0x970], R54 ;  /* 0x0009703601007387 */ /* 0x000fe80000100a00 */
[----:B------:R-:W-:Y:S04]  /*5e40*/  STL.64 [R1+0x968], R52 ;  /* 0x0009683401007387 */ /* 0x000fe80000100a00 */
[----:B------:R-:W-:Y:S04]  /*5e50*/  STL.64 [R1+0x960], R50 ;  /* 0x0009603201007387 */ /* 0x000fe80000100a00 */
[----:B------:R-:W-:Y:S04]  /*5e60*/  STL.64 [R1+0x958], R48 ;  /* 0x0009583001007387 */ /* 0x000fe80000100a00 */
[----:B------:R-:W-:Y:S04]  /*5e70*/  STL.64 [R1], R208 ;  /* 0x000000d001007387 */ /* 0x000fe80000100a00 */
[----:B------:R-:W-:Y:S04]  /*5e80*/  STL.64 [R1+0x8], R210 ;  /* 0x000008d201007387 */ /* 0x000fe80000100a00 */
[----:B------:R-:W-:Y:S04]  /*5e90*/  STL.64 [R1+0x10], R212 ;  /* 0x000010d401007387 */ /* 0x000fe80000100a00 */
[----:B------:R-:W-:Y:S04]  /*5ea0*/  STL.64 [R1+0x18], R214 ;  /* 0x000018d601007387 */ /* 0x000fe80000100a00 */
[----:B------:R-:W-:Y:S04]  /*5eb0*/  STL.64 [R1+0x80], R32 ;  /* 0x0000802001007387 */ /* 0x000fe80000100a00 */
[----:B------:R-:W-:Y:S04]  /*5ec0*/  STL.64 [R1+0x88], R34 ;  /* 0x0000882201007387 */ /* 0x000fe80000100a00 */
[----:B------:R-:W-:Y:S01]  /*5ed0*/  STL.64 [R1+0x90], R36 ;  /* 0x0000902401007387 */ /* 0x000fe20000100a00 */
[----:B------:R-:W-:-:S03]  /*5ee0*/  WARPGROUP.DEPBAR.LE gsb0, 0x0 ;  /* 0x00008000000079c5 */ /* 0x000fc60000010000 */
[----:B------:R-:W-:Y:S04]  /*5ef0*/  STL.64 [R1+0x98], R38 ;  /* 0x0000982601007387 */ /* 0x000fe80000100a00 */
[----:B0-----:R-:W2:Y:S04]  /*5f00*/  LDL.LU R144, [R1+0x3e0] ;  /* 0x0003e00001907983 */ /* 0x001ea80000300800 */
[----:B------:R-:W2:Y:S04]  /*5f10*/  LDL.LU R145, [R1+0x3e4] ;  /* 0x0003e40001917983 */ /* 0x000ea80000300800 */
[----:B------:R0:W-:Y:S04]  /*5f20*/  STL.64 [R1+0x100], R64 ;  /* 0x0001004001007387 */ /* 0x0001e80000100a00 */
[----:B------:R3:W-:Y:S04]  /*5f30*/  STL.64 [R1+0x108], R66 ;  /* 0x0001084201007387 */ /* 0x0007e80000100a00 */
[----:B------:R4:W-:Y:S04]  /*5f40*/  STL.64 [R1+0x110], R68 ;  /* 0x0001104401007387 */ /* 0x0009e80000100a00 */
[----:B------:R4:W-:Y:S04]  /*5f50*/  STL.64 [R1+0x118], R70 ;  /* 0x0001184601007387 */ /* 0x0009e80000100a00 */
[----:B------:R-:W2:Y:S04]  /*5f60*/  LDL.LU R146, [R1+0x3e8] ;  /* 0x0003e80001927983 */ /* 0x000ea80000300800 */
[----:B------:R-:W2:Y:S04]  /*5f70*/  LDL.LU R147, [R1+0x3ec] ;  /* 0x0003ec0001937983 */ /* 0x000ea80000300800 */
[----:B------:R-:W2:Y:S04]  /*5f80*/  LDL.LU R148, [R1+0x3f0] ;  /* 0x0003f00001947983 */ /* 0x000ea80000300800 */
[----:B------:R-:W2:Y:S04]  /*5f90*/  LDL.LU R149, [R1+0x3f4] ;  /* 0x0003f40001957983 */ /* 0x000ea80000300800 */
[----:B------:R-:W2:Y:S04]  /*5fa0*/  LDL.LU R150, [R1+0x3f8] ;  /* 0x0003f80001967983 */ /* 0x000ea80000300800 */
[----:B------:R-:W2:Y:S04]  /*5fb0*/  LDL.LU R151, [R1+0x3fc] ;  /* 0x0003fc0001977983 */ /* 0x000ea80000300800 */
[----:B-1----:R-:W2:Y:S04]  /*5fc0*/  LDL.LU R80, [R1+0x300] ;  /* 0x0003000001507983 */ /* 0x002ea80000300800 */
[----:B------:R-:W2:Y:S04]  /*5fd0*/  LDL.LU R81, [R1+0x304] ;  /* 0x0003040001517983 */ /* 0x000ea80000300800 */
[----:B------:R-:W2:Y:S04]  /*5fe0*/  LDL.LU R82, [R1+0x308] ;  /* 0x0003080001527983 */ /* 0x000ea80000300800 */
[----:B------:R-:W2:Y:S04]  /*5ff0*/  LDL.LU R83, [R1+0x30c] ;  /* 0x00030c0001537983 */ /* 0x000ea80000300800 */
[----:B------:R-:W2:Y:S04]  /*6000*/  LDL.LU R84, [R1+0x310] ;  /* 0x0003100001547983 */ /* 0x000ea80000300800 */
[----:B------:R-:W2:Y:S04]  /*6010*/  LDL.LU R85, [R1+0x314] ;  /* 0x0003140001557983 */ /* 0x000ea80000300800 */
[----:B------:R-:W2:Y:S04]  /*6020*/  LDL.LU R86, [R1+0x318] ;  /* 0x0003180001567983 */ /* 0x000ea80000300800 */
[----:B------:R-:W2:Y:S04]  /*6030*/  LDL.LU R87, [R1+0x31c] ;  /* 0x00031c0001577983 */ /* 0x000ea80000300800 */
[----:B0-----:R-:W2:Y:S04]  /*6040*/  LDL.LU R64, [R1+0x200] ;  /* 0x0002000001407983 */ /* 0x001ea80000300800 */
[----:B------:R-:W2:Y:S04]  /*6050*/  LDL.LU R65, [R1+0x204] ;  /* 0x0002040001417983 */ /* 0x000ea80000300800 */
[----:B---3--:R-:W2:Y:S04]  /*6060*/  LDL.LU R66, [R1+0x208] ;  /* 0x0002080001427983 */ /* 0x008ea80000300800 */
[----:B------:R-:W2:Y:S04]  /*6070*/  LDL.LU R67, [R1+0x20c] ;  /* 0x00020c0001437983 */ /* 0x000ea80000300800 */
[----:B----4-:R-:W2:Y:S04]  /*6080*/  LDL.LU R68, [R1+0x210] ;  /* 0x0002100001447983 */ /* 0x010ea80000300800 */
[----:B------:R-:W2:Y:S04]  /*6090*/  LDL.LU R69, [R1+0x214] ;  /* 0x0002140001457983 */ /* 0x000ea80000300800 */
[----:B------:R-:W2:Y:S04]  /*60a0*/  LDL.LU R70, [R1+0x218] ;  /* 0x0002180001467983 */ /* 0x000ea80000300800 */
[----:B------:R-:W2:Y:S04]  /*60b0*/  LDL.LU R71, [R1+0x21c] ;  /* 0x00021c0001477983 */ /* 0x000ea80000300800 */
[----:B------:R-:W3:Y:S04]  /*60c0*/  LDL.LU R32, [R1+0x180] ;  /* 0x0001800001207983 */ /* 0x000ee80000300800 */
[----:B------:R-:W3:Y:S04]  /*60d0*/  LDL.LU R33, [R1+0x184] ;  /* 0x0001840001217983 */ /* 0x000ee80000300800 */
[----:B------:R-:W3:Y:S04]  /*60e0*/  LDL.LU R34, [R1+0x188] ;  /* 0x0001880001227983 */ /* 0x000ee80000300800 */
[----:B------:R-:W3:Y:S04]  /*60f0*/  LDL.LU R35, [R1+0x18c] ;  /* 0x00018c0001237983 */ /* 0x000ee80000300800 */
[----:B------:R-:W3:Y:S04]  /*6100*/  LDL.LU R36, [R1+0x190] ;  /* 0x0001900001247983 */ /* 0x000ee80000300800 */
[----:B------:R-:W3:Y:S04]  /*6110*/  LDL.LU R37, [R1+0x194] ;  /* 0x0001940001257983 */ /* 0x000ee80000300800 */
[----:B------:R-:W3:Y:S04]  /*6120*/  LDL.LU R38, [R1+0x198] ;  /* 0x0001980001267983 */ /* 0x000ee80000300800 */
[----:B------:R-:W3:Y:S04]  /*6130*/  LDL.LU R39, [R1+0x19c] ;  /* 0x00019c0001277983 */ /* 0x000ee80000300800 */
[----:B------:R-:W4:Y:S04]  /*6140*/  LDL.LU R48, [R1+0x280] ;  /* 0x0002800001307983 */ /* 0x000f280000300800 */
        /* <DEDUP_REMOVED lines=22> */
[----:B------:R-:W4:Y:S01]  /*62b0*/  LDL.LU R119, [R1+0x41c] ;  /* 0x00041c0001777983 */ /* 0x000f220000300800 */
[----:B------:R-:W-:Y:S01]  /*62c0*/  UMOV UR20, UR8 ;  /* 0x0000000800147c82 */ /* 0x000fe20008000000 */
[----:B------:R-:W-:Y:S01]  /*62d0*/  UMOV UR21, UR9 ;  /* 0x0000000900157c82 */ /* 0x000fe20008000000 */
[----:B------:R-:W-:Y:S01]  /*62e0*/  UMOV UR12, UR8 ;  /* 0x00000008000c7c82 */ /* 0x000fe20008000000 */
[----:B------:R-:W-:Y:S01]  /*62f0*/  UMOV UR13, UR9 ;  /* 0x00000009000d7c82 */ /* 0x000fe20008000000 */
        /* <DEDUP_REMOVED lines=9> */
[----:B---3--:R-:W-:-:S06]  /*6390*/  WARPGROUP.ARRIVE ;  /* 0x00000000000079c5 */ /* 0x008fcc0000000000 */
[----:B------:R-:W-:Y:S03]  /*63a0*/  HGMMA.64x16x16.F32 R32, gdesc[UR20], R32, gsb0 ;  /* 0x00200000142079f0 */ /* 0x000fe60008000820 */
[----:B------:R-:W-:Y:S02]  /*63b0*/  WARPGROUP.DEPBAR.LE gsb0, 0x0 ;  /* 0x00008000000079c5 */ /* 0x000fe40000010000 */
[----:B--2---:R-:W-:-:S06]  /*63c0*/  WARPGROUP.ARRIVE ;  /* 0x00000000000079c5 */ /* 0x004fcc0000000000 */
[----:B------:R-:W-:Y:S03]  /*63d0*/  HGMMA.64x16x16.F32 R64, gdesc[UR12], R64, gsb0 ;  /* 0x002000000c4079f0 */ /* 0x000fe60008000840 */
[----:B------:R-:W-:Y:S02]  /*63e0*/  WARPGROUP.DEPBAR.LE gsb0, 0x0 ;  /* 0x00008000000079c5 */ /* 0x000fe40000010000 */
[----:B----4-:R-:W-:-:S06]  /*63f0*/  WARPGROUP.ARRIVE ;  /* 0x00000000000079c5 */ /* 0x010fcc0000000000 */
[----:B------:R-:W-:Y:S01]  /*6400*/  HGMMA.64x16x16.F32 R48, gdesc[UR48], R48, gsb0 ;  /* 0x00200000303079f0 */ /* 0x000fe20008000830 */
        /* <DEDUP_REMOVED lines=9> */
[----:B------:R-:W-:-:S06]  /*64a0*/  WARPGROUP.ARRIVE ;  /* 0x00000000000079c5 */ /* 0x000fcc0000000000 */
[----:B------:R-:W-:Y:S01]  /*64b0*/  HGMMA.64x16x16.F32 R80, gdesc[UR56], R80, gsb0 ;  /* 0x00200000385079f0 */ /* 0x000fe20008000850 */
        /* <DEDUP_REMOVED lines=18> */
[----:B------:R-:W-:Y:S01]  /*65e0*/  MOV R183, R235 ;  /* 0x000000eb00b77202 */ /* 0x000fe20000000f00 */
[----:B------:R-:W-:Y:S01]  /*65f0*/  UMOV UR56, UR32 ;  /* 0x0000002000387c82 */ /* 0x000fe20008000000 */
[----:B------:R-:W-:Y:S01]  /*6600*/  UMOV UR57, UR33 ;  /* 0x0000002100397c82 */ /* 0x000fe20008000000 */
[----:B------:R-:W-:Y:S01]  /*6610*/  UMOV UR58, UR40 ;  /* 0x00000028003a7c82 */ /* 0x000fe20008000000 */
[----:B------:R-:W-:Y:S01]  /*6620*/  UMOV UR59, UR41 ;  /* 0x00000029003b7c82 */ /* 0x000fe20008000000 */
[----:B------:R-:W-:Y:S04]  /*6630*/  STL.64 [R1+0x180], R32 ;  /* 0x0001802001007387 */ /* 0x000fe80000100a00 */
[----:B------:R-:W-:Y:S04]  /*6640*/  STL.64 [R1+0x188], R34 ;  /* 0x0001882201007387 */ /* 0x000fe80000100a00 */
[----:B------:R-:W-:Y:S04]  /*6650*/  STL.64 [R1+0x190], R36 ;  /* 0x0001902401007387 */ /* 0x000fe80000100a00 */
[----:B------:R0:W-:Y:S04]  /*6660*/  STL.64 [R1+0x198], R38 ;  /* 0x0001982601007387 */ /* 0x0001e80000100a00 */
[----:B0-----:R-:W2:Y:S04]  /*6670*/  LDL.LU.64 R38, [R1+0xa50] ;  /* 0x000a500001267983 */ /* 0x001ea80000300a00 */
[----:B------:R-:W2:Y:S04]  /*6680*/  LDL.LU.64 R36, [R1+0xa48] ;  /* 0x000a480001247983 */ /* 0x000ea80000300a00 */
[----:B------:R-:W2:Y:S04]  /*6690*/  LDL.LU.64 R34, [R1+0xa40] ;  /* 0x000a400001227983 */ /* 0x000ea80000300a00 */
[----:B------:R-:W2:Y:S01]  /*66a0*/  LDL.LU.64 R32, [R1+0xa38] ;  /* 0x000a380001207983 */ /* 0x000ea20000300a00 */
[----:B------:R-:W-:-:S02]  /*66b0*/  WARPGROUP.DEPBAR.LE gsb0, 0x0 ;  /* 0x00008000000079c5 */ /* 0x000fc40000010000 */
        /* <DEDUP_REMOVED lines=9> */
[----:B------:R-:W3:Y:S04]  /*6750*/  LDL.LU.64 R64, [R1+0xa18] ;  /* 0x000a180001407983 */ /* 0x000ee80000300a00 */
[----:B------:R-:W-:Y:S04]  /*6760*/  STL.64 [R1+0x280], R48 ;  /* 0x0002803001007387 */ /* 0x000fe80000100a00 */
        /* <DEDUP_REMOVED lines=12> */
[----:B------:R1:W-:Y:S04]  /*6830*/  STL.64 [R1+0x408], R114 ;  /* 0x0004087201007387 */ /* 0x0003e80000100a00 */
[----:B------:R4:W-:Y:S04]  /*6840*/  STL.64 [R1+0x410], R116 ;  /* 0x0004107401007387 */ /* 0x0009e80000100a00 */
[----:B------:R4:W-:Y:S04]  /*6850*/  STL.64 [R1+0x418], R118 ;  /* 0x0004187601007387 */ /* 0x0009e80000100a00 */
[----:B------:R4:W-:Y:S04]  /*6860*/  STL.64 [R1+0x3e0], R144 ;  /* 0x0003e09001007387 */ /* 0x0009e80000100a00 */
[----:B------:R4:W-:Y:S04]  /*6870*/  STL.64 [R1+0x3e8], R146 ;  /* 0x0003e89201007387 */ /* 0x0009e80000100a00 */
[----:B------:R4:W-:Y:S01]  /*6880*/  STL.64 [R1+0x3f0], R148 ;  /* 0x0003f09401007387 */ /* 0x0009e20000100a00 */
[----:B------:R-:W-:-:S03]  /*6890*/  WARPGROUP.DEPBAR.LE gsb0, 0x0 ;  /* 0x00008000000079c5 */ /* 0x000fc60000010000 */
[----:B------:R4:W-:Y:S01]  /*68a0*/  STL.64 [R1+0x3f8], R150 ;  /* 0x0003f89601007387 */ /* 0x0009e20000100a00 */
[----:B------:R-:W-:-:S03]  /*68b0*/  WARPGROUP.ARRIVE ;  /* 0x00000000000079c5 */ /* 0x000fc60000000000 */
[----:B0-----:R-:W2:Y:S04]  /*68c0*/  LDL.LU.64 R112, [R1+0x1e0] ;  /* 0x0001e00001707983 */ /* 0x001ea80000300a00 */
[----:B-1----:R-:W2:Y:S04]  /*68d0*/  LDL.LU.64 R114, [R1+0x1e8] ;  /* 0x0001e80001727983 */ /* 0x002ea80000300a00 */
[----:B----4-:R-:W2:Y:S04]  /*68e0*/  LDL.LU.64 R116, [R1+0x1f0] ;  /* 0x0001f00001747983 */ /* 0x010ea80000300a00 */
[----:B------:R0:W-:Y:S01]  /*68f0*/  STL.64 [R1+0x360], R176 ;  /* 0x000360b001007387 */ /* 0x0001e20000100a00 */
[----:B------:R-:W-:-:S03]  /*6900*/  UMOV UR56, UR32 ;  /* 0x0000002000387c82 */ /* 0x000fc60008000000 */
[----:B------:R1:W-:Y:S01]  /*6910*/  STL.64 [R1+0x368], R178 ;  /* 0x000368b201007387 */ /* 0x0003e20000100a00 */
[----:B------:R-:W-:Y:S01]  /*6920*/  UMOV UR57, UR33 ;  /* 0x0000002100397c82 */ /* 0x000fe20008000000 */
[----:B------:R-:W-:Y:S02]  /*6930*/  UMOV UR58, UR28 ;  /* 0x0000001c003a7c82 */ /* 0x000fe40008000000 */
[----:B------:R4:W-:Y:S01]  /*6940*/  STL.64 [R1+0x370], R180 ;  /* 0x000370b401007387 */ /* 0x0009e20000100a00 */
[----:B------:R-:W-:Y:S02]  /*6950*/  UMOV UR59, UR29 ;  /* 0x0000001d003b7c82 */ /* 0x000fe40008000000 */
[----:B------:R-:W-:Y:S01]  /*6960*/  HGMMA.64x16x16.F32 R4, gdesc[UR56], R4, gsb0 ;  /* 0x00200000380479f0 */ /* 0x000fe20008000804 */
[----:B------:R4:W-:Y:S04]  /*6970*/  STL.64 [R1+0x378], R182 ;  /* 0x000378b601007387 */ /* 0x0009e80000100a00 */
[----:B------:R-:W2:Y:S01]  /*6980*/  LDL.LU.64 R118, [R1+0x1f8] ;  /* 0x0001f80001767983 */ /* 0x000ea20000300a00 */
[----:B------:R-:W-:-:S02]  /*6990*/  IMAD.MOV.U32 R208, RZ, RZ, R234 ;  /* 0x000000ffffd07224 */ /* 0x000fc400078e00ea */
[----:B------:R-:W-:Y:S02]  /*69a0*/  IMAD.MOV.U32 R209, RZ, RZ, R233 ;  /* 0x000000ffffd17224 */ /* 0x000fe400078e00e9 */
[----:B------:R-:W-:Y:S02]  /*69b0*/  IMAD.MOV.U32 R210, RZ, RZ, R232 ;  /* 0x000000ffffd27224 */ /* 0x000fe400078e00e8 */
[----:B------:R-:W-:Y:S02]  /*69c0*/  IMAD.MOV.U32 R211, RZ, RZ, R15 ;  /* 0x000000ffffd37224 */ /* 0x000fe400078e000f */
[----:B------:R-:W-:Y:S02]  /*69d0*/  IMAD.MOV.U32 R212, RZ, RZ, R14 ;  /* 0x000000ffffd47224 */ /* 0x000fe400078e000e */
[----:B------:R-:W-:Y:S02]  /*69e0*/  IMAD.MOV.U32 R213, RZ, RZ, R13 ;  /* 0x000000ffffd57224 */ /* 0x000fe400078e000d */
[----:B------:R-:W-:-:S02]  /*69f0*/  IMAD.MOV.U32 R214, RZ, RZ, R12 ;  /* 0x000000ffffd67224 */ /* 0x000fc400078e000c */
[----:B------:R-:W-:Y:S01]  /*6a00*/  IMAD.MOV.U32 R215, RZ, RZ, R2 ;  /* 0x000000ffffd77224 */ /* 0x000fe200078e0002 */
[----:B------:R-:W-:Y:S01]  /*6a10*/  UMOV UR48, UR32 ;  /* 0x0000002000307c82 */ /* 0x000fe20008000000 */
[----:B------:R-:W-:Y:S01]  /*6a20*/  UMOV UR49, UR33 ;  /* 0x0000002100317c82 */ /* 0x000fe20008000000 */
[----:B------:R-:W-:Y:S02]  /*6a30*/  WARPGROUP.DEPBAR.LE gsb0, 0x0 ;  /* 0x00008000000079c5 */ /* 0x000fe40000010000 */
[----:B------:R-:W-:Y:S01]  /*6a40*/  STL.64 [R1+0x2e0], R4 ;  /* 0x0002e00401007387 */ /* 0x000fe20000100a00 */
[----:B------:R-:W-:-:S03]  /*6a50*/  WARPGROUP.ARRIVE ;  /* 0x00000000000079c5 */ /* 0x000fc60000000000 */
[----:B------:R-:W-:Y:S03]  /*6a60*/  STL.64 [R1+0x2e8], R6 ;  /* 0x0002e80601007387 */ /* 0x000fe60000100a00 */
[----:B------:R-:W-:Y:S01]  /*6a70*/  HGMMA.64x16x16.F32 R208, gdesc[UR48], R208, gsb0 ;  /* 0x0020000030d079f0 */ /* 0x000fe200080008d0 */
[----:B------:R-:W3:Y:S04]  /*6a80*/  LDL.LU.64 R144, [R1+0x160] ;  /* 0x0001600001907983 */ /* 0x000ee80000300a00 */
[----:B------:R-:W3:Y:S04]  /*6a90*/  LDL.LU.64 R146, [R1+0x168] ;  /* 0x0001680001927983 */ /* 0x000ee80000300a00 */
[----:B------:R-:W3:Y:S04]  /*6aa0*/  LDL.LU.64 R148, [R1+0x170] ;  /* 0x0001700001947983 */ /* 0x000ee80000300a00 */
[----:B------:R-:W3:Y:S01]  /*6ab0*/  LDL.LU.64 R150, [R1+0x178] ;  /* 0x0001780001967983 */ /* 0x000ee20000300a00 */
[----:B------:R-:W-:Y:S01]  /*6ac0*/  IMAD.MOV.U32 R235, RZ, RZ, R11 ;  /* 0x000000ffffeb7224 */ /* 0x000fe200078e000b */
[----:B------:R-:W-:Y:S01]  /*6ad0*/  MOV R233, R9 ;  /* 0x0000000900e97202 */ /* 0x000fe20000000f00 */
[----:B------:R-:W-:-:S02]  /*6ae0*/  IMAD.MOV.U32 R234, RZ, RZ, R10 ;  /* 0x000000ffffea7224 */ /* 0x000fc400078e000a */
[----:B------:R-:W-:Y:S01]  /*6af0*/  IMAD.MOV.U32 R232, RZ, RZ, R8 ;  /* 0x000000ffffe87224 */ /* 0x000fe200078e0008 */
[----:B------:R-:W-:Y:S04]  /*6b00*/  STL [R1+0x894], R235 ;  /* 0x000894eb01007387 */ /* 0x000fe80000100800 */
[----:B------:R-:W-:Y:S04]  /*6b10*/  STL [R1+0x890], R234 ;  /* 0x000890ea01007387 */ /* 0x000fe80000100800 */
[----:B------:R-:W-:Y:S04]  /*6b20*/  STL [R1+0x88c], R233 ;  /* 0x00088ce901007387 */ /* 0x000fe80000100800 */
[----:B------:R-:W-:Y:S04]  /*6b30*/  STL [R1+0x888], R232 ;  /* 0x000888e801007387 */ /* 0x000fe80000100800 */
[----:B0-----:R-:W3:Y:S04]  /*6b40*/  LDL.LU.64 R176, [R1+0xe0] ;  /* 0x0000e00001b07983 */ /* 0x001ee80000300a00 */
[----:B-1----:R-:W3:Y:S04]  /*6b50*/  LDL.LU.64 R178, [R1+0xe8] ;  /* 0x0000e80001b27983 */ /* 0x002ee80000300a00 */
[----:B----4-:R-:W4:Y:S01]  /*6b60*/  LDL.LU.64 R180, [R1+0xf0] ;  /* 0x0000f00001b47983 */ /* 0x010f220000300a00 */
[----:B------:R-:W-:-:S03]  /*6b70*/  WARPGROUP.DEPBAR.LE gsb0, 0x0 ;  /* 0x00008000000079c5 */ /* 0x000fc60000010000 */
[----:B------:R0:W-:Y:S04]  /*6b80*/  STL.64 [R1+0x260], R208 ;  /* 0x000260d001007387 */ /* 0x0001e80000100a00 */
[----:B------:R1:W-:Y:S04]  /*6b90*/  STL.64 [R1+0x268], R210 ;  /* 0x000268d201007387 */ /* 0x0003e80000100a00 */
[----:B------:R1:W-:Y:S04]  /*6ba0*/  STL.64 [R1+0x270], R212 ;  /* 0x000270d401007387 */ /* 0x0003e80000100a00 */
[----:B------:R1:W-:Y:S04]  /*6bb0*/  STL.64 [R1+0x278], R214 ;  /* 0x000278d601007387 */ /* 0x0003e80000100a00 */
[----:B------:R-:W4:Y:S04]  /*6bc0*/  LDL.LU.64 R182, [R1+0xf8] ;  /* 0x0000f80001b67983 */ /* 0x000f280000300a00 */
[----:B0-----:R-:W4:Y:S04]  /*6bd0*/  LDL.LU.64 R208, [R1+0x60] ;  /* 0x0000600001d07983 */ /* 0x001f280000300a00 */
[----:B-1----:R-:W4:Y:S04]  /*6be0*/  LDL.LU.64 R210, [R1+0x68] ;  /* 0x0000680001d27983 */ /* 0x002f280000300a00 */
[----:B------:R-:W4:Y:S04]  /*6bf0*/  LDL.LU.64 R212, [R1+0x70] ;  /* 0x0000700001d47983 */ /* 0x000f280000300a00 */
[----:B------:R-:W4:Y:S01]  /*6c00*/  LDL.LU.64 R214, [R1+0x78] ;  /* 0x0000780001d67983 */ /* 0x000f220000300a00 */
[----:B------:R-:W-:Y:S01]  /*6c10*/  UMOV UR12, UR32 ;  /* 0x00000020000c7c82 */ /* 0x000fe20008000000 */
[----:B------:R-:W-:Y:S01]  /*6c20*/  UMOV UR13, UR33 ;  /* 0x00000021000d7c82 */ /* 0x000fe20008000000 */
[----:B------:R-:W-:Y:S01]  /*6c30*/  UMOV UR20, UR32 ;  /* 0x0000002000147c82 */ /* 0x000fe20008000000 */
[----:B------:R-:W-:Y:S01]  /*6c40*/  UMOV UR21, UR33 ;  /* 0x0000002100157c82 */ /* 0x000fe20008000000 */
[----:B------:R-:W-:Y:S01]  /*6c50*/  UMOV UR36, UR32 ;  /* 0x0000002000247c82 */ /* 0x000fe20008000000 */
[----:B------:R-:W-:Y:S01]  /*6c60*/  UMOV UR37, UR33 ;  /* 0x0000002100257c82 */ /* 0x000fe20008000000 */
[----:B--2---:R-:W-:-:S06]  /*6c70*/  WARPGROUP.ARRIVE ;  /* 0x00000000000079c5 */ /* 0x004fcc0000000000 */
[----:B------:R-:W-:Y:S03]  /*6c80*/  HGMMA.64x16x16.F32 R112, gdesc[UR12], R112, gsb0 ;  /* 0x002000000c7079f0 */ /* 0x000fe60008000870 */
[----:B------:R-:W-:Y:S02]  /*6c90*/  WARPGROUP.DEPBAR.LE gsb0, 0x0 ;  /* 0x00008000000079c5 */ /* 0x000fe40000010000 */
[----:B---3--:R-:W-:-:S06]  /*6ca0*/  WARPGROUP.ARRIVE ;  /* 0x00000000000079c5 */ /* 0x008fcc0000000000 */
[----:B------:R-:W-:Y:S03]  /*6cb0*/  HGMMA.64x16x16.F32 R144, gdesc[UR20], R144, gsb0 ;  /* 0x00200000149079f0 */ /* 0x000fe60008000890 */
[----:B------:R-:W-:Y:S02]  /*6cc0*/  WARPGROUP.DEPBAR.LE gsb0, 0x0 ;  /* 0x00008000000079c5 */ /* 0x000fe40000010000 */
[----:B----4-:R-:W-:-:S06]  /*6cd0*/  WARPGROUP.ARRIVE ;  /* 0x00000000000079c5 */ /* 0x010fcc0000000000 */
[----:B------:R-:W-:Y:S01]  /*6ce0*/  HGMMA.64x16x16.F32 R176, gdesc[UR36], R176, gsb0 ;  /* 0x0020000024b079f0 */ /* 0x000fe200080008b0 */
[----:B------:R-:W-:Y:S01]  /*6cf0*/  UMOV UR44, UR32 ;  /* 0x00000020002c7c82 */ /* 0x000fe20008000000 */
[----:B------:R-:W-:Y:S01]  /*6d00*/  UMOV UR45, UR33 ;  /* 0x00000021002d7c82 */ /* 0x000fe20008000000 */
[----:B------:R-:W-:Y:S02]  /*6d10*/  IMAD.MOV.U32 R9, RZ, RZ, R119 ;  /* 0x000000ffff097224 */ /* 0x000fe400078e0077 */
[----:B------:R-:W-:Y:S01]  /*6d20*/  IMAD.MOV.U32 R10, RZ, RZ, R118 ;  /* 0x000000ffff0a7224 */ /* 0x000fe200078e0076 */
[----:B------:R-:W-:Y:S02]  /*6d30*/  WARPGROUP.DEPBAR.LE gsb0, 0x0 ;  /* 0x00008000000079c5 */ /* 0x000fe40000010000 */
[----:B------:R-:W-:-:S06]  /*6d40*/  WARPGROUP.ARRIVE ;  /* 0x00000000000079c5 */ /* 0x000fcc0000000000 */
[----:B------:R-:W-:Y:S01]  /*6d50*/  HGMMA.64x16x16.F32 R208, gdesc[UR44], R208, gsb0 ;  /* 0x002000002cd079f0 */ /* 0x000fe200080008d0 */
[----:B------:R-:W-:Y:S01]  /*6d60*/  IMAD.MOV.U32 R11, RZ, RZ, R117 ;  /* 0x000000ffff0b7224 */ /* 0x000fe200078e0075 */
[----:B------:R-:W-:Y:S01]  /*6d70*/  STL [R1+0x1e0], R112 ;  /* 0x0001e07001007387 */ /* 0x000fe20000100800 */
[----:B------:R-:W-:Y:S02]  /*6d80*/  IMAD.MOV.U32 R12, RZ, RZ, R116 ;  /* 0x000000ffff0c7224 */ /* 0x000fe400078e0074 */
[----:B------:R-:W-:Y:S01]  /*6d90*/  IMAD.MOV.U32 R13, RZ, RZ, R115 ;  /* 0x000000ffff0d7224 */ /* 0x000fe200078e0073 */
[----:B------:R0:W-:Y:S01]  /*6da0*/  STL [R1+0x8b0], R9 ;  /* 0x0008b00901007387 */ /* 0x0001e20000100800 */
[----:B------:R-:W-:Y:S02]  /*6db0*/  IMAD.MOV.U32 R14, RZ, RZ, R114 ;  /* 0x000000ffff0e7224 */ /* 0x000fe400078e0072 */
[----:B------:R-:W-:Y:S01]  /*6dc0*/  IMAD.MOV.U32 R15, RZ, RZ, R113 ;  /* 0x000000ffff0f7224 */ /* 0x000fe200078e0071 */
[----:B------:R-:W-:Y:S04]  /*6dd0*/  STL [R1+0x8ac], R10 ;  /* 0x0008ac0a01007387 */ /* 0x000fe80000100800 */
[----:B------:R-:W-:Y:S04]  /*6de0*/  STL [R1+0x8a8], R11 ;  /* 0x0008a80b01007387 */ /* 0x000fe80000100800 */
[----:B------:R-:W-:Y:S04]  /*6df0*/  STL [R1+0x8a4], R12 ;  /* 0x0008a40c01007387 */ /* 0x000fe80000100800 */
[----:B------:R-:W-:Y:S04]  /*6e00*/  STL [R1+0x8a0], R13 ;  /* 0x0008a00d01007387 */ /* 0x000fe80000100800 */
[----:B------:R-:W-:Y:S04]  /*6e10*/  STL [R1+0x89c], R14 ;  /* 0x00089c0e01007387 */ /* 0x000fe80000100800 */
[----:B------:R-:W-:Y:S04]  /*6e20*/  STL [R1+0x898], R15 ;  /* 0x0008980f01007387 */ /* 0x000fe80000100800 */
[----:B------:R-:W-:Y:S04]  /*6e30*/  STL.64 [R1+0x160], R144 ;  /* 0x0001609001007387 */ /* 0x000fe80000100a00 */
[----:B------:R-:W-:Y:S04]  /*6e40*/  STL.64 [R1+0x168], R146 ;  /* 0x0001689201007387 */ /* 0x000fe80000100a00 */
[----:B------:R1:W-:Y:S01]  /*6e50*/  STL [R1+0xe0], R176 ;  /* 0x0000e0b001007387 */ /* 0x0003e20000100800 */
[----:B0-----:R-:W-:Y:S01]  /*6e60*/  IMAD.MOV.U32 R9, RZ, RZ, R177 ;  /* 0x000000ffff097224 */ /* 0x001fe200078e00b1 */
[----:B------:R-:W-:-:S02]  /*6e70*/  WARPGROUP.DEPBAR.LE gsb0, 0x0 ;  /* 0x00008000000079c5 */ /* 0x000fc40000010000 */
[----:B------:R-:W-:Y:S02]  /*6e80*/  IMAD.MOV.U32 R8, RZ, RZ, R208 ;  /* 0x000000ffff087224 */ /* 0x000fe400078e00d0 */
[----:B------:R-:W-:Y:S01]  /*6e90*/  IMAD.MOV.U32 R7, RZ, RZ, R209 ;  /* 0x000000ffff077224 */ /* 0x000fe200078e00d1 */
[----:B------:R-:W-:Y:S01]  /*6ea0*/  MOV R209, R97 ;  /* 0x0000006100d17202 */ /* 0x000fe20000000f00 */
[----:B------:R-:W-:Y:S02]  /*6eb0*/  IMAD.MOV.U32 R208, RZ, RZ, R96 ;  /* 0x000000ffffd07224 */ /* 0x000fe400078e0060 */
[----:B------:R-:W-:Y:S01]  /*6ec0*/  IMAD.MOV.U32 R6, RZ, RZ, R210 ;  /* 0x000000ffff067224 */ /* 0x000fe200078e00d2 */
[----:B------:R-:W2:Y:S01]  /*6ed0*/  LDL.LU R96, [R1+0xa14] ;  /* 0x000a140001607983 */ /* 0x000ea20000300800 */
[----:B------:R-:W-:Y:S02]  /*6ee0*/  IMAD.MOV.U32 R5, RZ, RZ, R211 ;  /* 0x000000ffff057224 */ /* 0x000fe400078e00d3 */
[----:B------:R-:W-:Y:S01]  /*6ef0*/  IMAD.MOV.U32 R210, RZ, RZ, R98 ;  /* 0x000000ffffd27224 */ /* 0x000fe200078e0062 */
[----:B------:R-:W2:Y:S01]  /*6f00*/  LDL.LU R97, [R1+0xa10] ;  /* 0x000a100001617983 */ /* 0x000ea20000300800 */
[----:B------:R-:W-:-:S02]  /*6f10*/  IMAD.MOV.U32 R4, RZ, RZ, R212 ;  /* 0x000000ffff047224 */ /* 0x000fc400078e00d4 */
[----:B------:R-:W-:Y:S01]  /*6f20*/  IMAD.MOV.U32 R211, RZ, RZ, R99 ;  /* 0x000000ffffd37224 */ /* 0x000fe200078e0063 */
[----:B------:R-:W2:Y:S01]  /*6f30*/  LDL.LU R98, [R1+0xa0c] ;  /* 0x000a0c0001627983 */ /* 0x000ea20000300800 */
        /* <DEDUP_REMOVED lines=10> */
[----:B-1----:R-:W-:Y:S01]  /*6fe0*/  IMAD.MOV.U32 R176, RZ, RZ, R128 ;  /* 0x000000ffffb07224 */ /* 0x002fe200078e0080 */
[----:B------:R-:W2:Y:S01]  /*6ff0*/  LDL.LU R102, [R1+0x9fc] ;  /* 0x0009fc0001667983 */ /* 0x000ea20000300800 */
[----:B------:R-:W-:Y:S02]  /*7000*/  IMAD.MOV.U32 R10, RZ, RZ, R178 ;  /* 0x000000ffff0a7224 */ /* 0x000fe400078e00b2 */
[----:B------:R-:W-:Y:S01]  /*7010*/  IMAD.MOV.U32 R177, RZ, RZ, R129 ;  /* 0x000000ffffb17224 */ /* 0x000fe200078e0081 */
[----:B------:R-:W2:Y:S01]  /*7020*/  LDL.LU R103, [R1+0x9f8] ;  /* 0x0009f80001677983 */ /* 0x000ea20000300800 */
[----:B------:R-:W-:Y:S01]  /*7030*/  IMAD.MOV.U32 R11, RZ, RZ, R179 ;  /* 0x000000ffff0b7224 */ /* 0x000fe200078e00b3 */
[----:B------:R-:W-:Y:S01]  /*7040*/  MOV R179, R131 ;  /* 0x0000008300b37202 */ /* 0x000fe20000000f00 */
[----:B------:R-:W-:Y:S01]  /*7050*/  IMAD.MOV.U32 R178, RZ, RZ, R130 ;  /* 0x000000ffffb27224 */ /* 0x000fe200078e0082 */
[----:B------:R-:W3:Y:S01]  /*7060*/  LDL.LU R128, [R1+0x9f4] ;  /* 0x0009f40001807983 */ /* 0x000ee20000300800 */
[----:B------:R-:W-:-:S03]  /*7070*/  IMAD.MOV.U32 R12, RZ, RZ, R180 ;  /* 0x000000ffff0c7224 */ /* 0x000fc600078e00b4 */
[----:B------:R-:W3:Y:S01]  /*7080*/  LDL.LU R129, [R1+0x9f0] ;  /* 0x0009f00001817983 */ /* 0x000ee20000300800 */
[----:B------:R-:W-:Y:S02]  /*7090*/  IMAD.MOV.U32 R13, RZ, RZ, R181 ;  /* 0x000000ffff0d7224 */ /* 0x000fe400078e00b5 */
[----:B------:R-:W-:Y:S01]  /*70a0*/  IMAD.MOV.U32 R180, RZ, RZ, R132 ;  /* 0x000000ffffb47224 */ /* 0x000fe200078e0084 */
[----:B------:R-:W3:Y:S01]  /*70b0*/  LDL.LU R130, [R1+0x9ec] ;  /* 0x0009ec0001827983 */ /* 0x000ee20000300800 */
[----:B------:R-:W-:Y:S01]  /*70c0*/  IMAD.MOV.U32 R14, RZ, RZ, R182 ;  /* 0x000000ffff0e7224 */ /* 0x000fe200078e00b6 */
[----:B------:R-:W-:Y:S01]  /*70d0*/  MOV R15, R183 ;  /* 0x000000b7000f7202 */ /* 0x000fe20000000f00 */
[----:B------:R-:W-:Y:S01]  /*70e0*/  IMAD.MOV.U32 R181, RZ, RZ, R133 ;  /* 0x000000ffffb57224 */ /* 0x000fe200078e0085 */
        /* <DEDUP_REMOVED lines=9> */
[----:B------:R-:W-:Y:S01]  /*7180*/  IMAD.MOV.U32 R146, RZ, RZ, R162 ;  /* 0x000000ffff927224 */ /* 0x000fe200078e00a2 */
[----:B------:R-:W-:Y:S02]  /*7190*/  MOV R235, R148 ;  /* 0x0000009400eb7202 */ /* 0x000fe40000000f00 */
[----:B------:R-:W4:Y:S01]  /*71a0*/  LDL.LU R160, [R1+0x9d4] ;  /* 0x0009d40001a07983 */ /* 0x000f220000300800 */
[----:B------:R-:W-:-:S03]  /*71b0*/  IMAD.MOV.U32 R147, RZ, RZ, R163 ;  /* 0x000000ffff937224 */ /* 0x000fc600078e00a3 */
[----:B------:R-:W4:Y:S01]  /*71c0*/  LDL.LU R161, [R1+0x9d0] ;  /* 0x0009d00001a17983 */ /* 0x000f220000300800 */
[----:B------:R-:W-:Y:S01]  /*71d0*/  IMAD.MOV.U32 R234, RZ, RZ, R149 ;  /* 0x000000ffffea7224 */ /* 0x000fe200078e0095 */
[----:B------:R-:W-:Y:S01]  /*71e0*/  MOV R149, R165 ;  /* 0x000000a500957202 */ /* 0x000fe20000000f00 */
[----:B------:R-:W-:Y:S01]  /*71f0*/  IMAD.MOV.U32 R148, RZ, RZ, R164 ;  /* 0x000000ffff947224 */ /* 0x000fe200078e00a4 */
[----:B------:R-:W4:Y:S01]  /*7200*/  LDL.LU R162, [R1+0x9cc] ;  /* 0x0009cc0001a27983 */ /* 0x000f220000300800 */
[----:B------:R-:W-:-:S03]  /*7210*/  IMAD.MOV.U32 R233, RZ, RZ, R150 ;  /* 0x000000ffffe97224 */ /* 0x000fc600078e0096 */
[----:B------:R-:W4:Y:S01]  /*7220*/  LDL.LU R163, [R1+0x9c8] ;  /* 0x0009c80001a37983 */ /* 0x000f220000300800 */
[----:B------:R-:W-:Y:S02]  /*7230*/  IMAD.MOV.U32 R232, RZ, RZ, R151 ;  /* 0x000000ffffe87224 */ /* 0x000fe400078e0097 */
[----:B------:R-:W-:Y:S01]  /*7240*/  IMAD.MOV.U32 R150, RZ, RZ, R166 ;  /* 0x000000ffff967224 */ /* 0x000fe200078e00a6 */
        /* <DEDUP_REMOVED lines=8> */
[----:B------:R-:W2:Y:S01]  /*72d0*/  LDL.LU R192, [R1+0x9b4] ;  /* 0x0009b40001c07983 */ /* 0x000ea20000300800 */
[----:B------:R-:W-:-:S03]  /*72e0*/  IMAD.MOV.U32 R115, RZ, RZ, R195 ;  /* 0x000000ffff737224 */ /* 0x000fc600078e00c3 */
[----:B------:R-:W2:Y:S01]  /*72f0*/  LDL.LU R193, [R1+0x9b0] ;  /* 0x0009b00001c17983 */ /* 0x000ea20000300800 */
[----:B------:R-:W-:-:S03]  /*7300*/  IMAD.MOV.U32 R116, RZ, RZ, R196 ;  /* 0x000000ffff747224 */ /* 0x000fc600078e00c4 */
[----:B------:R-:W2:Y:S01]  /*7310*/  LDL.LU R194, [R1+0x9ac] ;  /* 0x0009ac0001c27983 */ /* 0x000ea20000300800 */
[----:B------:R-:W-:-:S03]  /*7320*/  IMAD.MOV.U32 R117, RZ, RZ, R197 ;  /* 0x000000ffff757224 */ /* 0x000fc600078e00c5 */
[----:B------:R-:W2:Y:S01]  /*7330*/  LDL.LU R195, [R1+0x9a8] ;  /* 0x0009a80001c37983 */ /* 0x000ea20000300800 */
[----:B------:R-:W-:Y:S01]  /*7340*/  IMAD.MOV.U32 R118, RZ, RZ, R198 ;  /* 0x000000ffff767224 */ /* 0x000fe200078e00c6 */
[----:B------:R-:W-:Y:S02]  /*7350*/  MOV R119, R199 ;  /* 0x000000c700777202 */ /* 0x000fe40000000f00 */
[----:B------:R-:W2:Y:S01]  /*7360*/  LDL.LU R196, [R1+0x9a4] ;  /* 0x0009a40001c47983 */ /* 0x000ea20000300800 */
[----:B------:R-:W-:-:S03]  /*7370*/  IMAD.MOV.U32 R80, RZ, RZ, R224 ;  /* 0x000000ffff507224 */ /* 0x000fc600078e00e0 */
[----:B------:R-:W2:Y:S01]  /*7380*/  LDL.LU R197, [R1+0x9a0] ;  /* 0x0009a00001c57983 */ /* 0x000ea20000300800 */
[----:B------:R-:W-:-:S03]  /*7390*/  IMAD.MOV.U32 R81, RZ, RZ, R225 ;  /* 0x000000ffff517224 */ /* 0x000fc600078e00e1 */
[----:B------:R-:W2:Y:S01]  /*73a0*/  LDL.LU R198, [R1+0x99c] ;  /* 0x00099c0001c67983 */ /* 0x000ea20000300800 */
[----:B------:R-:W-:-:S03]  /*73b0*/  IMAD.MOV.U32 R82, RZ, RZ, R226 ;  /* 0x000000ffff527224 */ /* 0x000fc600078e00e2 */
[----:B------:R-:W2:Y:S01]  /*73c0*/  LDL.LU R199, [R1+0x998] ;  /* 0x0009980001c77983 */ /* 0x000ea20000300800 */
        /* <DEDUP_REMOVED lines=9> */
[----:B------:R-:W3:Y:S04]  /*7460*/  LDL.LU R228, [R1+0x984] ;  /* 0x0009840001e47983 */ /* 0x000ee80000300800 */
[----:B------:R-:W3:Y:S04]  /*7470*/  LDL.LU R229, [R1+0x980] ;  /* 0x0009800001e57983 */ /* 0x000ee80000300800 */
[----:B------:R-:W3:Y:S04]  /*7480*/  LDL.LU R230, [R1+0x97c] ;  /* 0x00097c0001e67983 */ /* 0x000ee80000300800 */
[----:B------:R-:W3:Y:S01]  /*7490*/  LDL.LU R231, [R1+0x978] ;  /* 0x0009780001e77983 */ /* 0x000ee20000300800 */
        /* <DEDUP_REMOVED lines=13> */
[----:B---3--:R-:W-:Y:S01]  /*7570*/  WARPGROUP.ARRIVE ;  /* 0x00000000000079c5 */ /* 0x008fe20000000000 */
[----:B------:R-:W-:Y:S01]  /*7580*/  UMOV UR57, UR29 ;  /* 0x0000001d00397c82 */ /* 0x000fe20008000000 */
[----:B------:R-:W-:Y:S01]  /*7590*/  UMOV UR8, UR32 ;  /* 0x0000002000087c82 */ /* 0x000fe20008000000 */
[----:B------:R-:W-:Y:S01]  /*75a0*/  UMOV UR9, UR33 ;  /* 0x0000002100097c82 */ /* 0x000fe20008000000 */
[----:B------:R-:W3:Y:S02]  /*75b0*/  LDL.LU R48, [R1+0xc0] ;  /* 0x0000c00001307983 */ /* 0x000ee40000300800 */
[----:B------:R-:W-:Y:S01]  /*75c0*/  HGMMA.64x16x16.F32 R224, gdesc[UR24], R224, gsb0 ;  /* 0x0020000018e079f0 */ /* 0x000fe200080008e0 */
[----:B------:R-:W-:Y:S01]  /*75d0*/  UMOV UR28, UR32 ;  /* 0x00000020001c7c82 */ /* 0x000fe20008000000 */
[----:B------:R-:W-:Y:S01]  /*75e0*/  UMOV UR29, UR33 ;  /* 0x00000021001d7c82 */ /* 0x000fe20008000000 */
[----:B------:R-:W3:Y:S04]  /*75f0*/  LDL.LU R49, [R1+0xc4] ;  /* 0x0000c40001317983 */ /* 0x000ee80000300800 */
[----:B------:R-:W3:Y:S04]  /*7600*/  LDL.LU R50, [R1+0xc8] ;  /* 0x0000c80001327983 */ /* 0x000ee80000300800 */
[----:B------:R-:W3:Y:S04]  /*7610*/  LDL.LU R51, [R1+0xcc] ;  /* 0x0000cc0001337983 */ /* 0x000ee80000300800 */
[----:B------:R-:W3:Y:S04]  /*7620*/  LDL.LU R52, [R1+0xd0] ;  /* 0x0000d00001347983 */ /* 0x000ee80000300800 */
[----:B------:R-:W3:Y:S04]  /*7630*/  LDL.LU R53, [R1+0xd4] ;  /* 0x0000d40001357983 */ /* 0x000ee80000300800 */
[----:B------:R-:W3:Y:S04]  /*7640*/  LDL.LU R54, [R1+0xd8] ;  /* 0x0000d80001367983 */ /* 0x000ee80000300800 */
[----:B------:R-:W3:Y:S01]  /*7650*/  LDL.LU R55, [R1+0xdc] ;  /* 0x0000dc0001377983 */ /* 0x000ee20000300800 */
[----:B------:R-:W-:-:S02]  /*7660*/  WARPGROUP.DEPBAR.LE gsb0, 0x0 ;  /* 0x00008000000079c5 */ /* 0x000fc40000010000 */
[----:B--2---:R-:W-:-:S06]  /*7670*/  WARPGROUP.ARRIVE ;  /* 0x00000000000079c5 */ /* 0x004fcc0000000000 */
[----:B------:R-:W-:Y:S03]  /*7680*/  HGMMA.64x16x16.F32 R192, gdesc[UR16], R192, gsb0 ;  /* 0x0020000010c079f0 */ /* 0x000fe600080008c0 */
[----:B------:R-:W-:Y:S02]  /*7690*/  WARPGROUP.DEPBAR.LE gsb0, 0x0 ;  /* 0x00008000000079c5 */ /* 0x000fe40000010000 */
[----:B----4-:R-:W-:-:S06]  /*76a0*/  WARPGROUP.ARRIVE ;  /* 0x00000000000079c5 */ /* 0x010fcc0000000000 */
[----:B------:R-:W-:Y:S03]  /*76b0*/  HGMMA.64x16x16.F32 R160, gdesc[UR52], R160, gsb0 ;  /* 0x0020000034a079f0 */ /* 0x000fe600080008a0 */
[----:B------:R-:W-:Y:S02]  /*76c0*/  WARPGROUP.DEPBAR.LE gsb0, 0x0 ;  /* 0x00008000000079c5 */ /* 0x000fe40000010000 */
[----:B------:R-:W-:-:S06]  /*76d0*/  WARPGROUP.ARRIVE ;  /* 0x00000000000079c5 */ /* 0x000fcc0000000000 */
        /* <DEDUP_REMOVED lines=54> */
[----:B---3--:R-:W-:-:S06]  /*7a40*/  WARPGROUP.ARRIVE ;  /* 0x00000000000079c5 */ /* 0x008fcc0000000000 */
        /* <DEDUP_REMOVED lines=27> */
[----:B------:R-:W-:Y:S04]  /*7c00*/  STL.64 [R1+0x800], R230 ;  /* 0x000800e601007387 */ /* 0x000fe80000100a00 */
[----:B------:R-:W-:Y:S04]  /*7c10*/  STL.64 [R1+0x7f8], R228 ;  /* 0x0007f8e401007387 */ /* 0x000fe80000100a00 */
[----:B------:R-:W-:Y:S04]  /*7c20*/  STL.64 [R1+0x820], R198 ;  /* 0x000820c601007387 */ /* 0x000fe80000100a00 */
[----:B------:R-:W-:Y:S04]  /*7c30*/  STL.64 [R1+0x818], R196 ;  /* 0x000818c401007387 */ /* 0x000fe80000100a00 */
[----:B------:R-:W-:Y:S04]  /*7c40*/  STL.64 [R1+0x810], R194 ;  /* 0x000810c201007387 */ /* 0x000fe80000100a00 */
[----:B------:R0:W-:Y:S01]  /*7c50*/  STL.64 [R1+0x808], R192 ;  /* 0x000808c001007387 */ /* 0x0001e20000100a00 */
[----:B------:R-:W-:-:S02]  /*7c60*/  WARPGROUP.DEPBAR.LE gsb0, 0x0 ;  /* 0x00008000000079c5 */ /* 0x000fc40000010000 */
[----:B------:R-:W-:-:S06]  /*7c70*/  WARPGROUP.ARRIVE ;  /* 0x00000000000079c5 */ /* 0x000fcc0000000000 */
[----:B------:R-:W-:Y:S01]  /*7c80*/  HGMMA.64x16x16.F32 R208, gdesc[UR16], R208, gsb0 ;  /* 0x0020000010d079f0 */ /* 0x000fe200080008d0 */
        /* <DEDUP_REMOVED lines=77> */
[----:B------:R-:W2:Y:S04]  /*8160*/  LDL.LU R48, [R1+0x3c0] ;  /* 0x0003c00001307983 */ /* 0x000ea80000300800 */
[----:B------:R-:W2:Y:S04]  /*8170*/  LDL.LU R49, [R1+0x3c4] ;  /* 0x0003c40001317983 */ /* 0x000ea80000300800 */
[----:B------:R-:W2:Y:S04]  /*8180*/  LDL.LU R50, [R1+0x3c8] ;  /* 0x0003c80001327983 */ /* 0x000ea80000300800 */
[----:B------:R-:W2:Y:S04]  /*8190*/  LDL.LU R51, [R1+0x3cc] ;  /* 0x0003cc0001337983 */ /* 0x000ea80000300800 */
[----:B------:R-:W2:Y:S04]  /*81a0*/  LDL.LU R52, [R1+0x3d0] ;  /* 0x0003d00001347983 */ /* 0x000ea80000300800 */
        /* <DEDUP_REMOVED lines=21> */
[----:B------:R-:W-:Y:S01]  /*8300*/  UIADD3 UR48, UR61, 0x4, URZ ;  /* 0x000000043d307890 */ /* 0x000fe2000fffe03f */
[----:B------:R-:W4:Y:S01]  /*8310*/  LDL.LU R96, [R1+0x1a0] ;  /* 0x0001a00001607983 */ /* 0x000f220000300800 */
[----:B------:R-:W-:Y:S01]  /*8320*/  UIADD3 UR50, UR60, 0x4, URZ ;  /* 0x000000043c327890 */ /* 0x000fe2000fffe03f */
[----:B------:R-:W-:Y:S01]  /*8330*/  UMOV UR49, 0x40000040 ;  /* 0x4000004000317882 */ /* 0x000fe20000000000 */
[----:B------:R-:W-:Y:S01]  /*8340*/  UMOV UR51, 0x40000040 ;  /* 0x4000004000337882 */ /* 0x000fe20000000000 */
[----:B------:R-:W-:Y:S01]  /*8350*/  UIADD3 UR6, UR60, 0x84, URZ ;  /* 0x000000843c067890 */ /* 0x000fe2000fffe03f */
[----:B------:R-:W4:Y:S01]  /*8360*/  LDL.LU R97, [R1+0x1a4] ;  /* 0x0001a40001617983 */ /* 0x000f220000300800 */
[----:B------:R-:W-:-:S03]  /*8370*/  UMOV UR44, UR48 ;  /* 0x00000030002c7c82 */ /* 0x000fc60008000000 */
[----:B------:R-:W4:Y:S01]  /*8380*/  LDL.LU R98, [R1+0x1a8] ;  /* 0x0001a80001627983 */ /* 0x000f220000300800 */
[----:B------:R-:W-:Y:S01]  /*8390*/  UMOV UR45, UR49 ;  /* 0x00000031002d7c82 */ /* 0x000fe20008000000 */
[----:B------:R-:W-:Y:S02]  /*83a0*/  UMOV UR46, UR6 ;  /* 0x00000006002e7c82 */ /* 0x000fe40008000000 */
[----:B------:R-:W4:Y:S01]  /*83b0*/  LDL.LU R99, [R1+0x1ac] ;  /* 0x0001ac0001637983 */ /* 0x000f220000300800 */
[----:B------:R-:W-:-:S03]  /*83c0*/  UMOV UR47, 0x40000040 ;  /* 0x40000040002f7882 */ /* 0x000fc60000000000 */
[----:B------:R-:W4:Y:S04]  /*83d0*/  LDL.LU R100, [R1+0x1b0] ;  /* 0x0001b00001647983 */ /* 0x000f280000300800 */
[----:B------:R-:W4:Y:S04]  /*83e0*/  LDL.LU R101, [R1+0x1b4] ;  /* 0x0001b40001657983 */ /* 0x000f280000300800 */
[----:B------:R-:W4:Y:S04]  /*83f0*/  LDL.LU R102, [R1+0x1b8] ;  /* 0x0001b80001667983 */ /* 0x000f280000300800 */
[----:B------:R-:W4:Y:S01]  /*8400*/  LDL.LU R103, [R1+0x1bc] ;  /* 0x0001bc0001677983 */ /* 0x000f220000300800 */
[----:B------:R-:W-:Y:S01]  /*8410*/  UIADD3 UR7, UR60, 0x104, URZ ;  /* 0x000001043c077890 */ /* 0x000fe2000fffe03f */
[----:B------:R-:W-:Y:S01]  /*8420*/  UMOV UR52, UR48 ;  /* 0x0000003000347c82 */ /* 0x000fe20008000000 */
[----:B------:R-:W-:Y:S01]  /*8430*/  UMOV UR53, UR49 ;  /* 0x0000003100357c82 */ /* 0x000fe20008000000 */
[----:B------:R-:W-:Y:S01]  /*8440*/  UMOV UR55, 0x40000040 ;  /* 0x4000004000377882 */ /* 0x000fe20000000000 */
[----:B------:R-:W-:Y:S01]  /*8450*/  UIADD3 UR58, UR60, 0x184, URZ ;  /* 0x000001843c3a7890 */ /* 0x000fe2000fffe03f */
[----:B------:R-:W4:Y:S02]  /*8460*/  LDL.LU R160, [R1+0xa0] ;  /* 0x0000a00001a07983 */ /* 0x000f240000300800 */
[----:B------:R-:W-:-:S02]  /*8470*/  UMOV UR54, UR7 ;  /* 0x0000000700367c82 */ /* 0x000fc40008000000 */
[----:B------:R-:W4:Y:S01]  /*8480*/  LDL.LU R161, [R1+0xa4] ;  /* 0x0000a40001a17983 */ /* 0x000f220000300800 */
[----:B--2---:R-:W-:-:S03]  /*8490*/  WARPGROUP.ARRIVE ;  /* 0x00000000000079c5 */ /* 0x004fc60000000000 */
[----:B------:R-:W2:Y:S01]  /*84a0*/  LDL.LU R162, [R1+0xa8] ;  /* 0x0000a80001a27983 */ /* 0x000ea20000300800 */
[----:B------:R-:W-:Y:S01]  /*84b0*/  UMOV UR56, UR48 ;  /* 0x0000003000387c82 */ /* 0x000fe20008000000 */
[----:B------:R-:W-:Y:S02]  /*84c0*/  UMOV UR57, UR49 ;  /* 0x0000003100397c82 */ /* 0x000fe40008000000 */
[----:B------:R-:W2:Y:S01]  /*84d0*/  LDL.LU R163, [R1+0xac] ;  /* 0x0000ac0001a37983 */ /* 0x000ea20000300800 */
[----:B------:R-:W-:Y:S01]  /*84e0*/  HGMMA.64x16x16.F32 R48, gdesc[UR32], R48, gsb0 ;  /* 0x00200000203079f0 */ /* 0x000fe20008000830 */
[----:B------:R-:W-:Y:S02]  /*84f0*/  UMOV UR59, 0x40000040 ;  /* 0x40000040003b7882 */ /* 0x000fe40000000000 */
[----:B------:R-:W2:Y:S04]  /*8500*/  LDL.LU R164, [R1+0xb0] ;  /* 0x0000b00001a47983 */ /* 0x000ea80000300800 */
[----:B------:R-:W2:Y:S04]  /*8510*/  LDL.LU R165, [R1+0xb4] ;  /* 0x0000b40001a57983 */ /* 0x000ea80000300800 */
[----:B------:R-:W2:Y:S04]  /*8520*/  LDL.LU R166, [R1+0xb8] ;  /* 0x0000b80001a67983 */ /* 0x000ea80000300800 */
[----:B------:R-:W2:Y:S01]  /*8530*/  LDL.LU R167, [R1+0xbc] ;  /* 0x0000bc0001a77983 */ /* 0x000ea20000300800 */
[----:B------:R-:W-:-:S02]  /*8540*/  WARPGROUP.DEPBAR.LE gsb0, 0x0 ;  /* 0x00008000000079c5 */ /* 0x000fc40000010000 */
[----:B---3--:R-:W-:-:S06]  /*8550*/  WARPGROUP.ARRIVE ;  /* 0x00000000000079c5 */ /* 0x008fcc0000000000 */
        /* <DEDUP_REMOVED lines=11> */
[----:B------:R-:W-:Y:S01]  /*8610*/  UMOV UR24, UR48 ;  /* 0x0000003000187c82 */ /* 0x000fe20008000000 */
[----:B------:R-:W-:Y:S01]  /*8620*/  UMOV UR25, UR49 ;  /* 0x0000003100197c82 */ /* 0x000fe20008000000 */
[----:B------:R-:W-:Y:S01]  /*8630*/  UMOV UR27, 0x40000040 ;  /* 0x40000040001b7882 */ /* 0x000fe20000000000 */
        /* <DEDUP_REMOVED lines=8> */
[----:B------:R-:W-:-:S02]  /*86c0*/  WARPGROUP.DEPBAR.LE gsb0, 0x0 ;  /* 0x00008000000079c5 */ /* 0x000fc40000010000 */
[----:B------:R-:W-:-:S06]  /*86d0*/  WARPGROUP.ARRIVE ;  /* 0x00000000000079c5 */ /* 0x000fcc0000000000 */
[----:B------:R-:W-:Y:S01]  /*86e0*/  HGMMA.64x16x16.F32 R208, gdesc[UR24], R208, gsb0 ;  /* 0x0020000018d079f0 */ /* 0x000fe200080008d0 */
[----:B------:R-:W-:Y:S04]  /*86f0*/  STL.64 [R1+0x420], R80 ;  /* 0x0004205001007387 */ /* 0x000fe80000100a00 */
[----:B------:R-:W-:Y:S04]  /*8700*/  STL.64 [R1+0x428], R82 ;  /* 0x0004285201007387 */ /* 0x000fe80000100a00 */
[----:B------:R-:W-:Y:S04]  /*8710*/  STL.64 [R1+0x430], R84 ;  /* 0x0004305401007387 */ /* 0x000fe80000100a00 */
[----:B------:R0:W-:Y:S04]  /*8720*/  STL.64 [R1+0x438], R86 ;  /* 0x0004385601007387 */ /* 0x0001e80000100a00 */
[----:B0-----:R-:W4:Y:S04]  /*8730*/  LDL.LU.64 R86, [R1+0x950] ;  /* 0x0009500001567983 */ /* 0x001f280000300a00 */
[----:B------:R-:W4:Y:S04]  /*8740*/  LDL.LU.64 R84, [R1+0x948] ;  /* 0x0009480001547983 */ /* 0x000f280000300a00 */
[----:B------:R-:W4:Y:S04]  /*8750*/  LDL.LU.64 R82, [R1+0x940] ;  /* 0x0009400001527983 */ /* 0x000f280000300a00 */
[----:B------:R-:W4:Y:S04]  /*8760*/  LDL.LU.64 R80, [R1+0x938] ;  /* 0x0009380001507983 */ /* 0x000f280000300a00 */
        /* <DEDUP_REMOVED lines=34> */
[----:B------:R-:W-:Y:S01]  /*8990*/  WARPGROUP.ARRIVE ;  /* 0x00000000000079c5 */ /* 0x000fe20000000000 */
[----:B------:R-:W-:Y:S01]  /*89a0*/  UMOV UR28, UR48 ;  /* 0x00000030001c7c82 */ /* 0x000fe20008000000 */
[----:B------:R-:W-:Y:S01]  /*89b0*/  UMOV UR29, UR49 ;  /* 0x00000031001d7c82 */ /* 0x000fe20008000000 */
[----:B------:R-:W-:-:S05]  /*89c0*/  UMOV UR31, 0x40000040 ;  /* 0x40000040001f7882 */ /* 0x000fca0000000000 */
[----:B------:R-:W-:Y:S01]  /*89d0*/  HGMMA.64x16x16.F32 R96, gdesc[UR28], R96, gsb0 ;  /* 0x002000001c6079f0 */ /* 0x000fe20008000860 */
[----:B------:R-:W-:Y:S01]  /*89e0*/  UIADD3 UR38, UR60, 0x304, URZ ;  /* 0x000003043c267890 */ /* 0x000fe2000fffe03f */
[----:B------:R-:W-:Y:S01]  /*89f0*/  UMOV UR36, UR48 ;  /* 0x0000003000247c82 */ /* 0x000fe20008000000 */
[----:B------:R-:W-:Y:S01]  /*8a00*/  UMOV UR37, UR49 ;  /* 0x0000003100257c82 */ /* 0x000fe20008000000 */
[----:B------:R-:W-:Y:S01]  /*8a10*/  UMOV UR39, 0x40000040 ;  /* 0x4000004000277882 */ /* 0x000fe20000000000 */
[----:B------:R-:W-:Y:S02]  /*8a20*/  WARPGROUP.DEPBAR.LE gsb0, 0x0 ;  /* 0x00008000000079c5 */ /* 0x000fe40000010000 */
[----:B------:R-:W-:-:S06]  /*8a30*/  WARPGROUP.ARRIVE ;  /* 0x00000000000079c5 */ /* 0x000fcc0000000000 */
[----:B------:R-:W-:Y:S01]  /*8a40*/  HGMMA.64x16x16.F32 R128, gdesc[UR36], R128, gsb0 ;  /* 0x00200000248079f0 */ /* 0x000fe20008000880 */
[----:B------:R-:W-:Y:S01]  /*8a50*/  UIADD3 UR14, UR60, 0x384, URZ ;  /* 0x000003843c0e7890 */ /* 0x000fe2000fffe03f */
[----:B------:R-:W-:Y:S01]  /*8a60*/  UMOV UR12, UR48 ;  /* 0x00000030000c7c82 */ /* 0x000fe20008000000 */
[----:B------:R-:W-:Y:S01]  /*8a70*/  UMOV UR13, UR49 ;  /* 0x00000031000d7c82 */ /* 0x000fe20008000000 */
[----:B------:R-:W-:Y:S01]  /*8a80*/  UMOV UR15, 0x40000040 ;  /* 0x40000040000f7882 */ /* 0x000fe20000000000 */
[----:B------:R-:W-:Y:S02]  /*8a90*/  WARPGROUP.DEPBAR.LE gsb0, 0x0 ;  /* 0x00008000000079c5 */ /* 0x000fe40000010000 */
[----:B--2---:R-:W-:-:S06]  /*8aa0*/  WARPGROUP.ARRIVE ;  /* 0x00000000000079c5 */ /* 0x004fcc0000000000 */
        /* <DEDUP_REMOVED lines=13> */
[----:B------:R-:W-:Y:S01]  /*8b80*/  UIADD3 UR42, UR60, 0x504, URZ ;  /* 0x000005043c2a7890 */ /* 0x000fe2000fffe03f */
[----:B----4-:R-:W-:-:S06]  /*8b90*/  WARPGROUP.ARRIVE ;  /* 0x00000000000079c5 */ /* 0x010fcc0000000000 */
[----:B------:R-:W-:Y:S01]  /*8ba0*/  HGMMA.64x16x16.F32 R208, gdesc[UR4], R208, gsb0 ;  /* 0x0020000004d079f0 */ /* 0x000fe200080008d0 */
[----:B------:R-:W-:Y:S01]  /*8bb0*/  UMOV UR40, UR48 ;  /* 0x0000003000287c82 */ /* 0x000fe20008000000 */
[----:B------:R-:W-:Y:S01]  /*8bc0*/  UMOV UR41, UR49 ;  /* 0x0000003100297c82 */ /* 0x000fe20008000000 */
[----:B------:R-:W-:Y:S01]  /*8bd0*/  UMOV UR43, 0x40000040 ;  /* 0x40000040002b7882 */ /* 0x000fe20000000000 */
[----:B------:R-:W-:Y:S02]  /*8be0*/  WARPGROUP.DEPBAR.LE gsb0, 0x0 ;  /* 0x00008000000079c5 */ /* 0x000fe40000010000 */
[----:B---3--:R-:W-:-:S06]  /*8bf0*/  WARPGROUP.ARRIVE ;  /* 0x00000000000079c5 */ /* 0x008fcc0000000000 */
[----:B------:R-:W-:Y:S01]  /*8c00*/  HGMMA.64x16x16.F32 R176, gdesc[UR40], R176, gsb0 ;  /* 0x0020000028b079f0 */ /* 0x000fe200080008b0 */
[----:B------:R-:W-:Y:S02]  /*8c10*/  UMOV UR10, UR46 ;  /* 0x0000002e000a7c82 */ /* 0x000fe40008000000 */
[----:B------:R-:W-:Y:S01]  /*8c20*/  UMOV UR56, UR10 ;  /* 0x0000000a00387c82 */ /* 0x000fe20008000000 */
[----:B------:R-:W-:Y:S01]  /*8c30*/  UIADD3 UR10, UR60, 0x584, URZ ;  /* 0x000005843c0a7890 */ /* 0x000fe2000fffe03f */
[----:B------:R-:W-:Y:S01]  /*8c40*/  UMOV UR11, UR47 ;  /* 0x0000002f000b7c82 */ /* 0x000fe20008000000 */
[----:B------:R-:W-:Y:S01]  /*8c50*/  UMOV UR8, UR48 ;  /* 0x0000003000087c82 */ /* 0x000fe20008000000 */
[----:B------:R-:W-:Y:S01]  /*8c60*/  UMOV UR57, UR11 ;  /* 0x0000000b00397c82 */ /* 0x000fe20008000000 */
[----:B------:R-:W-:Y:S01]  /*8c70*/  UMOV UR9, UR49 ;  /* 0x0000003100097c82 */ /* 0x000fe20008000000 */
[----:B------:R-:W-:Y:S01]  /*8c80*/  UMOV UR11, 0x40000040 ;  /* 0x40000040000b7882 */ /* 0x000fe20000000000 */
[----:B------:R-:W-:-:S02]  /*8c90*/  WARPGROUP.DEPBAR.LE gsb0, 0x0 ;  /* 0x00008000000079c5 */ /* 0x000fc40000010000 */
[----:B------:R-:W-:-:S06]  /*8ca0*/  WARPGROUP.ARRIVE ;  /* 0x00000000000079c5 */ /* 0x000fcc0000000000 */
        /* <DEDUP_REMOVED lines=25> */
[----:B------:R-:W-:Y:S04]  /*8e40*/  STL.64 [R1+0x1a0], R96 ;  /* 0x0001a06001007387 */ /* 0x000fe80000100a00 */
[----:B------:R-:W-:Y:S04]  /*8e50*/  STL.64 [R1+0x1a8], R98 ;  /* 0x0001a86201007387 */ /* 0x000fe80000100a00 */
[----:B------:R-:W-:Y:S01]  /*8e60*/  STL.64 [R1+0x1b0], R100 ;  /* 0x0001b06401007387 */ /* 0x000fe20000100a00 */
[----:B------:R-:W-:-:S02]  /*8e70*/  WARPGROUP.DEPBAR.LE gsb0, 0x0 ;  /* 0x00008000000079c5 */ /* 0x000fc40000010000 */
[----:B------:R-:W-:-:S06]  /*8e80*/  WARPGROUP.ARRIVE ;  /* 0x00000000000079c5 */ /* 0x000fcc0000000000 */
[----:B------:R-:W-:Y:S01]  /*8e90*/  HGMMA.64x16x16.F32 R40, gdesc[UR44], R40, gsb0 ;  /* 0x002000002c2879f0 */ /* 0x000fe20008000828 */
[----:B------:R-:W-:Y:S04]  /*8ea0*/  STL.64 [R1+0x1b8], R102 ;  /* 0x0001b86601007387 */ /* 0x000fe80000100a00 */
[----:B------:R0:W-:Y:S04]  /*8eb0*/  STL.64 [R1+0x120], R128 ;  /* 0x0001208001007387 */ /* 0x0001e80000100a00 */
[----:B------:R1:W-:Y:S04]  /*8ec0*/  STL.64 [R1+0x128], R130 ;  /* 0x0001288201007387 */ /* 0x0003e80000100a00 */
[----:B------:R2:W-:Y:S04]  /*8ed0*/  STL.64 [R1+0x130], R132 ;  /* 0x0001308401007387 */ /* 0x0005e80000100a00 */
[----:B------:R3:W-:Y:S04]  /*8ee0*/  STL.64 [R1+0x138], R134 ;  /* 0x0001388601007387 */ /* 0x0007e80000100a00 */
[----:B------:R4:W-:Y:S04]  /*8ef0*/  STL.64 [R1+0xa0], R160 ;  /* 0x0000a0a001007387 */ /* 0x0009e80000100a00 */
[----:B------:R4:W-:Y:S04]  /*8f00*/  STL.64 [R1+0xa8], R162 ;  /* 0x0000a8a201007387 */ /* 0x0009e80000100a00 */
[----:B------:R4:W-:Y:S04]  /*8f10*/  STL.64 [R1+0xb0], R164 ;  /* 0x0000b0a401007387 */ /* 0x0009e80000100a00 */
[----:B------:R4:W-:Y:S04]  /*8f20*/  STL.64 [R1+0xb8], R166 ;  /* 0x0000b8a601007387 */ /* 0x0009e80000100a00 */
[----:B0-----:R-:W4:Y:S04]  /*8f30*/  LDL.LU R128, [R1] ;  /* 0x0000000001807983 */ /* 0x001f280000300800 */
[----:B------:R-:W4:Y:S04]  /*8f40*/  LDL.LU R129, [R1+0x4] ;  /* 0x0000040001817983 */ /* 0x000f280000300800 */
[----:B------:R0:W-:Y:S04]  /*8f50*/  STL.64 [R1+0x20], R192 ;  /* 0x000020c001007387 */ /* 0x0001e80000100a00 */
[----:B------:R0:W-:Y:S04]  /*8f60*/  STL.64 [R1+0x28], R194 ;  /* 0x000028c201007387 */ /* 0x0001e80000100a00 */
[----:B------:R0:W-:Y:S04]  /*8f70*/  STL.64 [R1+0x30], R196 ;  /* 0x000030c401007387 */ /* 0x0001e80000100a00 */
[----:B------:R0:W-:Y:S04]  /*8f80*/  STL.64 [R1+0x38], R198 ;  /* 0x000038c601007387 */ /* 0x0001e80000100a00 */
[----:B-1----:R-:W4:Y:S04]  /*8f90*/  LDL.LU R130, [R1+0x8] ;  /* 0x0000080001827983 */ /* 0x002f280000300800 */
[----:B------:R-:W4:Y:S04]  /*8fa0*/  LDL.LU R131, [R1+0xc] ;  /* 0x00000c0001837983 */ /* 0x000f280000300800 */
[----:B--2---:R-:W2:Y:S04]  /*8fb0*/  LDL.LU R132, [R1+0x10] ;  /* 0x0000100001847983 */ /* 0x004ea80000300800 */
[----:B------:R-:W2:Y:S04]  /*8fc0*/  LDL.LU R133, [R1+0x14] ;  /* 0x0000140001857983 */ /* 0x000ea80000300800 */
[----:B---3--:R-:W2:Y:S04]  /*8fd0*/  LDL.LU R134, [R1+0x18] ;  /* 0x0000180001867983 */ /* 0x008ea80000300800 */
[----:B------:R-:W2:Y:S01]  /*8fe0*/  LDL.LU R135, [R1+0x1c] ;  /* 0x00001c0001877983 */ /* 0x000ea20000300800 */
[----:B------:R-:W-:-:S02]  /*8ff0*/  WARPGROUP.DEPBAR.LE gsb0, 0x0 ;  /* 0x00008000000079c5 */ /* 0x000fc40000010000 */
[----:B------:R-:W-:Y:S01]  /*9000*/  WARPGROUP.ARRIVE ;  /* 0x00000000000079c5 */ /* 0x000fe20000000000 */
[----:B------:R-:W-:Y:S01]  /*9010*/  UMOV UR32, UR44 ;  /* 0x0000002c00207c82 */ /* 0x000fe20008000000 */
[----:B------:R-:W-:Y:S01]  /*9020*/  UMOV UR33, UR45 ;  /* 0x0000002d00217c82 */ /* 0x000fe20008000000 */
[----:B------:R-:W-:Y:S01]  /*9030*/  UMOV UR16, UR44 ;  /* 0x0000002c00107c82 */ /* 0x000fe20008000000 */
[----:B------:R-:W-:Y:S01]  /*9040*/  UMOV UR17, UR45 ;  /* 0x0000002d00117c82 */ /* 0x000fe20008000000 */
[----:B----4-:R-:W3:Y:S01]  /*9050*/  LDL.LU.64 R160, [R1+0x80] ;  /* 0x0000800001a07983 */ /* 0x010ee20000300a00 */
[----:B------:R-:W-:Y:S03]  /*9060*/  HGMMA.64x16x16.F32 R72, gdesc[UR32], R72, gsb0 ;  /* 0x00200000204879f0 */ /* 0x000fe60008000848 */
[----:B------:R-:W3:Y:S04]  /*9070*/  LDL.LU.64 R162, [R1+0x88] ;  /* 0x0000880001a27983 */ /* 0x000ee80000300a00 */
[----:B------:R-:W3:Y:S04]  /*9080*/  LDL.LU.64 R164, [R1+0x90] ;  /* 0x0000900001a47983 */ /* 0x000ee80000300a00 */
[----:B------:R-:W3:Y:S01]  /*9090*/  LDL.LU.64 R166, [R1+0x98] ;  /* 0x0000980001a67983 */ /* 0x000ee20000300a00 */
[----:B------:R-:W-:Y:S01]  /*90a0*/  UMOV UR8, UR44 ;  /* 0x0000002c00087c82 */ /* 0x000fe20008000000 */
[----:B------:R-:W-:-:S02]  /*90b0*/  UMOV UR9, UR45 ;  /* 0x0000002d00097c82 */ /* 0x000fc40008000000 */
[----:B0-----:R-:W4:Y:S04]  /*90c0*/  LDL.LU.64 R192, [R1+0x100] ;  /* 0x0001000001c07983 */ /* 0x001f280000300a00 */
[----:B------:R-:W4:Y:S04]  /*90d0*/  LDL.LU.64 R194, [R1+0x108] ;  /* 0x0001080001c27983 */ /* 0x000f280000300a00 */
[----:B------:R-:W4:Y:S04]  /*90e0*/  LDL.LU.64 R196, [R1+0x110] ;  /* 0x0001100001c47983 */ /* 0x000f280000300a00 */
[----:B------:R-:W4:Y:S01]  /*90f0*/  LDL.LU.64 R198, [R1+0x118] ;  /* 0x0001180001c67983 */ /* 0x000f220000300a00 */
[----:B------:R-:W-:-:S02]  /*9100*/  WARPGROUP.DEPBAR.LE gsb0, 0x0 ;  /* 0x00008000000079c5 */ /* 0x000fc40000010000 */
[----:B------:R-:W-:-:S06]  /*9110*/  WARPGROUP.ARRIVE ;  /* 0x00000000000079c5 */ /* 0x000fcc0000000000 */
[----:B------:R-:W-:Y:S03]  /*9120*/  HGMMA.64x16x16.F32 R104, gdesc[UR16], R104, gsb0 ;  /* 0x00200000106879f0 */ /* 0x000fe60008000868 */
        /* <DEDUP_REMOVED lines=10> */
[----:B------:R-:W-:Y:S01]  /*91d0*/  STL.64 [R1+0x730], R214 ;  /* 0x000730d601007387 */ /* 0x000fe20000100a00 */
[----:B------:R-:W-:Y:S02]  /*91e0*/  WARPGROUP.DEPBAR.LE gsb0, 0x0 ;  /* 0x00008000000079c5 */ /* 0x000fe40000010000 */
[----:B------:R-:W-:-:S06]  /*91f0*/  WARPGROUP.ARRIVE ;  /* 0x00000000000079c5 */ /* 0x000fcc0000000000 */
[----:B------:R-:W-:Y:S01]  /*9200*/  HGMMA.64x16x16.F32 R200, gdesc[UR4], R200, gsb0 ;  /* 0x0020000004c879f0 */ /* 0x000fe200080008c8 */
[----:B------:R-:W-:Y:S04]  /*9210*/  STL.64 [R1+0x728], R212 ;  /* 0x000728d401007387 */ /* 0x000fe80000100a00 */
[----:B------:R-:W-:Y:S04]  /*9220*/  STL.64 [R1+0x720], R210 ;  /* 0x000720d201007387 */ /* 0x000fe80000100a00 */
[----:B------:R-:W-:Y:S04]  /*9230*/  STL.64 [R1+0x718], R208 ;  /* 0x000718d001007387 */ /* 0x000fe80000100a00 */
[----:B------:R-:W-:Y:S04]  /*9240*/  STL [R1+0x7c4], R176 ;  /* 0x0007c4b001007387 */ /* 0x000fe80000100800 */
        /* <DEDUP_REMOVED lines=8> */
[----:B------:R-:W-:Y:S01]  /*92d0*/  STL [R1+0x700], R145 ;  /* 0x0007009101007387 */ /* 0x000fe20000100800 */
[----:B------:R-:W-:-:S02]  /*92e0*/  WARPGROUP.DEPBAR.LE gsb0, 0x0 ;  /* 0x00008000000079c5 */ /* 0x000fc40000010000 */
[----:B--2---:R-:W-:Y:S01]  /*92f0*/  WARPGROUP.ARRIVE ;  /* 0x00000000000079c5 */ /* 0x004fe20000000000 */
[----:B------:R-:W-:Y:S01]  /*9300*/  STL [R1+0x6fc], R146 ;  /* 0x0006fc9201007387 */ /* 0x000fe20000100800 */
[----:B------:R-:W-:Y:S01]  /*9310*/  UMOV UR20, UR44 ;  /* 0x0000002c00147c82 */ /* 0x000fe20008000000 */
[----:B------:R-:W-:Y:S02]  /*9320*/  UMOV UR21, UR45 ;  /* 0x0000002d00157c82 */ /* 0x000fe40008000000 */
[----:B------:R-:W-:Y:S01]  /*9330*/  STL [R1+0x6f8], R147 ;  /* 0x0006f89301007387 */ /* 0x000fe20000100800 */
[----:B------:R-:W-:Y:S03]  /*9340*/  HGMMA.64x16x16.F32 R128, gdesc[UR20], R128, gsb0 ;  /* 0x00200000148079f0 */ /* 0x000fe60008000880 */
        /* <DEDUP_REMOVED lines=52> */
[----:B------:R-:W-:-:S03]  /*9690*/  WARPGROUP.DEPBAR.LE gsb0, 0x0 ;  /* 0x00008000000079c5 */ /* 0x000fc60000010000 */
[----:B------:R-:W2:Y:S04]  /*96a0*/  LDL.LU.64 R96, [R1+0x180] ;  /* 0x0001800001607983 */ /* 0x000ea80000300a00 */
[----:B------:R-:W2:Y:S04]  /*96b0*/  LDL.LU.64 R98, [R1+0x188] ;  /* 0x0001880001627983 */ /* 0x000ea80000300a00 */
[----:B------:R-:W2:Y:S04]  /*96c0*/  LDL.LU.64 R100, [R1+0x190] ;  /* 0x0001900001647983 */ /* 0x000ea80000300a00 */
[----:B------:R0:W-:Y:S04]  /*96d0*/  STL.64 [R1], R128 ;  /* 0x0000008001007387 */ /* 0x0001e80000100a00 */
[----:B------:R1:W-:Y:S04]  /*96e0*/  STL.64 [R1+0x8], R130 ;  /* 0x0000088201007387 */ /* 0x0003e80000100a00 */
[----:B------:R4:W-:Y:S04]  /*96f0*/  STL.64 [R1+0x10], R132 ;  /* 0x0000108401007387 */ /* 0x0009e80000100a00 */
[----:B------:R4:W-:Y:S04]  /*9700*/  STL.64 [R1+0x18], R134 ;  /* 0x0000188601007387 */ /* 0x0009e80000100a00 */
[----:B------:R-:W2:Y:S01]  /*9710*/  LDL.LU.64 R102, [R1+0x198] ;  /* 0x0001980001667983 */ /* 0x000ea20000300a00 */
[----:B---3--:R-:W-:-:S03]  /*9720*/  WARPGROUP.ARRIVE ;  /* 0x00000000000079c5 */ /* 0x008fc60000000000 */
[----:B0-----:R-:W3:Y:S01]  /*9730*/  LDL.LU.64 R128, [R1+0x200] ;  /* 0x0002000001807983 */ /* 0x001ee20000300a00 */
[----:B------:R-:W-:-:S03]  /*9740*/  UMOV UR12, UR44 ;  /* 0x0000002c000c7c82 */ /* 0x000fc60008000000 */
[----:B-1----:R-:W3:Y:S01]  /*9750*/  LDL.LU.64 R130, [R1+0x208] ;  /* 0x0002080001827983 */ /* 0x002ee20000300a00 */
[----:B------:R-:W-:Y:S02]  /*9760*/  UMOV UR13, UR45 ;  /* 0x0000002d000d7c82 */ /* 0x000fe40008000000 */
[----:B------:R-:W-:Y:S01]  /*9770*/  HGMMA.64x16x16.F32 R160, gdesc[UR12], R160, gsb0 ;  /* 0x002000000ca079f0 */ /* 0x000fe200080008a0 */
[----:B----4-:R-:W3:Y:S04]  /*9780*/  LDL.LU.64 R132, [R1+0x210] ;  /* 0x0002100001847983 */ /* 0x010ee80000300a00 */
[----:B------:R-:W3:Y:S01]  /*9790*/  LDL.LU.64 R134, [R1+0x218] ;  /* 0x0002180001867983 */ /* 0x000ee20000300a00 */
[----:B------:R-:W-:Y:S01]  /*97a0*/  UMOV UR36, UR44 ;  /* 0x0000002c00247c82 */ /* 0x000fe20008000000 */
[----:B------:R-:W-:Y:S01]  /*97b0*/  UMOV UR37, UR45 ;  /* 0x0000002d00257c82 */ /* 0x000fe20008000000 */
[----:B------:R-:W-:-:S02]  /*97c0*/  WARPGROUP.DEPBAR.LE gsb0, 0x0 ;  /* 0x00008000000079c5 */ /* 0x000fc40000010000 */
[----:B------:R-:W-:Y:S01]  /*97d0*/  IMAD.MOV.U32 R84, RZ, RZ, R160 ;  /* 0x000000ffff547224 */ /* 0x000fe200078e00a0 */
[----:B------:R-:W-:Y:S01]  /*97e0*/  MOV R85, R161 ;  /* 0x000000a100557202 */ /* 0x000fe20000000f00 */
[----:B------:R-:W-:Y:S01]  /*97f0*/  IMAD.MOV.U32 R86, RZ, RZ, R162 ;  /* 0x000000ffff567224 */ /* 0x000fe200078e00a2 */
[----:B------:R-:W4:Y:S01]  /*9800*/  LDL.LU.64 R160, [R1+0x280] ;  /* 0x0002800001a07983 */ /* 0x000f220000300a00 */
[----:B------:R-:W-:Y:S01]  /*9810*/  IMAD.MOV.U32 R87, RZ, RZ, R163 ;  /* 0x000000ffff577224 */ /* 0x000fe200078e00a3 */
[----:B------:R-:W-:Y:S01]  /*9820*/  WARPGROUP.ARRIVE ;  /* 0x00000000000079c5 */ /* 0x000fe20000000000 */
[----:B------:R-:W-:Y:S01]  /*9830*/  IMAD.MOV.U32 R52, RZ, RZ, R164 ;  /* 0x000000ffff347224 */ /* 0x000fe200078e00a4 */
[----:B------:R-:W4:Y:S01]  /*9840*/  LDL.LU.64 R162, [R1+0x288] ;  /* 0x0002880001a27983 */ /* 0x000f220000300a00 */
[----:B------:R-:W-:Y:S02]  /*9850*/  IMAD.MOV.U32 R53, RZ, RZ, R165 ;  /* 0x000000ffff357224 */ /* 0x000fe400078e00a5 */
[----:B------:R-:W-:Y:S01]  /*9860*/  IMAD.MOV.U32 R54, RZ, RZ, R166 ;  /* 0x000000ffff367224 */ /* 0x000fe200078e00a6 */
[----:B------:R-:W4:Y:S01]  /*9870*/  LDL.LU.64 R164, [R1+0x290] ;  /* 0x0002900001a47983 */ /* 0x000f220000300a00 */
[----:B------:R-:W-:Y:S01]  /*9880*/  IMAD.MOV.U32 R55, RZ, RZ, R167 ;  /* 0x000000ffff377224 */ /* 0x000fe200078e00a7 */
[----:B------:R-:W-:Y:S02]  /*9890*/  HGMMA.64x16x16.F32 R192, gdesc[UR36], R192, gsb0 ;  /* 0x0020000024c079f0 */ /* 0x000fe400080008c0 */
[----:B------:R-:W4:Y:S01]  /*98a0*/  LDL.LU.64 R166, [R1+0x298] ;  /* 0x0002980001a67983 */ /* 0x000f220000300a00 */
[----:B------:R-:W-:-:S02]  /*98b0*/  WARPGROUP.DEPBAR.LE gsb0, 0x0 ;  /* 0x00008000000079c5 */ /* 0x000fc40000010000 */
[----:B------:R-:W-:Y:S01]  /*98c0*/  IMAD.MOV.U32 R116, RZ, RZ, R192 ;  /* 0x000000ffff747224 */ /* 0x000fe200078e00c0 */
[----:B------:R-:W-:Y:S01]  /*98d0*/  MOV R119, R195 ;  /* 0x000000c300777202 */ /* 0x000fe20000000f00 */
[----:B------:R-:W-:Y:S02]  /*98e0*/  IMAD.MOV.U32 R117, RZ, RZ, R193 ;  /* 0x000000ffff757224 */ /* 0x000fe400078e00c1 */
[----:B------:R-:W-:Y:S01]  /*98f0*/  IMAD.MOV.U32 R118, RZ, RZ, R194 ;  /* 0x000000ffff767224 */ /* 0x000fe200078e00c2 */
[----:B------:R-:W4:Y:S01]  /*9900*/  LDL.LU.64 R192, [R1+0x300] ;  /* 0x0003000001c07983 */ /* 0x000f220000300a00 */
[----:B------:R-:W-:Y:S02]  /*9910*/  IMAD.MOV.U32 R80, RZ, RZ, R196 ;  /* 0x000000ffff507224 */ /* 0x000fe400078e00c4 */
[----:B------:R-:W-:Y:S01]  /*9920*/  IMAD.MOV.U32 R81, RZ, RZ, R197 ;  /* 0x000000ffff517224 */ /* 0x000fe200078e00c5 */
[----:B------:R-:W4:Y:S01]  /*9930*/  LDL.LU.64 R194, [R1+0x308] ;  /* 0x0003080001c27983 */ /* 0x000f220000300a00 */
[----:B------:R-:W-:-:S02]  /*9940*/  IMAD.MOV.U32 R82, RZ, RZ, R198 ;  /* 0x000000ffff527224 */ /* 0x000fc400078e00c6 */
[----:B------:R-:W-:Y:S01]  /*9950*/  IMAD.MOV.U32 R83, RZ, RZ, R199 ;  /* 0x000000ffff537224 */ /* 0x000fe200078e00c7 */
        /* <DEDUP_REMOVED lines=14> */
[----:B------:R-:W4:Y:S01]  /*9a40*/  LDL.LU R44, [R1+0xe0] ;  /* 0x0000e000012c7983 */ /* 0x000f220000300800 */
        /* <DEDUP_REMOVED lines=12> */
[----:B------:R-:W-:Y:S02]  /*9b10*/  IMAD.MOV.U32 R45, RZ, RZ, R9 ;  /* 0x000000ffff2d7224 */ /* 0x000fe400078e0009 */
[----:B------:R-:W2:Y:S01]  /*9b20*/  LDL.LU R9, [R1+0x8b0] ;  /* 0x0008b00001097983 */ /* 0x000ea20000300800 */
[----:B------:R-:W-:Y:S01]  /*9b30*/  IMAD.MOV.U32 R46, RZ, RZ, R10 ;  /* 0x000000ffff2e7224 */ /* 0x000fe200078e000a */
[----:B------:R-:W-:Y:S01]  /*9b40*/  MOV R48, R12 ;  /* 0x0000000c00307202 */ /* 0x000fe20000000f00 */
[----:B------:R-:W-:Y:S01]  /*9b50*/  IMAD.MOV.U32 R47, RZ, RZ, R11 ;  /* 0x000000ffff2f7224 */ /* 0x000fe200078e000b */
[----:B------:R-:W3:Y:S01]  /*9b60*/  LDL.LU R10, [R1+0x8ac] ;  /* 0x0008ac00010a7983 */ /* 0x000ee20000300800 */
[----:B------:R-:W-:-:S03]  /*9b70*/  IMAD.MOV.U32 R49, RZ, RZ, R13 ;  /* 0x000000ffff317224 */ /* 0x000fc600078e000d */
[----:B------:R-:W4:Y:S01]  /*9b80*/  LDL.LU R11, [R1+0x8a8] ;  /* 0x0008a800010b7983 */ /* 0x000f220000300800 */
[----:B------:R-:W-:-:S03]  /*9b90*/  IMAD.MOV.U32 R50, RZ, RZ, R14 ;  /* 0x000000ffff327224 */ /* 0x000fc600078e000e */
[----:B------:R-:W2:Y:S01]  /*9ba0*/  LDL.LU R12, [R1+0x8a4] ;  /* 0x0008a400010c7983 */ /* 0x000ea20000300800 */
[----:B------:R-:W-:-:S03]  /*9bb0*/  IMAD.MOV.U32 R51, RZ, RZ, R15 ;  /* 0x000000ffff337224 */ /* 0x000fc600078e000f */
[----:B------:R-:W3:Y:S04]  /*9bc0*/  LDL.LU R13, [R1+0x8a0] ;  /* 0x0008a000010d7983 */ /* 0x000ee80000300800 */
[----:B------:R-:W4:Y:S04]  /*9bd0*/  LDL.LU R14, [R1+0x89c] ;  /* 0x00089c00010e7983 */ /* 0x000f280000300800 */
[----:B------:R-:W2:Y:S01]  /*9be0*/  LDL.LU R15, [R1+0x898] ;  /* 0x00089800010f7983 */ /* 0x000ea20000300800 */
        /* <DEDUP_REMOVED lines=8> */
[----:B------:R-:W3:Y:S01]  /*9c70*/  LDL.LU R235, [R1+0x894] ;  /* 0x0008940001eb7983 */ /* 0x000ee20000300800 */
[----:B------:R-:W-:Y:S02]  /*9c80*/  WARPGROUP.DEPBAR.LE gsb0, 0x0 ;  /* 0x00008000000079c5 */ /* 0x000fe40000010000 */
[----:B------:R-:W-:Y:S01]  /*9c90*/  WARPGROUP.ARRIVE ;  /* 0x00000000000079c5 */ /* 0x000fe20000000000 */
[----:B------:R-:W3:Y:S04]  /*9ca0*/  LDL.LU R234, [R1+0x890] ;  /* 0x0008900001ea7983 */ /* 0x000ee80000300800 */
[----:B------:R-:W3:Y:S01]  /*9cb0*/  LDL.LU R233, [R1+0x88c] ;  /* 0x00088c0001e97983 */ /* 0x000ee20000300800 */
[----:B------:R-:W-:Y:S03]  /*9cc0*/  HGMMA.64x16x16.F32 R192, gdesc[UR52], R192, gsb0 ;  /* 0x0020000034c079f0 */ /* 0x000fe600080008c0 */
[----:B------:R-:W3:Y:S04]  /*9cd0*/  LDL.LU R232, [R1+0x888] ;  /* 0x0008880001e87983 */ /* 0x000ee80000300800 */
[----:B------:R-:W2:Y:S04]  /*9ce0*/  LDL.LU R136, [R1+0x260] ;  /* 0x0002600001887983 */ /* 0x000ea80000300800 */
[----:B------:R-:W2:Y:S04]  /*9cf0*/  LDL.LU R137, [R1+0x264] ;  /* 0x0002640001897983 */ /* 0x000ea80000300800 */
[----:B------:R-:W2:Y:S04]  /*9d00*/  LDL.LU R138, [R1+0x268] ;  /* 0x00026800018a7983 */ /* 0x000ea80000300800 */
[----:B------:R-:W2:Y:S04]  /*9d10*/  LDL.LU R139, [R1+0x26c] ;  /* 0x00026c00018b7983 */ /* 0x000ea80000300800 */
[----:B------:R-:W2:Y:S04]  /*9d20*/  LDL.LU R140, [R1+0x270] ;  /* 0x00027000018c7983 */ /* 0x000ea80000300800 */
[----:B------:R-:W2:Y:S04]  /*9d30*/  LDL.LU R141, [R1+0x274] ;  /* 0x00027400018d7983 */ /* 0x000ea80000300800 */
[----:B------:R-:W2:Y:S04]  /*9d40*/  LDL.LU R142, [R1+0x278] ;  /* 0x00027800018e7983 */ /* 0x000ea80000300800 */
[----:B------:R-:W2:Y:S01]  /*9d50*/  LDL.LU R143, [R1+0x27c] ;  /* 0x00027c00018f7983 */ /* 0x000ea20000300800 */
[----:B------:R-:W-:-:S02]  /*9d60*/  IMAD.MOV.U32 R40, RZ, RZ, R160 ;  /* 0x000000ffff287224 */ /* 0x000fc400078e00a0 */
[----:B------:R-:W-:Y:S02]  /*9d70*/  IMAD.MOV.U32 R41, RZ, RZ, R161 ;  /* 0x000000ffff297224 */ /* 0x000fe400078e00a1 */
[----:B------:R-:W-:Y:S01]  /*9d80*/  IMAD.MOV.U32 R42, RZ, RZ, R162 ;  /* 0x000000ffff2a7224 */ /* 0x000fe200078e00a2 */
[----:B------:R-:W-:Y:S02]  /*9d90*/  WARPGROUP.DEPBAR.LE gsb0, 0x0 ;  /* 0x00008000000079c5 */ /* 0x000fe40000010000 */
[----:B------:R-:W-:Y:S01]  /*9da0*/  IMAD.MOV.U32 R168, RZ, RZ, R192 ;  /* 0x000000ffffa87224 */ /* 0x000fe200078e00c0 */
[----:B------:R-:W-:Y:S01]  /*9db0*/  MOV R169, R193 ;  /* 0x000000c100a97202 */ /* 0x000fe20000000f00 */
        /* <DEDUP_REMOVED lines=12> */
[----:B------:R-:W4:Y:S01]  /*9e80*/  LDL.LU R198, [R1+0x378] ;  /* 0x0003780001c67983 */ /* 0x000f220000300800 */
[----:B------:R-:W-:-:S03]  /*9e90*/  IMAD.MOV.U32 R43, RZ, RZ, R163 ;  /* 0x000000ffff2b7224 */ /* 0x000fc600078e00a3 */
[----:B------:R-:W4:Y:S01]  /*9ea0*/  LDL.LU R199, [R1+0x37c] ;  /* 0x00037c0001c77983 */ /* 0x000f220000300800 */
        /* <DEDUP_REMOVED lines=17> */
[----:B------:R-:W2:Y:S01]  /*9fc0*/  LDL.LU R96, [R1+0x380] ;  /* 0x0003800001607983 */ /* 0x000ea20000300800 */
[----:B------:R-:W-:-:S03]  /*9fd0*/  MOV R113, R101 ;  /* 0x0000006500717202 */ /* 0x000fc60000000f00 */
[----:B------:R-:W2:Y:S01]  /*9fe0*/  LDL.LU R97, [R1+0x384] ;  /* 0x0003840001617983 */ /* 0x000ea20000300800 */
[----:B------:R-:W-:-:S03]  /*9ff0*/  IMAD.MOV.U32 R114, RZ, RZ, R102 ;  /* 0x000000ffff727224 */ /* 0x000fc600078e0066 */
[----:B------:R-:W2:Y:S01]  /*a000*/  LDL.LU R98, [R1+0x388] ;  /* 0x0003880001627983 */ /* 0x000ea20000300800 */
[----:B------:R-:W-:-:S03]  /*a010*/  IMAD.MOV.U32 R115, RZ, RZ, R103 ;  /* 0x000000ffff737224 */ /* 0x000fc600078e0067 */
[----:B------:R-:W2:Y:S04]  /*a020*/  LDL.LU R99, [R1+0x38c] ;  /* 0x00038c0001637983 */ /* 0x000ea80000300800 */
[----:B------:R-:W2:Y:S04]  /*a030*/  LDL.LU R100, [R1+0x390] ;  /* 0x0003900001647983 */ /* 0x000ea80000300800 */
[----:B------:R-:W2:Y:S04]  /*a040*/  LDL.LU R101, [R1+0x394] ;  /* 0x0003940001657983 */ /* 0x000ea80000300800 */
[----:B------:R-:W2:Y:S04]  /*a050*/  LDL.LU R102, [R1+0x398] ;  /* 0x0003980001667983 */ /* 0x000ea80000300800 */
[----:B------:R-:W2:Y:S01]  /*a060*/  LDL.LU R103, [R1+0x39c] ;  /* 0x00039c0001677983 */ /* 0x000ea20000300800 */
[----:B------:R-:W-:-:S02]  /*a070*/  IMAD.MOV.U32 R180, RZ, RZ, R128 ;  /* 0x000000ffffb47224 */ /* 0x000fc400078e0080 */
[----:B------:R-:W-:Y:S01]  /*a080*/  IMAD.MOV.U32 R181, RZ, RZ, R129 ;  /* 0x000000ffffb57224 */ /* 0x000fe200078e0081 */
        /* <DEDUP_REMOVED lines=8> */
[----:B------:R-:W-:Y:S01]  /*a110*/  IMAD.MOV.U32 R146, RZ, RZ, R134 ;  /* 0x000000ffff927224 */ /* 0x000fe200078e0086 */
[----:B------:R-:W-:Y:S02]  /*a120*/  MOV R147, R135 ;  /* 0x0000008700937202 */ /* 0x000fe40000000f00 */
[----:B------:R-:W4:Y:S04]  /*a130*/  LDL.LU R132, [R1+0x410] ;  /* 0x0004100001847983 */ /* 0x000f280000300800 */
[----:B------:R-:W4:Y:S04]  /*a140*/  LDL.LU R133, [R1+0x414] ;  /* 0x0004140001857983 */ /* 0x000f280000300800 */
[----:B------:R-:W4:Y:S04]  /*a150*/  LDL.LU R134, [R1+0x418] ;  /* 0x0004180001867983 */ /* 0x000f280000300800 */
[----:B------:R-:W4:Y:S04]  /*a160*/  LDL.LU R135, [R1+0x41c] ;  /* 0x00041c0001877983 */ /* 0x000f280000300800 */
        /* <DEDUP_REMOVED lines=8> */
[----:B------:R-:W3:Y:S01]  /*a1f0*/  LDL.LU R104, [R1+0x1e0] ;  /* 0x0001e00001687983 */ /* 0x000ee20000300800 */
[----:B------:R-:W-:Y:S01]  /*a200*/  UMOV UR48, UR44 ;  /* 0x0000002c00307c82 */ /* 0x000fe20008000000 */
[----:B------:R-:W-:Y:S01]  /*a210*/  UMOV UR49, UR45 ;  /* 0x0000002d00317c82 */ /* 0x000fe20008000000 */
[----:B------:R-:W-:Y:S01]  /*a220*/  UIADD3 UR4, UR61, 0x804, URZ ;  /* 0x000008043d047890 */ /* 0x000fe2000fffe03f */
[----:B--2---:R-:W-:-:S06]  /*a230*/  WARPGROUP.ARRIVE ;  /* 0x00000000000079c5 */ /* 0x004fcc0000000000 */
[----:B------:R-:W-:Y:S03]  /*a240*/  HGMMA.64x16x16.F32 R96, gdesc[UR52], R96, gsb0 ;  /* 0x00200000346079f0 */ /* 0x000fe60008000860 */
[----:B------:R-:W-:Y:S02]  /*a250*/  WARPGROUP.DEPBAR.LE gsb0, 0x0 ;  /* 0x00008000000079c5 */ /* 0x000fe40000010000 */
[----:B----4-:R-:W-:-:S06]  /*a260*/  WARPGROUP.ARRIVE ;  /* 0x00000000000079c5 */ /* 0x010fcc0000000000 */
[----:B------:R-:W-:Y:S01]  /*a270*/  HGMMA.64x16x16.F32 R128, gdesc[UR48], R128, gsb0 ;  /* 0x00200000308079f0 */ /* 0x000fe20008000880 */
[----:B------:R-:W-:Y:S01]  /*a280*/  UMOV UR48, UR4 ;  /* 0x0000000400307c82 */ /* 0x000fe20008000000 */
[----:B------:R-:W-:Y:S01]  /*a290*/  UMOV UR49, 0x40000040 ;  /* 0x4000004000317882 */ /* 0x000fe20000000000 */
[----:B------:R-:W-:Y:S02]  /*a2a0*/  WARPGROUP.DEPBAR.LE gsb0, 0x0 ;  /* 0x00008000000079c5 */ /* 0x000fe40000010000 */
[----:B---3--:R-:W-:-:S06]  /*a2b0*/  WARPGROUP.ARRIVE ;  /* 0x00000000000079c5 */ /* 0x008fcc0000000000 */
        /* <DEDUP_REMOVED lines=44> */
[----:B0-----:R-:W2:Y:S04]  /*a580*/  LDL.LU.64 R198, [R1+0x820] ;  /* 0x0008200001c67983 */ /* 0x001ea80000300a00 */
[----:B------:R-:W2:Y:S04]  /*a590*/  LDL.LU.64 R196, [R1+0x818] ;  /* 0x0008180001c47983 */ /* 0x000ea80000300a00 */
[----:B------:R-:W2:Y:S04]  /*a5a0*/  LDL.LU.64 R194, [R1+0x810] ;  /* 0x0008100001c27983 */ /* 0x000ea80000300a00 */
[----:B------:R-:W2:Y:S04]  /*a5b0*/  LDL.LU.64 R192, [R1+0x808] ;  /* 0x0008080001c07983 */ /* 0x000ea80000300a00 */
[----:B------:R-:W-:Y:S04]  /*a5c0*/  STL.64 [R1+0x2e0], R228 ;  /* 0x0002e0e401007387 */ /* 0x000fe80000100a00 */
[----:B------:R0:W-:Y:S04]  /*a5d0*/  STL.64 [R1+0x2e8], R230 ;  /* 0x0002e8e601007387 */ /* 0x0001e80000100a00 */
[----:B------:R-:W-:Y:S04]  /*a5e0*/  STL.64 [R1+0x2f0], R232 ;  /* 0x0002f0e801007387 */ /* 0x000fe80000100a00 */
[----:B------:R-:W-:Y:S04]  /*a5f0*/  STL.64 [R1+0x2f8], R234 ;  /* 0x0002f8ea01007387 */ /* 0x000fe80000100a00 */
[----:B0-----:R-:W3:Y:S04]  /*a600*/  LDL.LU.64 R230, [R1+0x800] ;  /* 0x0008000001e67983 */ /* 0x001ee80000300a00 */
[----:B------:R-:W3:Y:S01]  /*a610*/  LDL.LU.64 R228, [R1+0x7f8] ;  /* 0x0007f80001e47983 */ /* 0x000ee20000300a00 */
[----:B------:R-:W-:Y:S01]  /*a620*/  WARPGROUP.ARRIVE ;  /* 0x00000000000079c5 */ /* 0x000fe20000000000 */
[----:B------:R-:W-:Y:S01]  /*a630*/  UMOV UR52, UR48 ;  /* 0x0000003000347c82 */ /* 0x000fe20008000000 */
[----:B------:R-:W-:Y:S01]  /*a640*/  UMOV UR53, UR49 ;  /* 0x0000003100357c82 */ /* 0x000fe20008000000 */
[----:B------:R-:W-:Y:S01]  /*a650*/  UMOV UR54, UR58 ;  /* 0x0000003a00367c82 */ /* 0x000fe20008000000 */
[----:B------:R-:W-:-:S02]  /*a660*/  UMOV UR55, UR59 ;  /* 0x0000003b00377c82 */ /* 0x000fc40008000000 */
[----:B------:R-:W-:Y:S01]  /*a670*/  HGMMA.64x16x16.F32 R136, gdesc[UR52], R136, gsb0 ;  /* 0x00200000348879f0 */ /* 0x000fe20008000888 */
[----:B------:R-:W-:Y:S01]  /*a680*/  IMAD.MOV.U32 R105, RZ, RZ, R15 ;  /* 0x000000ffff697224 */ /* 0x000fe200078e000f */
[----:B------:R-:W-:Y:S01]  /*a690*/  MOV R107, R13 ;  /* 0x0000000d006b7202 */ /* 0x000fe20000000f00 */
[----:B------:R-:W-:Y:S02]  /*a6a0*/  IMAD.MOV.U32 R106, RZ, RZ, R14 ;  /* 0x000000ffff6a7224 */ /* 0x000fe400078e000e */
[----:B------:R-:W-:Y:S02]  /*a6b0*/  IMAD.MOV.U32 R108, RZ, RZ, R12 ;  /* 0x000000ffff6c7224 */ /* 0x000fe400078e000c */
[----:B------:R-:W-:Y:S02]  /*a6c0*/  IMAD.MOV.U32 R109, RZ, RZ, R11 ;  /* 0x000000ffff6d7224 */ /* 0x000fe400078e000b */
[----:B------:R-:W-:Y:S02]  /*a6d0*/  IMAD.MOV.U32 R110, RZ, RZ, R10 ;  /* 0x000000ffff6e7224 */ /* 0x000fe400078e000a */
[----:B------:R-:W-:Y:S01]  /*a6e0*/  IMAD.MOV.U32 R111, RZ, RZ, R9 ;  /* 0x000000ffff6f7224 */ /* 0x000fe200078e0009 */
[----:B------:R-:W-:Y:S01]  /*a6f0*/  UMOV UR24, UR48 ;  /* 0x0000003000187c82 */ /* 0x000fe20008000000 */
[----:B------:R-:W-:Y:S01]  /*a700*/  UMOV UR25, UR49 ;  /* 0x0000003100197c82 */ /* 0x000fe20008000000 */
[----:B------:R-:W-:-:S03]  /*a710*/  WARPGROUP.DEPBAR.LE gsb0, 0x0 ;  /* 0x00008000000079c5 */ /* 0x000fc60000010000 */
        /* <DEDUP_REMOVED lines=12> */
[----:B------:R-:W-:Y:S01]  /*a7e0*/  IMAD.MOV.U32 R208, RZ, RZ, R8 ;  /* 0x000000ffffd07224 */ /* 0x000fe200078e0008 */
[----:B------:R-:W-:Y:S01]  /*a7f0*/  MOV R213, R3 ;  /* 0x0000000300d57202 */ /* 0x000fe20000000f00 */
        /* <DEDUP_REMOVED lines=24> */
[----:B----4-:R-:W-:-:S06]  /*a980*/  WARPGROUP.ARRIVE ;  /* 0x00000000000079c5 */ /* 0x010fcc0000000000 */
        /* <DEDUP_REMOVED lines=61> */
[----:B0-----:R-:W4:Y:S04]  /*ad60*/  LDL.LU.64 R208, [R1+0xc0] ;  /* 0x0000c00001d07983 */ /* 0x001f280000300a00 */
[----:B-1----:R-:W4:Y:S04]  /*ad70*/  LDL.LU.64 R210, [R1+0xc8] ;  /* 0x0000c80001d27983 */ /* 0x002f280000300a00 */
[----:B--2---:R-:W4:Y:S04]  /*ad80*/  LDL.LU.64 R212, [R1+0xd0] ;  /* 0x0000d00001d47983 */ /* 0x004f280000300a00 */
[----:B---3--:R-:W4:Y:S01]  /*ad90*/  LDL.LU.64 R214, [R1+0xd8] ;  /* 0x0000d80001d67983 */ /* 0x008f220000300a00 */
[----:B------:R-:W-:-:S02]  /*ada0*/  WARPGROUP.DEPBAR.LE gsb0, 0x0 ;  /* 0x00008000000079c5 */ /* 0x000fc40000010000 */
[----:B------:R-:W-:Y:S01]  /*adb0*/  WARPGROUP.ARRIVE ;  /* 0x00000000000079c5 */ /* 0x000fe20000000000 */
[----:B------:R-:W-:Y:S01]  /*adc0*/  UMOV UR8, UR44 ;  /* 0x0000002c00087c82 */ /* 0x000fe20008000000 */
[----:B------:R-:W-:Y:S01]  /*add0*/  UMOV UR9, UR45 ;  /* 0x0000002d00097c82 */ /* 0x000fe20008000000 */
[----:B------:R-:W-:Y:S01]  /*ade0*/  UMOV UR16, UR44 ;  /* 0x0000002c00107c82 */ /* 0x000fe20008000000 */
[----:B------:R-:W-:Y:S01]  /*adf0*/  UMOV UR17, UR45 ;  /* 0x0000002d00117c82 */ /* 0x000fe20008000000 */
[----:B------:R-:W-:Y:S01]  /*ae00*/  UMOV UR18, UR42 ;  /* 0x0000002a00127c82 */ /* 0x000fe20008000000 */
[----:B------:R-:W-:Y:S01]  /*ae10*/  HGMMA.64x16x16.F32 R120, gdesc[UR8], R120, gsb0 ;  /* 0x00200000087879f0 */ /* 0x000fe20008000878 */
[----:B------:R-:W-:Y:S01]  /*ae20*/  UMOV UR19, UR43 ;  /* 0x0000002b00137c82 */ /* 0x000fe20008000000 */
[----:B------:R-:W-:Y:S01]  /*ae30*/  UMOV UR32, UR44 ;  /* 0x0000002c00207c82 */ /* 0x000fe20008000000 */
[----:B------:R-:W-:Y:S01]  /*ae40*/  UMOV UR33, UR45 ;  /* 0x0000002d00217c82 */ /* 0x000fe20008000000 */
[----:B------:R-:W-:Y:S01]  /*ae50*/  UMOV UR34, UR6 ;  /* 0x0000000600227c82 */ /* 0x000fe20008000000 */
[----:B------:R-:W-:Y:S01]  /*ae60*/  UMOV UR35, UR7 ;  /* 0x0000000700237c82 */ /* 0x000fe20008000000 */
[----:B------:R-:W2:Y:S01]  /*ae70*/  LDL.LU.64 R104, [R1+0x140] ;  /* 0x0001400001687983 */ /* 0x000ea20000300a00 */
[----:B------:R-:W-:-:S03]  /*ae80*/  UMOV UR20, UR44 ;  /* 0x0000002c00147c82 */ /* 0x000fc60008000000 */
[----:B------:R-:W2:Y:S01]  /*ae90*/  LDL.LU.64 R106, [R1+0x148] ;  /* 0x00014800016a7983 */ /* 0x000ea20000300a00 */
[----:B------:R-:W-:-:S03]  /*aea0*/  UMOV UR21, UR45 ;  /* 0x0000002d00157c82 */ /* 0x000fc60008000000 */
[----:B------:R-:W2:Y:S04]  /*aeb0*/  LDL.LU.64 R108, [R1+0x150] ;  /* 0x00015000016c7983 */ /* 0x000ea80000300a00 */
[----:B------:R-:W2:Y:S01]  /*aec0*/  LDL.LU.64 R110, [R1+0x158] ;  /* 0x00015800016e7983 */ /* 0x000ea20000300a00 */
[----:B------:R-:W-:Y:S02]  /*aed0*/  WARPGROUP.DEPBAR.LE gsb0, 0x0 ;  /* 0x00008000000079c5 */ /* 0x000fe40000010000 */
[----:B------:R-:W-:-:S06]  /*aee0*/  WARPGROUP.ARRIVE ;  /* 0x00000000000079c5 */ /* 0x000fcc0000000000 */
[----:B------:R-:W-:Y:S03]  /*aef0*/  HGMMA.64x16x16.F32 R152, gdesc[UR16], R152, gsb0 ;  /* 0x00200000109879f0 */ /* 0x000fe60008000898 */
[----:B------:R-:W-:Y:S02]  /*af00*/  WARPGROUP.DEPBAR.LE gsb0, 0x0 ;  /* 0x00008000000079c5 */ /* 0x000fe40000010000 */
[----:B------:R-:W-:-:S06]  /*af10*/  WARPGROUP.ARRIVE ;  /* 0x00000000000079c5 */ /* 0x000fcc0000000000 */
[----:B------:R-:W-:Y:S01]  /*af20*/  HGMMA.64x16x16.F32 R184, gdesc[UR32], R184, gsb0 ;  /* 0x0020000020b879f0 */ /* 0x000fe200080008b8 */
        /* <DEDUP_REMOVED lines=22> */
[----:B------:R0:W-:Y:S04]  /*b090*/  STL [R1+0x614], R163 ;  /* 0x000614a301007387 */ /* 0x0001e80000100800 */
[----:B------:R1:W-:Y:S04]  /*b0a0*/  STL [R1+0x610], R164 ;  /* 0x000610a401007387 */ /* 0x0003e80000100800 */
[----:B------:R3:W-:Y:S04]  /*b0b0*/  STL [R1+0x60c], R165 ;  /* 0x00060ca501007387 */ /* 0x0007e80000100800 */
[----:B------:R3:W-:Y:S04]  /*b0c0*/  STL [R1+0x608], R166 ;  /* 0x000608a601007387 */ /* 0x0007e80000100800 */
[----:B------:R3:W-:Y:S04]  /*b0d0*/  STL [R1+0x604], R167 ;  /* 0x000604a701007387 */ /* 0x0007e80000100800 */
        /* <DEDUP_REMOVED lines=16> */
[----:B------:R3:W-:Y:S01]  /*b1e0*/  STL.64 [R1+0x658], R64 ;  /* 0x0006584001007387 */ /* 0x0007e20000100a00 */
[----:B------:R-:W-:-:S03]  /*b1f0*/  WARPGROUP.DEPBAR.LE gsb0, 0x0 ;  /* 0x00008000000079c5 */ /* 0x000fc60000010000 */
[----:B------:R-:W-:Y:S01]  /*b200*/  STL.64 [R1+0x690], R38 ;  /* 0x0006902601007387 */ /* 0x000fe20000100a00 */
[----:B------:R-:W-:-:S03]  /*b210*/  WARPGROUP.ARRIVE ;  /* 0x00000000000079c5 */ /* 0x000fc60000000000 */
[----:B------:R-:W-:Y:S04]  /*b220*/  STL.64 [R1+0x688], R36 ;  /* 0x0006882401007387 */ /* 0x000fe80000100a00 */
[----:B------:R-:W-:Y:S04]  /*b230*/  STL.64 [R1+0x680], R34 ;  /* 0x0006802201007387 */ /* 0x000fe80000100a00 */
[----:B------:R-:W-:Y:S04]  /*b240*/  STL.64 [R1+0x678], R32 ;  /* 0x0006782001007387 */ /* 0x000fe80000100a00 */
[----:B------:R-:W3:Y:S01]  /*b250*/  LDL.LU.64 R72, [R1+0x1c0] ;  /* 0x0001c00001487983 */ /* 0x000ee20000300a00 */
[----:B------:R-:W-:-:S03]  /*b260*/  UMOV UR8, UR44 ;  /* 0x0000002c00087c82 */ /* 0x000fc60008000000 */
[----:B------:R-:W3:Y:S01]  /*b270*/  LDL.LU.64 R74, [R1+0x1c8] ;  /* 0x0001c800014a7983 */ /* 0x000ee20000300a00 */
[----:B------:R-:W-:Y:S01]  /*b280*/  UMOV UR9, UR45 ;  /* 0x0000002d00097c82 */ /* 0x000fe20008000000 */
[----:B------:R-:W-:Y:S02]  /*b290*/  UMOV UR10, UR14 ;  /* 0x0000000e000a7c82 */ /* 0x000fe40008000000 */
[----:B------:R-:W3:Y:S01]  /*b2a0*/  LDL.LU.64 R76, [R1+0x1d0] ;  /* 0x0001d000014c7983 */ /* 0x000ee20000300a00 */
[----:B------:R-:W-:Y:S02]  /*b2b0*/  UMOV UR11, UR15 ;  /* 0x0000000f000b7c82 */ /* 0x000fe40008000000 */
[----:B------:R-:W-:Y:S01]  /*b2c0*/  HGMMA.64x16x16.F32 R16, gdesc[UR8], R16, gsb0 ;  /* 0x00200000081079f0 */ /* 0x000fe20008000810 */
[----:B------:R-:W3:Y:S04]  /*b2d0*/  LDL.LU.64 R78, [R1+0x1d8] ;  /* 0x0001d800014e7983 */ /* 0x000ee80000300a00 */
[----:B------:R-:W3:Y:S01]  /*b2e0*/  LDL.LU.64 R44, [R1+0x240] ;  /* 0x00024000012c7983 */ /* 0x000ee20000300a00 */
[----:B------:R-:W-:-:S03]  /*b2f0*/  UMOV UR12, UR44 ;  /* 0x0000002c000c7c82 */ /* 0x000fc60008000000 */
[----:B------:R-:W3:Y:S01]  /*b300*/  LDL.LU.64 R46, [R1+0x248] ;  /* 0x00024800012e7983 */ /* 0x000ee20000300a00 */
[----:B------:R-:W-:Y:S01]  /*b310*/  UMOV UR13, UR45 ;  /* 0x0000002d000d7c82 */ /* 0x000fe20008000000 */
[----:B------:R-:W-:Y:S02]  /*b320*/  UMOV UR14, UR38 ;  /* 0x00000026000e7c82 */ /* 0x000fe40008000000 */
[----:B------:R-:W3:Y:S01]  /*b330*/  LDL.LU.64 R48, [R1+0x250] ;  /* 0x0002500001307983 */ /* 0x000ee20000300a00 */
[----:B------:R-:W-:-:S03]  /*b340*/  UMOV UR15, UR39 ;  /* 0x00000027000f7c82 */ /* 0x000fc60008000000 */
[----:B------:R-:W3:Y:S01]  /*b350*/  LDL.LU.64 R50, [R1+0x258] ;  /* 0x0002580001327983 */ /* 0x000ee20000300a00 */
[----:B------:R-:W-:Y:S02]  /*b360*/  WARPGROUP.DEPBAR.LE gsb0, 0x0 ;  /* 0x00008000000079c5 */ /* 0x000fe40000010000 */
[----:B----4-:R-:W-:-:S06]  /*b370*/  WARPGROUP.ARRIVE ;  /* 0x00000000000079c5 */ /* 0x010fcc0000000000 */
[----:B------:R-:W-:Y:S01]  /*b380*/  HGMMA.64x16x16.F32 R208, gdesc[UR12], R208, gsb0 ;  /* 0x002000000cd079f0 */ /* 0x000fe200080008d0 */
[----:B------:R-:W-:Y:S01]  /*b390*/  IMAD.MOV.U32 R3, RZ, RZ, R22 ;  /* 0x000000ffff037224 */ /* 0x000fe200078e0016 */
[----:B------:R-:W-:Y:S01]  /*b3a0*/  MOV R0, R23 ;  /* 0x0000001700007202 */ /* 0x000fe20000000f00 */
[----:B------:R-:W-:Y:S02]  /*b3b0*/  IMAD.MOV.U32 R6, RZ, RZ, R20 ;  /* 0x000000ffff067224 */ /* 0x000fe400078e0014 */
[----:B------:R-:W-:Y:S01]  /*b3c0*/  IMAD.MOV.U32 R5, RZ, RZ, R21 ;  /* 0x000000ffff057224 */ /* 0x000fe200078e0015 */
[----:B------:R-:W-:Y:S02]  /*b3d0*/  WARPGROUP.DEPBAR.LE gsb0, 0x0 ;  /* 0x00008000000079c5 */ /* 0x000fe40000010000 */
[----:B------:R-:W-:Y:S02]  /*b3e0*/  IMAD.MOV.U32 R233, RZ, RZ, R208 ;  /* 0x000000ffffe97224 */ /* 0x000fe400078e00d0 */
[----:B------:R-:W-:-:S02]  /*b3f0*/  IMAD.MOV.U32 R232, RZ, RZ, R209 ;  /* 0x000000ffffe87224 */ /* 0x000fc400078e00d1 */
[----:B------:R-:W-:Y:S01]  /*b400*/  IMAD.MOV.U32 R23, RZ, RZ, R210 ;  /* 0x000000ffff177224 */ /* 0x000fe200078e00d2 */
[----:B------:R-:W4:Y:S01]  /*b410*/  LDL.LU.64 R208, [R1+0x2c0] ;  /* 0x0002c00001d07983 */ /* 0x000f220000300a00 */
[----:B------:R-:W-:Y:S02]  /*b420*/  IMAD.MOV.U32 R22, RZ, RZ, R211 ;  /* 0x000000ffff167224 */ /* 0x000fe400078e00d3 */
[----:B------:R-:W-:Y:S01]  /*b430*/  IMAD.MOV.U32 R21, RZ, RZ, R212 ;  /* 0x000000ffff157224 */ /* 0x000fe200078e00d4 */
[----:B------:R-:W4:Y:S01]  /*b440*/  LDL.LU.64 R210, [R1+0x2c8] ;  /* 0x0002c80001d27983 */ /* 0x000f220000300a00 */
[----:B------:R-:W-:Y:S02]  /*b450*/  IMAD.MOV.U32 R20, RZ, RZ, R213 ;  /* 0x000000ffff147224 */ /* 0x000fe400078e00d5 */
[----:B------:R-:W-:Y:S01]  /*b460*/  IMAD.MOV.U32 R15, RZ, RZ, R214 ;  /* 0x000000ffff0f7224 */ /* 0x000fe200078e00d6 */
[----:B------:R-:W4:Y:S01]  /*b470*/  LDL.LU.64 R212, [R1+0x2d0] ;  /* 0x0002d00001d47983 */ /* 0x000f220000300a00 */
[----:B------:R-:W-:-:S03]  /*b480*/  IMAD.MOV.U32 R14, RZ, RZ, R215 ;  /* 0x000000ffff0e7224 */ /* 0x000fc600078e00d7 */
[----:B------:R-:W4:Y:S01]  /*b490*/  LDL.LU.64 R214, [R1+0x2d8] ;  /* 0x0002d80001d67983 */ /* 0x000f220000300a00 */
[----:B--2---:R-:W-:Y:S01]  /*b4a0*/  WARPGROUP.ARRIVE ;  /* 0x00000000000079c5 */ /* 0x004fe20000000000 */
[----:B------:R-:W-:Y:S01]  /*b4b0*/  UMOV UR16, UR44 ;  /* 0x0000002c00107c82 */ /* 0x000fe20008000000 */
[----:B------:R-:W-:Y:S01]  /*b4c0*/  UMOV UR17, UR45 ;  /* 0x0000002d00117c82 */ /* 0x000fe20008000000 */
[----:B------:R-:W-:Y:S01]  /*b4d0*/  UMOV UR18, UR30 ;  /* 0x0000001e00127c82 */ /* 0x000fe20008000000 */
[----:B------:R-:W-:Y:S02]  /*b4e0*/  UMOV UR19, UR31 ;  /* 0x0000001f00137c82 */ /* 0x000fe40008000000 */
[----:B------:R-:W-:Y:S01]  /*b4f0*/  HGMMA.64x16x16.F32 R104, gdesc[UR16], R104, gsb0 ;  /* 0x00200000106879f0 */ /* 0x000fe20008000868 */
[----:B------:R-:W-:Y:S01]  /*b500*/  UMOV UR24, UR44 ;  /* 0x0000002c00187c82 */ /* 0x000fe20008000000 */
[----:B------:R-:W-:Y:S01]  /*b510*/  UMOV UR25, UR45 ;  /* 0x0000002d00197c82 */ /* 0x000fe20008000000 */
[----:B------:R-:W-:-:S02]  /*b520*/  WARPGROUP.DEPBAR.LE gsb0, 0x0 ;  /* 0x00008000000079c5 */ /* 0x000fc40000010000 */
[----:B------:R-:W-:Y:S01]  /*b530*/  UMOV UR32, UR44 ;  /* 0x0000002c00207c82 */ /* 0x000fe20008000000 */
[----:B------:R-:W-:Y:S01]  /*b540*/  UMOV UR33, UR45 ;  /* 0x0000002d00217c82 */ /* 0x000fe20008000000 */
[----:B------:R-:W-:Y:S01]  /*b550*/  UMOV UR34, UR58 ;  /* 0x0000003a00227c82 */ /* 0x000fe20008000000 */
[----:B------:R-:W-:Y:S01]  /*b560*/  UMOV UR35, UR59 ;  /* 0x0000003b00237c82 */ /* 0x000fe20008000000 */
[----:B---3--:R-:W-:-:S06]  /*b570*/  WARPGROUP.ARRIVE ;  /* 0x00000000000079c5 */ /* 0x008fcc0000000000 */
[----:B------:R-:W-:Y:S03]  /*b580*/  HGMMA.64x16x16.F32 R72, gdesc[UR24], R72, gsb0 ;  /* 0x00200000184879f0 */ /* 0x000fe60008000848 */
        /* <DEDUP_REMOVED lines=8> */
[----:B----4-:R-:W-:-:S06]  /*b610*/  WARPGROUP.ARRIVE ;  /* 0x00000000000079c5 */ /* 0x010fcc0000000000 */
[----:B------:R-:W-:Y:S03]  /*b620*/  HGMMA.64x16x16.F32 R208, gdesc[UR40], R208, gsb0 ;  /* 0x0020000028d079f0 */ /* 0x000fe600080008d0 */
[----:B------:R-:W-:Y:S02]  /*b630*/  WARPGROUP.DEPBAR.LE gsb0, 0x0 ;  /* 0x00008000000079c5 */ /* 0x000fe40000010000 */
[----:B0-----:R-:W-:Y:S02]  /*b640*/  IMAD.MOV.U32 R163, RZ, RZ, R208 ;  /* 0x000000ffffa37224 */ /* 0x001fe400078e00d0 */
[----:B-1----:R-:W-:Y:S01]  /*b650*/  IMAD.MOV.U32 R164, RZ, RZ, R209 ;  /* 0x000000ffffa47224 */ /* 0x002fe200078e00d1 */
[----:B------:R-:W2:Y:S01]  /*b660*/  LDL.LU R208, [R1+0x2a0] ;  /* 0x0002a00001d07983 */ /* 0x000ea20000300800 */
[----:B------:R-:W-:Y:S02]  /*b670*/  IMAD.MOV.U32 R165, RZ, RZ, R210 ;  /* 0x000000ffffa57224 */ /* 0x000fe400078e00d2 */
[----:B------:R-:W-:Y:S01]  /*b680*/  IMAD.MOV.U32 R166, RZ, RZ, R211 ;  /* 0x000000ffffa67224 */ /* 0x000fe200078e00d3 */
[----:B------:R-:W2:Y:S01]  /*b690*/  LDL.LU R209, [R1+0x2a4] ;  /* 0x0002a40001d17983 */ /* 0x000ea20000300800 */
[----:B------:R-:W-:-:S03]  /*b6a0*/  IMAD.MOV.U32 R167, RZ, RZ, R212 ;  /* 0x000000ffffa77224 */ /* 0x000fc600078e00d4 */
[----:B------:R-:W2:Y:S01]  /*b6b0*/  LDL.LU R210, [R1+0x2a8] ;  /* 0x0002a80001d27983 */ /* 0x000ea20000300800 */
[----:B------:R-:W-:-:S03]  /*b6c0*/  IMAD.MOV.U32 R192, RZ, RZ, R213 ;  /* 0x000000ffffc07224 */ /* 0x000fc600078e00d5 */
[----:B------:R-:W2:Y:S01]  /*b6d0*/  LDL.LU R211, [R1+0x2ac] ;  /* 0x0002ac0001d37983 */ /* 0x000ea20000300800 */
[----:B------:R-:W-:Y:S01]  /*b6e0*/  IMAD.MOV.U32 R193, RZ, RZ, R214 ;  /* 0x000000ffffc17224 */ /* 0x000fe200078e00d6 */
[----:B------:R-:W-:Y:S02]  /*b6f0*/  MOV R194, R215 ;  /* 0x000000d700c27202 */ /* 0x000fe40000000f00 */
[----:B------:R-:W2:Y:S04]  /*b700*/  LDL.LU R212, [R1+0x2b0] ;  /* 0x0002b00001d47983 */ /* 0x000ea80000300800 */
[----:B------:R-:W2:Y:S04]  /*b710*/  LDL.LU R213, [R1+0x2b4] ;  /* 0x0002b40001d57983 */ /* 0x000ea80000300800 */
[----:B------:R-:W2:Y:S04]  /*b720*/  LDL.LU R214, [R1+0x2b8] ;  /* 0x0002b80001d67983 */ /* 0x000ea80000300800 */
[----:B------:R-:W2:Y:S04]  /*b730*/  LDL.LU R215, [R1+0x2bc] ;  /* 0x0002bc0001d77983 */ /* 0x000ea80000300800 */
[----:B------:R-:W3:Y:S04]  /*b740*/  LDL.LU.64 R64, [R1+0x340] ;  /* 0x0003400001407983 */ /* 0x000ee80000300a00 */
[----:B------:R-:W3:Y:S04]  /*b750*/  LDL.LU.64 R66, [R1+0x348] ;  /* 0x0003480001427983 */ /* 0x000ee80000300a00 */
[----:B------:R-:W3:Y:S04]  /*b760*/  LDL.LU.64 R68, [R1+0x350] ;  /* 0x0003500001447983 */ /* 0x000ee80000300a00 */
[----:B------:R-:W3:Y:S01]  /*b770*/  LDL.LU.64 R70, [R1+0x358] ;  /* 0x0003580001467983 */ /* 0x000ee20000300a00 */
[----:B------:R-:W-:-:S02]  /*b780*/  IMAD.MOV.U32 R195, RZ, RZ, R44 ;  /* 0x000000ffffc37224 */ /* 0x000fc400078e002c */
[----:B------:R-:W-:Y:S01]  /*b790*/  IMAD.MOV.U32 R196, RZ, RZ, R45 ;  /* 0x000000ffffc47224 */ /* 0x000fe200078e002d */
[----:B------:R-:W4:Y:S01]  /*b7a0*/  LDL.LU R44, [R1+0x320] ;  /* 0x00032000012c7983 */ /* 0x000f220000300800 */
[----:B------:R-:W-:Y:S02]  /*b7b0*/  IMAD.MOV.U32 R197, RZ, RZ, R46 ;  /* 0x000000ffffc57224 */ /* 0x000fe400078e002e */
[----:B------:R-:W-:Y:S01]  /*b7c0*/  IMAD.MOV.U32 R198, RZ, RZ, R47 ;  /* 0x000000ffffc67224 */ /* 0x000fe200078e002f */
[----:B------:R-:W4:Y:S01]  /*b7d0*/  LDL.LU R45, [R1+0x324] ;  /* 0x00032400012d7983 */ /* 0x000f220000300800 */
[----:B------:R-:W-:Y:S01]  /*b7e0*/  IMAD.MOV.U32 R199, RZ, RZ, R48 ;  /* 0x000000ffffc77224 */ /* 0x000fe200078e0030 */
[----:B------:R-:W-:Y:S02]  /*b7f0*/  MOV R224, R49 ;  /* 0x0000003100e07202 */ /* 0x000fe40000000f00 */
[----:B------:R-:W4:Y:S01]  /*b800*/  LDL.LU R46, [R1+0x328] ;  /* 0x00032800012e7983 */ /* 0x000f220000300800 */
[----:B------:R-:W-:-:S03]  /*b810*/  IMAD.MOV.U32 R225, RZ, RZ, R50 ;  /* 0x000000ffffe17224 */ /* 0x000fc600078e0032 */
[----:B------:R-:W4:Y:S01]  /*b820*/  LDL.LU R47, [R1+0x32c] ;  /* 0x00032c00012f7983 */ /* 0x000f220000300800 */
[----:B------:R-:W-:-:S03]  /*b830*/  IMAD.MOV.U32 R226, RZ, RZ, R51 ;  /* 0x000000ffffe27224 */ /* 0x000fc600078e0033 */
[----:B------:R-:W4:Y:S04]  /*b840*/  LDL.LU R48, [R1+0x330] ;  /* 0x0003300001307983 */ /* 0x000f280000300800 */
[----:B------:R-:W4:Y:S04]  /*b850*/  LDL.LU R49, [R1+0x334] ;  /* 0x0003340001317983 */ /* 0x000f280000300800 */
[----:B------:R-:W4:Y:S04]  /*b860*/  LDL.LU R50, [R1+0x338] ;  /* 0x0003380001327983 */ /* 0x000f280000300800 */
[----:B------:R-:W4:Y:S04]  /*b870*/  LDL.LU R51, [R1+0x33c] ;  /* 0x00033c0001337983 */ /* 0x000f280000300800 */
[----:B------:R-:W2:Y:S04]  /*b880*/  LDL.LU.64 R136, [R1+0x3c0] ;  /* 0x0003c00001887983 */ /* 0x000ea80000300a00 */
[----:B------:R-:W2:Y:S04]  /*b890*/  LDL.LU.64 R138, [R1+0x3c8] ;  /* 0x0003c800018a7983 */ /* 0x000ea80000300a00 */
[----:B------:R-:W2:Y:S04]  /*b8a0*/  LDL.LU.64 R140, [R1+0x3d0] ;  /* 0x0003d000018c7983 */ /* 0x000ea80000300a00 */
[----:B------:R-:W2:Y:S01]  /*b8b0*/  LDL.LU.64 R142, [R1+0x3d8] ;  /* 0x0003d800018e7983 */ /* 0x000ea20000300a00 */
[----:B------:R-:W-:-:S02]  /*b8c0*/  IMAD.MOV.U32 R12, RZ, RZ, R17 ;  /* 0x000000ffff0c7224 */ /* 0x000fc400078e0011 */
[----:B------:R-:W-:Y:S01]  /*b8d0*/  IMAD.MOV.U32 R10, RZ, RZ, R19 ;  /* 0x000000ffff0a7224 */ /* 0x000fe200078e0013 */
[----:B------:R-:W-:Y:S01]  /*b8e0*/  MOV R19, R105 ;  /* 0x0000006900137202 */ /* 0x000fe20000000f00 */
[----:B------:R-:W-:Y:S02]  /*b8f0*/  IMAD.MOV.U32 R17, RZ, RZ, R104 ;  /* 0x000000ffff117224 */ /* 0x000fe400078e0068 */
[----:B------:R-:W-:Y:S01]  /*b900*/  IMAD.MOV.U32 R11, RZ, RZ, R18 ;  /* 0x000000ffff0b7224 */ /* 0x000fe200078e0012 */
[----:B------:R-:W4:Y:S01]  /*b910*/  LDL.LU R104, [R1+0x420] ;  /* 0x0004200001687983 */ /* 0x000f220000300800 */
[----:B------:R-:W-:Y:S02]  /*b920*/  IMAD.MOV.U32 R13, RZ, RZ, R16 ;  /* 0x000000ffff0d7224 */ /* 0x000fe400078e0010 */
[----:B------:R-:W-:Y:S01]  /*b930*/  IMAD.MOV.U32 R18, RZ, RZ, R106 ;  /* 0x000000ffff127224 */ /* 0x000fe200078e006a */
[----:B------:R-:W4:Y:S01]  /*b940*/  LDL.LU R105, [R1+0x424] ;  /* 0x0004240001697983 */ /* 0x000f220000300800 */
[----:B------:R-:W-:-:S02]  /*b950*/  IMAD.MOV.U32 R16, RZ, RZ, R107 ;  /* 0x000000ffff107224 */ /* 0x000fc400078e006b */
[----:B------:R-:W-:Y:S01]  /*b960*/  IMAD.MOV.U32 R9, RZ, RZ, R108 ;  /* 0x000000ffff097224 */ /* 0x000fe200078e006c */
        /* <DEDUP_REMOVED lines=9> */
[----:B------:R-:W-:Y:S02]  /*ba00*/  IMAD.MOV.U32 R227, RZ, RZ, R72 ;  /* 0x000000ffffe37224 */ /* 0x000fe400078e0048 */
[----:B------:R-:W-:Y:S01]  /*ba10*/  IMAD.MOV.U32 R228, RZ, RZ, R73 ;  /* 0x000000ffffe47224 */ /* 0x000fe200078e0049 */
[----:B------:R-:W4:Y:S01]  /*ba20*/  LDL.LU R72, [R1+0x3a0] ;  /* 0x0003a00001487983 */ /* 0x000f220000300800 */
[----:B------:R-:W-:Y:S01]  /*ba30*/  IMAD.MOV.U32 R229, RZ, RZ, R74 ;  /* 0x000000ffffe57224 */ /* 0x000fe200078e004a */
[----:B------:R-:W-:-:S02]  /*ba40*/  MOV R230, R75 ;  /* 0x0000004b00e67202 */ /* 0x000fc40000000f00 */
        /* <DEDUP_REMOVED lines=11> */
[----:B------:R-:W-:Y:S01]  /*bb00*/  UMOV UR46, UR56 ;  /* 0x00000038002e7c82 */ /* 0x000fe20008000000 */
[----:B------:R-:W-:Y:S01]  /*bb10*/  UMOV UR47, UR57 ;  /* 0x00000039002f7c82 */ /* 0x000fe20008000000 */
[----:B------:R-:W-:Y:S01]  /*bb20*/  UMOV UR48, UR44 ;  /* 0x0000002c00307c82 */ /* 0x000fe20008000000 */
[----:B------:R-:W-:Y:S01]  /*bb30*/  UMOV UR49, UR45 ;  /* 0x0000002d00317c82 */ /* 0x000fe20008000000 */
[----:B------:R-:W-:-:S02]  /*bb40*/  UIADD3 UR5, UR61, 0x6, URZ ;  /* 0x000000063d057890 */ /* 0x000fc4000fffe03f */
[----:B------:R-:W-:Y:S01]  /*bb50*/  UIADD3 UR6, UR60, 0x6, URZ ;  /* 0x000000063c067890 */ /* 0x000fe2000fffe03f */
[----:B------:R-:W-:-:S04]  /*bb60*/  UMOV UR7, 0x40000040 ;  /* 0x4000004000077882 */ /* 0x000fc80000000000 */
[----:B------:R-:W-:Y:S01]  /*bb70*/  UMOV UR4, UR5 ;  /* 0x0000000500047c82 */ /* 0x000fe20008000000 */
[----:B------:R-:W-:Y:S01]  /*bb80*/  UMOV UR5, 0x40000040 ;  /* 0x4000004000057882 */ /* 0x000fe20000000000 */
        /* <DEDUP_REMOVED lines=8> */
[----:B------:R-:W-:Y:S01]  /*bc10*/  UIADD3 UR10, UR60, 0x86, URZ ;  /* 0x000000863c0a7890 */ /* 0x000fe2000fffe03f */
[----:B------:R-:W-:Y:S01]  /*bc20*/  UMOV UR56, UR4 ;  /* 0x0000000400387c82 */ /* 0x000fe20008000000 */
[----:B------:R-:W-:Y:S01]  /*bc30*/  UMOV UR57, UR5 ;  /* 0x0000000500397c82 */ /* 0x000fe20008000000 */
[----:B------:R-:W-:-:S04]  /*bc40*/  UMOV UR59, 0x40000040 ;  /* 0x40000040003b7882 */ /* 0x000fc80000000000 */
[----:B------:R-:W-:Y:S01]  /*bc50*/  UMOV UR58, UR10 ;  /* 0x0000000a003a7c82 */ /* 0x000fe20008000000 */
[----:B------:R-:W-:Y:S02]  /*bc60*/  WARPGROUP.DEPBAR.LE gsb0, 0x0 ;  /* 0x00008000000079c5 */ /* 0x000fe40000010000 */
[----:B------:R-:W-:-:S06]  /*bc70*/  WARPGROUP.ARRIVE ;  /* 0x00000000000079c5 */ /* 0x000fcc0000000000 */
        /* <DEDUP_REMOVED lines=29> */
[----:B0-----:R-:W4:Y:S01]  /*be50*/  LDL.LU R44, [R1+0xa0] ;  /* 0x0000a000012c7983 */ /* 0x001f220000300800 */
[----:B------:R-:W-:-:S03]  /*be60*/  WARPGROUP.DEPBAR.LE gsb0, 0x0 ;  /* 0x00008000000079c5 */ /* 0x000fc60000010000 */
[----:B------:R-:W4:Y:S04]  /*be70*/  LDL.LU R45, [R1+0xa4] ;  /* 0x0000a400012d7983 */ /* 0x000f280000300800 */
[----:B------:R0:W-:Y:S04]  /*be80*/  STL.64 [R1+0x2a0], R208 ;  /* 0x0002a0d001007387 */ /* 0x0001e80000100a00 */
[----:B------:R0:W-:Y:S04]  /*be90*/  STL.64 [R1+0x2a8], R210 ;  /* 0x0002a8d201007387 */ /* 0x0001e80000100a00 */
[----:B------:R0:W-:Y:S04]  /*bea0*/  STL.64 [R1+0x2b0], R212 ;  /* 0x0002b0d401007387 */ /* 0x0001e80000100a00 */
[----:B------:R0:W-:Y:S04]  /*beb0*/  STL.64 [R1+0x2b8], R214 ;  /* 0x0002b8d601007387 */ /* 0x0001e80000100a00 */
[----:B-1----:R-:W4:Y:S04]  /*bec0*/  LDL.LU R46, [R1+0xa8] ;  /* 0x0000a800012e7983 */ /* 0x002f280000300800 */
[----:B------:R-:W4:Y:S04]  /*bed0*/  LDL.LU R47, [R1+0xac] ;  /* 0x0000ac00012f7983 */ /* 0x000f280000300800 */
[----:B--2---:R-:W4:Y:S04]  /*bee0*/  LDL.LU R48, [R1+0xb0] ;  /* 0x0000b00001307983 */ /* 0x004f280000300800 */
[----:B------:R-:W4:Y:S04]  /*bef0*/  LDL.LU R49, [R1+0xb4] ;  /* 0x0000b40001317983 */ /* 0x000f280000300800 */
[----:B---3--:R-:W4:Y:S04]  /*bf00*/  LDL.LU R50, [R1+0xb8] ;  /* 0x0000b80001327983 */ /* 0x008f280000300800 */
[----:B------:R-:W4:Y:S04]  /*bf10*/  LDL.LU R51, [R1+0xbc] ;  /* 0x0000bc0001337983 */ /* 0x000f280000300800 */
[----:B------:R-:W2:Y:S04]  /*bf20*/  LDL.LU R104, [R1+0x1a0] ;  /* 0x0001a00001687983 */ /* 0x000ea80000300800 */
[----:B------:R-:W2:Y:S04]  /*bf30*/  LDL.LU R105, [R1+0x1a4] ;  /* 0x0001a40001697983 */ /* 0x000ea80000300800 */
[----:B------:R-:W2:Y:S04]  /*bf40*/  LDL.LU R106, [R1+0x1a8] ;  /* 0x0001a800016a7983 */ /* 0x000ea80000300800 */
        /* <DEDUP_REMOVED lines=29> */
[----:B0-----:R-:W4:Y:S04]  /*c120*/  LDL.LU R208, [R1+0x20] ;  /* 0x0000200001d07983 */ /* 0x001f280000300800 */
[----:B------:R-:W4:Y:S04]  /*c130*/  LDL.LU R209, [R1+0x24] ;  /* 0x0000240001d17983 */ /* 0x000f280000300800 */
[----:B------:R-:W4:Y:S04]  /*c140*/  LDL.LU R210, [R1+0x28] ;  /* 0x0000280001d27983 */ /* 0x000f280000300800 */
[----:B------:R-:W4:Y:S04]  /*c150*/  LDL.LU R211, [R1+0x2c] ;  /* 0x00002c0001d37983 */ /* 0x000f280000300800 */
[----:B------:R-:W4:Y:S04]  /*c160*/  LDL.LU R212, [R1+0x30] ;  /* 0x0000300001d47983 */ /* 0x000f280000300800 */
[----:B------:R-:W4:Y:S04]  /*c170*/  LDL.LU R213, [R1+0x34] ;  /* 0x0000340001d57983 */ /* 0x000f280000300800 */
[----:B------:R-:W4:Y:S04]  /*c180*/  LDL.LU R214, [R1+0x38] ;  /* 0x0000380001d67983 */ /* 0x000f280000300800 */
[----:B------:R-:W4:Y:S01]  /*c190*/  LDL.LU R215, [R1+0x3c] ;  /* 0x00003c0001d77983 */ /* 0x000f220000300800 */
[----:B------:R-:W-:Y:S01]  /*c1a0*/  UIADD3 UR18, UR60, 0x206, URZ ;  /* 0x000002063c127890 */ /* 0x000fe2000fffe03f */
[----:B------:R-:W-:Y:S01]  /*c1b0*/  UMOV UR12, UR4 ;  /* 0x00000004000c7c82 */ /* 0x000fe20008000000 */
[----:B------:R-:W-:Y:S01]  /*c1c0*/  UMOV UR13, UR5 ;  /* 0x00000005000d7c82 */ /* 0x000fe20008000000 */
[----:B------:R-:W-:-:S04]  /*c1d0*/  UMOV UR15, 0x40000040 ;  /* 0x40000040000f7882 */ /* 0x000fc80000000000 */
[----:B------:R-:W-:Y:S01]  /*c1e0*/  UMOV UR14, UR18 ;  /* 0x00000012000e7c82 */ /* 0x000fe20008000000 */
        /* <DEDUP_REMOVED lines=29> */
[----:B------:R-:W-:Y:S02]  /*c3c0*/  IMAD.MOV.U32 R131, RZ, RZ, R64 ;  /* 0x000000ffff837224 */ /* 0x000fe400078e0040 */
[----:B------:R-:W-:Y:S02]  /*c3d0*/  IMAD.MOV.U32 R132, RZ, RZ, R65 ;  /* 0x000000ffff847224 */ /* 0x000fe400078e0041 */
[----:B------:R-:W-:Y:S02]  /*c3e0*/  IMAD.MOV.U32 R64, RZ, RZ, R168 ;  /* 0x000000ffff407224 */ /* 0x000fe400078e00a8 */
[----:B------:R-:W-:Y:S01]  /*c3f0*/  IMAD.MOV.U32 R133, RZ, RZ, R66 ;  /* 0x000000ffff857224 */ /* 0x000fe200078e0042 */
[----:B------:R-:W2:Y:S01]  /*c400*/  LDL.LU R168, [R1+0x7f4] ;  /* 0x0007f40001a87983 */ /* 0x000ea20000300800 */
[----:B------:R-:W-:-:S02]  /*c410*/  IMAD.MOV.U32 R65, RZ, RZ, R169 ;  /* 0x000000ffff417224 */ /* 0x000fc400078e00a9 */
[----:B------:R-:W-:Y:S01]  /*c420*/  IMAD.MOV.U32 R134, RZ, RZ, R67 ;  /* 0x000000ffff867224 */ /* 0x000fe200078e0043 */
[----:B------:R-:W2:Y:S01]  /*c430*/  LDL.LU R169, [R1+0x7f0] ;  /* 0x0007f00001a97983 */ /* 0x000ea20000300800 */
[----:B------:R-:W-:Y:S01]  /*c440*/  IMAD.MOV.U32 R66, RZ, RZ, R170 ;  /* 0x000000ffff427224 */ /* 0x000fe200078e00aa */
[----:B------:R-:W-:Y:S01]  /*c450*/  MOV R67, R171 ;  /* 0x000000ab00437202 */ /* 0x000fe20000000f00 */
        /* <DEDUP_REMOVED lines=14> */
[----:B------:R-:W-:-:S03]  /*c540*/  IMAD.MOV.U32 R33, RZ, RZ, R41 ;  /* 0x000000ffff217224 */ /* 0x000fc600078e0029 */
[----:B------:R-:W2:Y:S01]  /*c550*/  LDL.LU R175, [R1+0x7d8] ;  /* 0x0007d80001af7983 */ /* 0x000ea20000300800 */
[----:B------:R-:W-:-:S03]  /*c560*/  IMAD.MOV.U32 R34, RZ, RZ, R42 ;  /* 0x000000ffff227224 */ /* 0x000fc600078e002a */
[----:B------:R-:W3:Y:S01]  /*c570*/  LDL.LU R40, [R1+0x7d4] ;  /* 0x0007d40001287983 */ /* 0x000ee20000300800 */
[----:B------:R-:W-:-:S03]  /*c580*/  IMAD.MOV.U32 R35, RZ, RZ, R43 ;  /* 0x000000ffff237224 */ /* 0x000fc600078e002b */
[----:B------:R-:W3:Y:S01]  /*c590*/  LDL.LU R41, [R1+0x7d0] ;  /* 0x0007d00001297983 */ /* 0x000ee20000300800 */
[----:B------:R-:W-:Y:S02]  /*c5a0*/  WARPGROUP.DEPBAR.LE gsb0, 0x0 ;  /* 0x00008000000079c5 */ /* 0x000fe40000010000 */
[----:B------:R-:W-:Y:S01]  /*c5b0*/  WARPGROUP.ARRIVE ;  /* 0x00000000000079c5 */ /* 0x000fe20000000000 */
[----:B------:R-:W3:Y:S01]  /*c5c0*/  LDL.LU R42, [R1+0x7cc] ;  /* 0x0007cc00012a7983 */ /* 0x000ee20000300800 */
[----:B------:R-:W-:Y:S01]  /*c5d0*/  IMAD.MOV.U32 R36, RZ, RZ, R176 ;  /* 0x000000ffff247224 */ /* 0x000fe200078e00b0 */
[----:B------:R-:W-:Y:S02]  /*c5e0*/  MOV R37, R177 ;  /* 0x000000b100257202 */ /* 0x000fe40000000f00 */
[----:B------:R-:W3:Y:S01]  /*c5f0*/  LDL.LU R43, [R1+0x7c8] ;  /* 0x0007c800012b7983 */ /* 0x000ee20000300800 */
[----:B------:R-:W-:Y:S01]  /*c600*/  HGMMA.64x16x16.F32 R208, gdesc[UR28], R208, gsb0 ;  /* 0x002000001cd079f0 */ /* 0x000fe200080008d0 */
[----:B------:R-:W-:-:S02]  /*c610*/  IMAD.MOV.U32 R38, RZ, RZ, R178 ;  /* 0x000000ffff267224 */ /* 0x000fc400078e00b2 */
[----:B------:R-:W4:Y:S01]  /*c620*/  LDL.LU R176, [R1+0x7c4] ;  /* 0x0007c40001b07983 */ /* 0x000f220000300800 */
[----:B------:R-:W-:-:S03]  /*c630*/  IMAD.MOV.U32 R39, RZ, RZ, R179 ;  /* 0x000000ffff277224 */ /* 0x000fc600078e00b3 */
[----:B------:R-:W4:Y:S04]  /*c640*/  LDL.LU R177, [R1+0x7c0] ;  /* 0x0007c00001b17983 */ /* 0x000f280000300800 */
[----:B------:R-:W4:Y:S04]  /*c650*/  LDL.LU R178, [R1+0x7bc] ;  /* 0x0007bc0001b27983 */ /* 0x000f280000300800 */
[----:B------:R-:W4:Y:S04]  /*c660*/  LDL.LU R179, [R1+0x7b8] ;  /* 0x0007b80001b37983 */ /* 0x000f280000300800 */
        /* <DEDUP_REMOVED lines=31> */
[----:B------:R-:W2:Y:S04]  /*c860*/  LDL.LU.64 R46, [R1+0x740] ;  /* 0x00074000012e7983 */ /* 0x000ea80000300a00 */
[----:B------:R-:W2:Y:S04]  /*c870*/  LDL.LU.64 R44, [R1+0x738] ;  /* 0x00073800012c7983 */ /* 0x000ea80000300a00 */
        /* <DEDUP_REMOVED lines=9> */
[----:B------:R-:W-:Y:S01]  /*c910*/  UMOV UR32, UR4 ;  /* 0x0000000400207c82 */ /* 0x000fe20008000000 */
[----:B------:R-:W-:Y:S01]  /*c920*/  UMOV UR33, UR5 ;  /* 0x0000000500217c82 */ /* 0x000fe20008000000 */
[----:B------:R-:W-:Y:S01]  /*c930*/  UMOV UR35, 0x40000040 ;  /* 0x4000004000237882 */ /* 0x000fe20000000000 */
[----:B----4-:R-:W-:-:S06]  /*c940*/  WARPGROUP.ARRIVE ;  /* 0x00000000000079c5 */ /* 0x010fcc0000000000 */
[----:B------:R-:W-:Y:S03]  /*c950*/  HGMMA.64x16x16.F32 R208, gdesc[UR32], R208, gsb0 ;  /* 0x0020000020d079f0 */ /* 0x000fe600080008d0 */
[----:B------:R-:W-:Y:S02]  /*c960*/  WARPGROUP.DEPBAR.LE gsb0, 0x0 ;  /* 0x00008000000079c5 */ /* 0x000fe40000010000 */
[----:B------:R-:W-:Y:S04]  /*c970*/  STL.64 [R1+0x4b8], R214 ;  /* 0x0004b8d601007387 */ /* 0x000fe80000100a00 */
[----:B------:R-:W-:Y:S04]  /*c980*/  STL.64 [R1+0x4b0], R212 ;  /* 0x0004b0d401007387 */ /* 0x000fe80000100a00 */
[----:B------:R0:W-:Y:S04]  /*c990*/  STL.64 [R1+0x4a8], R210 ;  /* 0x0004a8d201007387 */ /* 0x0001e80000100a00 */
[----:B------:R1:W-:Y:S01]  /*c9a0*/  STL.64 [R1+0x4a0], R208 ;  /* 0x0004a0d001007387 */ /* 0x0003e20000100a00 */
[----:B0-----:R-:W-:-:S02]  /*c9b0*/  IMAD.MOV.U32 R210, RZ, RZ, R182 ;  /* 0x000000ffffd27224 */ /* 0x001fc400078e00b6 */
[----:B-1----:R-:W-:Y:S02]  /*c9c0*/  IMAD.MOV.U32 R208, RZ, RZ, R180 ;  /* 0x000000ffffd07224 */ /* 0x002fe400078e00b4 */
[----:B------:R-:W4:Y:S01]  /*c9d0*/  LDL.LU R180, [R1+0x714] ;  /* 0x0007140001b47983 */ /* 0x000f220000300800 */
[----:B------:R-:W-:Y:S02]  /*c9e0*/  IMAD.MOV.U32 R209, RZ, RZ, R181 ;  /* 0x000000ffffd17224 */ /* 0x000fe400078e00b5 */
[----:B------:R-:W-:Y:S01]  /*c9f0*/  IMAD.MOV.U32 R211, RZ, RZ, R183 ;  /* 0x000000ffffd37224 */ /* 0x000fe200078e00b7 */
[----:B------:R-:W4:Y:S04]  /*ca00*/  LDL.LU R181, [R1+0x710] ;  /* 0x0007100001b57983 */ /* 0x000f280000300800 */
[----:B------:R-:W4:Y:S04]  /*ca10*/  LDL.LU R182, [R1+0x70c] ;  /* 0x00070c0001b67983 */ /* 0x000f280000300800 */
[----:B------:R-:W4:Y:S01]  /*ca20*/  LDL.LU R183, [R1+0x708] ;  /* 0x0007080001b77983 */ /* 0x000f220000300800 */
[----:B------:R-:W-:Y:S01]  /*ca30*/  UIADD3 UR38, UR60, 0x506, URZ ;  /* 0x000005063c267890 */ /* 0x000fe2000fffe03f */
[----:B------:R-:W-:Y:S01]  /*ca40*/  UMOV UR36, UR4 ;  /* 0x0000000400247c82 */ /* 0x000fe20008000000 */
[----:B------:R-:W-:Y:S01]  /*ca50*/  UMOV UR37, UR5 ;  /* 0x0000000500257c82 */ /* 0x000fe20008000000 */
[----:B------:R-:W-:Y:S01]  /*ca60*/  UMOV UR39, 0x40000040 ;  /* 0x4000004000277882 */ /* 0x000fe20000000000 */
[----:B------:R-:W-:-:S02]  /*ca70*/  IMAD.MOV.U32 R212, RZ, RZ, R144 ;  /* 0x000000ffffd47224 */ /* 0x000fc400078e0090 */
[----:B------:R-:W3:Y:S01]  /*ca80*/  LDL.LU R144, [R1+0x704] ;  /* 0x0007040001907983 */ /* 0x000ee20000300800 */
[----:B------:R-:W-:Y:S01]  /*ca90*/  IMAD.MOV.U32 R213, RZ, RZ, R145 ;  /* 0x000000ffffd57224 */ /* 0x000fe200078e0091 */
[----:B------:R-:W-:Y:S01]  /*caa0*/  MOV R215, R147 ;  /* 0x0000009300d77202 */ /* 0x000fe20000000f00 */
[----:B------:R-:W-:Y:S01]  /*cab0*/  IMAD.MOV.U32 R214, RZ, RZ, R146 ;  /* 0x000000ffffd67224 */ /* 0x000fe200078e0092 */
[----:B------:R-:W3:Y:S04]  /*cac0*/  LDL.LU R145, [R1+0x700] ;  /* 0x0007000001917983 */ /* 0x000ee80000300800 */
[----:B------:R-:W3:Y:S04]  /*cad0*/  LDL.LU R146, [R1+0x6fc] ;  /* 0x0006fc0001927983 */ /* 0x000ee80000300800 */
[----:B------:R-:W3:Y:S01]  /*cae0*/  LDL.LU R147, [R1+0x6f8] ;  /* 0x0006f80001937983 */ /* 0x000ee20000300800 */
        /* <DEDUP_REMOVED lines=9> */
[----:B------:R-:W3:Y:S01]  /*cb80*/  LDL.LU R148, [R1+0x6f4] ;  /* 0x0006f40001947983 */ /* 0x000ee20000300800 */
[----:B------:R-:W-:Y:S02]  /*cb90*/  IMAD.MOV.U32 R177, RZ, RZ, R149 ;  /* 0x000000ffffb17224 */ /* 0x000fe400078e0095 */
[----:B------:R-:W-:Y:S01]  /*cba0*/  IMAD.MOV.U32 R179, RZ, RZ, R151 ;  /* 0x000000ffffb37224 */ /* 0x000fe200078e0097 */
[----:B------:R-:W3:Y:S04]  /*cbb0*/  LDL.LU R149, [R1+0x6f0] ;  /* 0x0006f00001957983 */ /* 0x000ee80000300800 */
[----:B------:R-:W3:Y:S04]  /*cbc0*/  LDL.LU R150, [R1+0x6ec] ;  /* 0x0006ec0001967983 */ /* 0x000ee80000300800 */
[----:B------:R-:W3:Y:S01]  /*cbd0*/  LDL.LU R151, [R1+0x6e8] ;  /* 0x0006e80001977983 */ /* 0x000ee20000300800 */
[----:B------:R-:W-:Y:S01]  /*cbe0*/  UIADD3 UR42, UR60, 0x586, URZ ;  /* 0x000005863c2a7890 */ /* 0x000fe2000fffe03f */
[----:B------:R-:W-:Y:S01]  /*cbf0*/  UMOV UR40, UR4 ;  /* 0x0000000400287c82 */ /* 0x000fe20008000000 */
[----:B------:R-:W-:Y:S01]  /*cc00*/  UMOV UR41, UR5 ;  /* 0x0000000500297c82 */ /* 0x000fe20008000000 */
[----:B------:R-:W-:Y:S01]  /*cc10*/  UMOV UR43, 0x40000040 ;  /* 0x40000040002b7882 */ /* 0x000fe20000000000 */
[----:B------:R-:W-:-:S02]  /*cc20*/  IMAD.MOV.U32 R180, RZ, RZ, R112 ;  /* 0x000000ffffb47224 */ /* 0x000fc400078e0070 */
[----:B------:R-:W4:Y:S01]  /*cc30*/  LDL.LU R112, [R1+0x6e4] ;  /* 0x0006e40001707983 */ /* 0x000f220000300800 */
[----:B------:R-:W-:Y:S02]  /*cc40*/  IMAD.MOV.U32 R181, RZ, RZ, R113 ;  /* 0x000000ffffb57224 */ /* 0x000fe400078e0071 */
[----:B------:R-:W-:Y:S01]  /*cc50*/  IMAD.MOV.U32 R182, RZ, RZ, R114 ;  /* 0x000000ffffb67224 */ /* 0x000fe200078e0072 */
[----:B------:R-:W4:Y:S01]  /*cc60*/  LDL.LU R113, [R1+0x6e0] ;  /* 0x0006e00001717983 */ /* 0x000f220000300800 */
[----:B------:R-:W-:-:S03]  /*cc70*/  IMAD.MOV.U32 R183, RZ, RZ, R115 ;  /* 0x000000ffffb77224 */ /* 0x000fc600078e0073 */
[----:B------:R-:W4:Y:S04]  /*cc80*/  LDL.LU R114, [R1+0x6dc] ;  /* 0x0006dc0001727983 */ /* 0x000f280000300800 */
[----:B------:R-:W4:Y:S01]  /*cc90*/  LDL.LU R115, [R1+0x6d8] ;  /* 0x0006d80001737983 */ /* 0x000f220000300800 */
[----:B---3--:R-:W-:-:S06]  /*cca0*/  WARPGROUP.ARRIVE ;  /* 0x00000000000079c5 */ /* 0x008fcc0000000000 */
[----:B------:R-:W-:Y:S03]  /*ccb0*/  HGMMA.64x16x16.F32 R144, gdesc[UR40], R144, gsb0 ;  /* 0x00200000289079f0 */ /* 0x000fe60008000890 */
[----:B------:R-:W-:Y:S02]  /*ccc0*/  WARPGROUP.DEPBAR.LE gsb0, 0x0 ;  /* 0x00008000000079c5 */ /* 0x000fe40000010000 */
[----:B------:R-:W-:Y:S04]  /*ccd0*/  STL.64 [R1+0x4f8], R150 ;  /* 0x0004f89601007387 */ /* 0x000fe80000100a00 */
[----:B------:R-:W-:Y:S04]  /*cce0*/  STL.64 [R1+0x4f0], R148 ;  /* 0x0004f09401007387 */ /* 0x000fe80000100a00 */
[----:B------:R0:W-:Y:S04]  /*ccf0*/  STL.64 [R1+0x4e8], R146 ;  /* 0x0004e89201007387 */ /* 0x0001e80000100a00 */
[----:B------:R1:W-:Y:S01]  /*cd00*/  STL.64 [R1+0x4e0], R144 ;  /* 0x0004e09001007387 */ /* 0x0003e20000100a00 */
[----:B0-----:R-:W-:-:S02]  /*cd10*/  IMAD.MOV.U32 R146, RZ, RZ, R118 ;  /* 0x000000ffff927224 */ /* 0x001fc400078e0076 */
[----:B-1----:R-:W-:Y:S01]  /*cd20*/  IMAD.MOV.U32 R144, RZ, RZ, R116 ;  /* 0x000000ffff907224 */ /* 0x002fe200078e0074 */
[----:B------:R-:W-:Y:S01]  /*cd30*/  MOV R145, R117 ;  /* 0x0000007500917202 */ /* 0x000fe20000000f00 */
[----:B------:R-:W4:Y:S01]  /*cd40*/  LDL.LU R116, [R1+0x6d4] ;  /* 0x0006d40001747983 */ /* 0x000f220000300800 */
[----:B------:R-:W-:-:S03]  /*cd50*/  IMAD.MOV.U32 R147, RZ, RZ, R119 ;  /* 0x000000ffff937224 */ /* 0x000fc600078e0077 */
        /* <DEDUP_REMOVED lines=9> */
[----:B------:R-:W-:Y:S02]  /*cdf0*/  IMAD.MOV.U32 R149, RZ, RZ, R81 ;  /* 0x000000ffff957224 */ /* 0x000fe400078e0051 */
[----:B------:R-:W-:Y:S01]  /*ce00*/  IMAD.MOV.U32 R150, RZ, RZ, R82 ;  /* 0x000000ffff967224 */ /* 0x000fe200078e0052 */
[----:B------:R-:W3:Y:S01]  /*ce10*/  LDL.LU R81, [R1+0x6c0] ;  /* 0x0006c00001517983 */ /* 0x000ee20000300800 */
[----:B------:R-:W-:-:S03]  /*ce20*/  IMAD.MOV.U32 R151, RZ, RZ, R83 ;  /* 0x000000ffff977224 */ /* 0x000fc600078e0053 */
        /* <DEDUP_REMOVED lines=9> */
[----:B0-----:R-:W-:Y:S01]  /*cec0*/  IMAD.MOV.U32 R114, RZ, RZ, R86 ;  /* 0x000000ffff727224 */ /* 0x001fe200078e0056 */
[----:B------:R-:W-:Y:S01]  /*ced0*/  MOV R115, R87 ;  /* 0x0000005700737202 */ /* 0x000fe20000000f00 */
[----:B-1----:R-:W-:-:S02]  /*cee0*/  IMAD.MOV.U32 R112, RZ, RZ, R84 ;  /* 0x000000ffff707224 */ /* 0x002fc400078e0054 */
[----:B------:R-:W3:Y:S01]  /*cef0*/  LDL.LU R84, [R1+0x6b4] ;  /* 0x0006b40001547983 */ /* 0x000ee20000300800 */
[----:B------:R-:W-:-:S03]  /*cf00*/  IMAD.MOV.U32 R113, RZ, RZ, R85 ;  /* 0x000000ffff717224 */ /* 0x000fc600078e0055 */
[----:B------:R-:W3:Y:S04]  /*cf10*/  LDL.LU R85, [R1+0x6b0] ;  /* 0x0006b00001557983 */ /* 0x000ee80000300800 */
[----:B------:R-:W3:Y:S04]  /*cf20*/  LDL.LU R86, [R1+0x6ac] ;  /* 0x0006ac0001567983 */ /* 0x000ee80000300800 */
[----:B------:R-:W3:Y:S01]  /*cf30*/  LDL.LU R87, [R1+0x6a8] ;  /* 0x0006a80001577983 */ /* 0x000ee20000300800 */
[----:B------:R-:W-:Y:S02]  /*cf40*/  IMAD.MOV.U32 R116, RZ, RZ, R52 ;  /* 0x000000ffff747224 */ /* 0x000fe400078e0034 */
[----:B------:R-:W-:Y:S01]  /*cf50*/  IMAD.MOV.U32 R117, RZ, RZ, R53 ;  /* 0x000000ffff757224 */ /* 0x000fe200078e0035 */
[----:B------:R-:W4:Y:S01]  /*cf60*/  LDL.LU R52, [R1+0x6a4] ;  /* 0x0006a40001347983 */ /* 0x000f220000300800 */
[----:B------:R-:W-:-:S02]  /*cf70*/  IMAD.MOV.U32 R118, RZ, RZ, R54 ;  /* 0x000000ffff767224 */ /* 0x000fc400078e0036 */
        /* <DEDUP_REMOVED lines=16> */
[----:B------:R-:W-:Y:S01]  /*d080*/  UIADD3 UR8, UR61, 0x406, URZ ;  /* 0x000004063d087890 */ /* 0x000fe2000fffe03f */
[----:B---3--:R-:W-:-:S06]  /*d090*/  WARPGROUP.ARRIVE ;  /* 0x00000000000079c5 */ /* 0x008fcc0000000000 */
[----:B------:R-:W-:Y:S03]  /*d0a0*/  HGMMA.64x16x16.F32 R80, gdesc[UR48], R80, gsb0 ;  /* 0x00200000305079f0 */ /* 0x000fe60008000850 */
[----:B------:R-:W-:Y:S02]  /*d0b0*/  WARPGROUP.DEPBAR.LE gsb0, 0x0 ;  /* 0x00008000000079c5 */ /* 0x000fe40000010000 */
[----:B----4-:R-:W-:-:S06]  /*d0c0*/  WARPGROUP.ARRIVE ;  /* 0x00000000000079c5 */ /* 0x010fcc0000000000 */
[----:B------:R-:W-:Y:S01]  /*d0d0*/  HGMMA.64x16x16.F32 R48, gdesc[UR52], R48, gsb0 ;  /* 0x00200000343079f0 */ /* 0x000fe20008000830 */
[----:B------:R-:W-:Y:S01]  /*d0e0*/  UMOV UR52, UR8 ;  /* 0x0000000800347c82 */ /* 0x000fe20008000000 */
[----:B------:R-:W-:Y:S01]  /*d0f0*/  UMOV UR53, 0x40000040 ;  /* 0x4000004000357882 */ /* 0x000fe20000000000 */
[----:B------:R-:W-:Y:S04]  /*d100*/  STL.64 [R1+0x538], R86 ;  /* 0x0005385601007387 */ /* 0x000fe80000100a00 */
[----:B------:R-:W-:Y:S01]  /*d110*/  STL.64 [R1+0x530], R84 ;  /* 0x0005305401007387 */ /* 0x000fe20000100a00 */
[----:B------:R-:W-:Y:S02]  /*d120*/  WARPGROUP.DEPBAR.LE gsb0, 0x0 ;  /* 0x00008000000079c5 */ /* 0x000fe40000010000 */
[----:B--2---:R-:W-:-:S06]  /*d130*/  WARPGROUP.ARRIVE ;  /* 0x00000000000079c5 */ /* 0x004fcc0000000000 */
[----:B------:R-:W-:Y:S01]  /*d140*/  HGMMA.64x16x16.F32 R40, gdesc[UR52], R40, gsb0 ;  /* 0x00200000342879f0 */ /* 0x000fe20008000828 */
        /* <DEDUP_REMOVED lines=10> */
[----:B------:R-:W-:Y:S01]  /*d1f0*/  UMOV UR48, UR52 ;  /* 0x0000003400307c82 */ /* 0x000fe20008000000 */
[----:B------:R-:W-:Y:S01]  /*d200*/  UMOV UR49, UR53 ;  /* 0x0000003500317c82 */ /* 0x000fe20008000000 */
[----:B------:R-:W-:-:S02]  /*d210*/  WARPGROUP.DEPBAR.LE gsb0, 0x0 ;  /* 0x00008000000079c5 */ /* 0x000fc40000010000 */
        /* <DEDUP_REMOVED lines=91> */
[----:B------:R-:W-:Y:S04]  /*d7d0*/  STL.64 [R1+0x200], R208 ;  /* 0x000200d001007387 */ /* 0x000fe80000100a00 */
[----:B------:R-:W-:Y:S04]  /*d7e0*/  STL.64 [R1+0x208], R210 ;  /* 0x000208d201007387 */ /* 0x000fe80000100a00 */
[----:B------:R-:W-:Y:S04]  /*d7f0*/  STL.64 [R1+0x210], R212 ;  /* 0x000210d401007387 */ /* 0x000fe80000100a00 */
[----:B------:R-:W-:Y:S04]  /*d800*/  STL.64 [R1+0x218], R214 ;  /* 0x000218d601007387 */ /* 0x000fe80000100a00 */
[----:B------:R4:W-:Y:S04]  /*d810*/  STL.64 [R1+0x280], R32 ;  /* 0x0002802001007387 */ /* 0x0009e80000100a00 */
[----:B------:R4:W-:Y:S04]  /*d820*/  STL.64 [R1+0x288], R34 ;  /* 0x0002882201007387 */ /* 0x0009e80000100a00 */
[----:B------:R4:W-:Y:S01]  /*d830*/  STL.64 [R1+0x290], R36 ;  /* 0x0002902401007387 */ /* 0x0009e20000100a00 */
[----:B------:R-:W-:-:S03]  /*d840*/  WARPGROUP.DEPBAR.LE gsb0, 0x0 ;  /* 0x00008000000079c5 */ /* 0x000fc60000010000 */
[----:B------:R4:W-:Y:S04]  /*d850*/  STL.64 [R1+0x298], R38 ;  /* 0x0002982601007387 */ /* 0x0009e80000100a00 */
[----:B0-----:R-:W4:Y:S04]  /*d860*/  LDL.LU R176, [R1+0xe0] ;  /* 0x0000e00001b07983 */ /* 0x001f280000300800 */
        /* <DEDUP_REMOVED lines=43> */
[----:B----4-:R-:W4:Y:S04]  /*db20*/  LDL.LU R32, [R1+0x380] ;  /* 0x0003800001207983 */ /* 0x010f280000300800 */
[----:B------:R-:W4:Y:S04]  /*db30*/  LDL.LU R33, [R1+0x384] ;  /* 0x0003840001217983 */ /* 0x000f280000300800 */
[----:B------:R-:W4:Y:S04]  /*db40*/  LDL.LU R34, [R1+0x388] ;  /* 0x0003880001227983 */ /* 0x000f280000300800 */
[----:B------:R-:W4:Y:S04]  /*db50*/  LDL.LU R35, [R1+0x38c] ;  /* 0x00038c0001237983 */ /* 0x000f280000300800 */
[----:B------:R-:W4:Y:S04]  /*db60*/  LDL.LU R36, [R1+0x390] ;  /* 0x0003900001247983 */ /* 0x000f280000300800 */
[----:B------:R-:W4:Y:S04]  /*db70*/  LDL.LU R37, [R1+0x394] ;  /* 0x0003940001257983 */ /* 0x000f280000300800 */
[----:B------:R-:W4:Y:S04]  /*db80*/  LDL.LU R38, [R1+0x398] ;  /* 0x0003980001267983 */ /* 0x000f280000300800 */
[----:B------:R-:W4:Y:S04]  /*db90*/  LDL.LU R39, [R1+0x39c] ;  /* 0x00039c0001277983 */ /* 0x000f280000300800 */
[----:B0-----:R-:W3:Y:S04]  /*dba0*/  LDL.LU R64, [R1+0x400] ;  /* 0x0004000001407983 */ /* 0x001ee80000300800 */
        /* <DEDUP_REMOVED lines=17> */
[----:B------:R-:W-:Y:S01]  /*dcc0*/  UMOV UR58, UR44 ;  /* 0x0000002c003a7c82 */ /* 0x000fe20008000000 */
[----:B------:R-:W-:Y:S01]  /*dcd0*/  UMOV UR59, UR45 ;  /* 0x0000002d003b7c82 */ /* 0x000fe20008000000 */
        /* <DEDUP_REMOVED lines=10> */
[----:B------:R-:W-:Y:S01]  /*dd80*/  UIADD3 UR8, UR61, 0x806, URZ ;  /* 0x000008063d087890 */ /* 0x000fe2000fffe03f */
        /* <DEDUP_REMOVED lines=8> */
[----:B----4-:R-:W-:-:S06]  /*de10*/  WARPGROUP.ARRIVE ;  /* 0x00000000000079c5 */ /* 0x010fcc0000000000 */
[----:B------:R-:W-:Y:S03]  /*de20*/  HGMMA.64x16x16.F32 R32, gdesc[UR56], R32, gsb0 ;  /* 0x00200000382079f0 */ /* 0x000fe60008000820 */
[----:B------:R-:W-:Y:S02]  /*de30*/  WARPGROUP.DEPBAR.LE gsb0, 0x0 ;  /* 0x00008000000079c5 */ /* 0x000fe40000010000 */
[----:B---3--:R-:W-:-:S06]  /*de40*/  WARPGROUP.ARRIVE ;  /* 0x00000000000079c5 */ /* 0x008fcc0000000000 */
[----:B------:R-:W-:Y:S01]  /*de50*/  HGMMA.64x16x16.F32 R64, gdesc[UR4], R64, gsb0 ;  /* 0x00200000044079f0 */ /* 0x000fe20008000840 */
[----:B------:R-:W-:Y:S01]  /*de60*/  UMOV UR4, UR8 ;  /* 0x0000000800047c82 */ /* 0x000fe20008000000 */
[----:B------:R-:W-:Y:S01]  /*de70*/  UMOV UR5, 0x40000040 ;  /* 0x4000004000057882 */ /* 0x000fe20000000000 */
[----:B------:R-:W-:Y:S02]  /*de80*/  WARPGROUP.DEPBAR.LE gsb0, 0x0 ;  /* 0x00008000000079c5 */ /* 0x000fe40000010000 */
[----:B--2---:R-:W-:-:S06]  /*de90*/  WARPGROUP.ARRIVE ;  /* 0x00000000000079c5 */ /* 0x004fcc0000000000 */
        /* <DEDUP_REMOVED lines=83> */
[----:B------:R-:W-:Y:S04]  /*e3d0*/  STL.64 [R1+0xf0], R180 ;  /* 0x0000f0b401007387 */ /* 0x000fe80000100a00 */
[----:B------:R-:W-:Y:S04]  /*e3e0*/  STL.64 [R1+0xf8], R182 ;  /* 0x0000f8b601007387 */ /* 0x000fe80000100a00 */
[----:B------:R0:W-:Y:S04]  /*e3f0*/  STL.64 [R1+0x60], R208 ;  /* 0x000060d001007387 */ /* 0x0001e80000100a00 */
[----:B------:R1:W-:Y:S04]  /*e400*/  STL.64 [R1+0x68], R210 ;  /* 0x000068d201007387 */ /* 0x0003e80000100a00 */
[----:B------:R4:W-:Y:S04]  /*e410*/  STL.64 [R1+0x70], R212 ;  /* 0x000070d401007387 */ /* 0x0009e80000100a00 */
[----:B------:R4:W-:Y:S01]  /*e420*/  STL.64 [R1+0x78], R214 ;  /* 0x000078d601007387 */ /* 0x0009e20000100a00 */
[----:B0-----:R-:W-:-:S02]  /*e430*/  IMAD.MOV.U32 R208, RZ, RZ, R99 ;  /* 0x000000ffffd07224 */ /* 0x001fc400078e0063 */
[----:B------:R-:W-:Y:S01]  /*e440*/  IMAD.MOV.U32 R209, RZ, RZ, R100 ;  /* 0x000000ffffd17224 */ /* 0x000fe200078e0064 */
[----:B------:R-:W2:Y:S01]  /*e450*/  LDL.LU R99, [R1+0x654] ;  /* 0x0006540001637983 */ /* 0x000ea20000300800 */
[----:B-1----:R-:W-:Y:S02]  /*e460*/  IMAD.MOV.U32 R210, RZ, RZ, R101 ;  /* 0x000000ffffd27224 */ /* 0x002fe400078e0065 */
[----:B------:R-:W-:Y:S01]  /*e470*/  IMAD.MOV.U32 R211, RZ, RZ, R102 ;  /* 0x000000ffffd37224 */ /* 0x000fe200078e0066 */
[----:B------:R-:W2:Y:S01]  /*e480*/  LDL.LU R100, [R1+0x650] ;  /* 0x0006500001647983 */ /* 0x000ea20000300800 */
[----:B----4-:R-:W-:Y:S01]  /*e490*/  MOV R212, R103 ;  /* 0x0000006700d47202 */ /* 0x010fe20000000f00 */
[----:B------:R-:W-:Y:S02]  /*e4a0*/  IMAD.MOV.U32 R213, RZ, RZ, R128 ;  /* 0x000000ffffd57224 */ /* 0x000fe400078e0080 */
[----:B------:R-:W2:Y:S01]  /*e4b0*/  LDL.LU R101, [R1+0x64c] ;  /* 0x00064c0001657983 */ /* 0x000ea20000300800 */
[----:B------:R-:W-:-:S03]  /*e4c0*/  IMAD.MOV.U32 R214, RZ, RZ, R129 ;  /* 0x000000ffffd67224 */ /* 0x000fc600078e0081 */
[----:B------:R-:W2:Y:S01]  /*e4d0*/  LDL.LU R102, [R1+0x648] ;  /* 0x0006480001667983 */ /* 0x000ea20000300800 */
[----:B------:R-:W-:-:S03]  /*e4e0*/  IMAD.MOV.U32 R215, RZ, RZ, R130 ;  /* 0x000000ffffd77224 */ /* 0x000fc600078e0082 */
        /* <DEDUP_REMOVED lines=29> */
[----:B------:R-:W-:-:S03]  /*e6c0*/  MOV R150, R193 ;  /* 0x000000c100967202 */ /* 0x000fc60000000f00 */
[----:B------:R-:W3:Y:S01]  /*e6d0*/  LDL.LU R166, [R1+0x608] ;  /* 0x0006080001a67983 */ /* 0x000ee20000300800 */
[----:B------:R-:W-:-:S03]  /*e6e0*/  IMAD.MOV.U32 R151, RZ, RZ, R194 ;  /* 0x000000ffff977224 */ /* 0x000fc600078e00c2 */
[----:B------:R-:W3:Y:S01]  /*e6f0*/  LDL.LU R167, [R1+0x604] ;  /* 0x0006040001a77983 */ /* 0x000ee20000300800 */
        /* <DEDUP_REMOVED lines=14> */
[----:B------:R-:W-:-:S03]  /*e7e0*/  MOV R119, R226 ;  /* 0x000000e200777202 */ /* 0x000fc60000000f00 */
        /* <DEDUP_REMOVED lines=26> */
[----:B----4-:R-:W-:-:S06]  /*e990*/  WARPGROUP.ARRIVE ;  /* 0x00000000000079c5 */ /* 0x010fcc0000000000 */
[----:B------:R-:W-:Y:S03]  /*e9a0*/  HGMMA.64x16x16.F32 R224, gdesc[UR28], R224, gsb0 ;  /* 0x002000001ce079f0 */ /* 0x000fe600080008e0 */
[----:B------:R-:W-:Y:S02]  /*e9b0*/  WARPGROUP.DEPBAR.LE gsb0, 0x0 ;  /* 0x00008000000079c5 */ /* 0x000fe40000010000 */
[----:B--2---:R-:W-:-:S06]  /*e9c0*/  WARPGROUP.ARRIVE ;  /* 0x00000000000079c5 */ /* 0x004fcc0000000000 */
[----:B------:R-:W-:Y:S03]  /*e9d0*/  HGMMA.64x16x16.F32 R192, gdesc[UR32], R192, gsb0 ;  /* 0x0020000020c079f0 */ /* 0x000fe600080008c0 */
[----:B------:R-:W-:Y:S02]  /*e9e0*/  WARPGROUP.DEPBAR.LE gsb0, 0x0 ;  /* 0x00008000000079c5 */ /* 0x000fe40000010000 */
[----:B---3--:R-:W-:-:S06]  /*e9f0*/  WARPGROUP.ARRIVE ;  /* 0x00000000000079c5 */ /* 0x008fcc0000000000 */
        /* <DEDUP_REMOVED lines=81> */
[----:B------:R-:W-:Y:S01]  /*ef10*/  MOV R48, R17 ;  /* 0x0000001100307202 */ /* 0x000fe20000000f00 */
[----:B------:R-:W-:Y:S02]  /*ef20*/  IMAD.MOV.U32 R49, RZ, RZ, R19 ;  /* 0x000000ffff317224 */ /* 0x000fe400078e0013 */
[----:B------:R-:W-:Y:S02]  /*ef30*/  IMAD.MOV.U32 R50, RZ, RZ, R18 ;  /* 0x000000ffff327224 */ /* 0x000fe400078e0012 */
[----:B------:R-:W-:Y:S02]  /*ef40*/  IMAD.MOV.U32 R51, RZ, RZ, R16 ;  /* 0x000000ffff337224 */ /* 0x000fe400078e0010 */
[----:B------:R-:W-:Y:S02]  /*ef50*/  IMAD.MOV.U32 R52, RZ, RZ, R9 ;  /* 0x000000ffff347224 */ /* 0x000fe400078e0009 */
[----:B------:R-:W-:-:S02]  /*ef60*/  IMAD.MOV.U32 R53, RZ, RZ, R2 ;  /* 0x000000ffff357224 */ /* 0x000fc400078e0002 */
[----:B------:R-:W-:Y:S02]  /*ef70*/  IMAD.MOV.U32 R54, RZ, RZ, R235 ;  /* 0x000000ffff367224 */ /* 0x000fe400078e00eb */
[----:B------:R-:W-:Y:S01]  /*ef80*/  IMAD.MOV.U32 R55, RZ, RZ, R234 ;  /* 0x000000ffff377224 */ /* 0x000fe200078e00ea */
[----:B------:R-:W-:Y:S01]  /*ef90*/  UMOV UR16, UR52 ;  /* 0x0000003400107c82 */ /* 0x000fe20008000000 */
[----:B------:R-:W-:Y:S01]  /*efa0*/  UMOV UR17, UR53 ;  /* 0x0000003500117c82 */ /* 0x000fe20008000000 */
[----:B------:R-:W-:-:S03]  /*efb0*/  WARPGROUP.DEPBAR.LE gsb0, 0x0 ;  /* 0x00008000000079c5 */ /* 0x000fc60000010000 */
[----:B------:R-:W-:-:S06]  /*efc0*/  WARPGROUP.ARRIVE ;  /* 0x00000000000079c5 */ /* 0x000fcc0000000000 */
[----:B------:R-:W-:Y:S01]  /*efd0*/  HGMMA.64x16x16.F32 R48, gdesc[UR16], R48, gsb0 ;  /* 0x00200000103079f0 */ /* 0x000fe20008000830 */
[----:B------:R-:W-:Y:S02]  /*efe0*/  IMAD.MOV.U32 R85, RZ, RZ, R8 ;  /* 0x000000ffff557224 */ /* 0x000fe400078e0008 */
[----:B------:R-:W-:Y:S02]  /*eff0*/  IMAD.MOV.U32 R86, RZ, RZ, R7 ;  /* 0x000000ffff567224 */ /* 0x000fe400078e0007 */
[----:B------:R-:W-:Y:S01]  /*f000*/  IMAD.MOV.U32 R87, RZ, RZ, R4 ;  /* 0x000000ffff577224 */ /* 0x000fe200078e0004 */
[----:B------:R-:W-:Y:S01]  /*f010*/  UMOV UR12, UR52 ;  /* 0x00000034000c7c82 */ /* 0x000fe20008000000 */
[----:B------:R-:W-:Y:S01]  /*f020*/  UMOV UR13, UR53 ;  /* 0x00000035000d7c82 */ /* 0x000fe20008000000 */
[----:B------:R-:W-:Y:S01]  /*f030*/  UMOV UR8, UR52 ;  /* 0x0000003400087c82 */ /* 0x000fe20008000000 */
[----:B------:R-:W-:Y:S01]  /*f040*/  UMOV UR9, UR53 ;  /* 0x0000003500097c82 */ /* 0x000fe20008000000 */
[----:B------:R-:W-:Y:S01]  /*f050*/  UMOV UR54, UR56 ;  /* 0x0000003800367c82 */ /* 0x000fe20008000000 */
[----:B------:R-:W-:Y:S01]  /*f060*/  UMOV UR55, UR57 ;  /* 0x0000003900377c82 */ /* 0x000fe20008000000 */
[----:B------:R0:W5:Y:S04]  /*f070*/  LDL.LU R8, [R1+0x5c0] ;  /* 0x0005c00001087983 */ /* 0x0001680000300800 */
[----:B------:R0:W5:Y:S04]  /*f080*/  LDL.LU R7, [R1+0x5bc] ;  /* 0x0005bc0001077983 */ /* 0x0001680000300800 */
[----:B------:R0:W5:Y:S04]  /*f090*/  LDL.LU R4, [R1+0x5b8] ;  /* 0x0005b80001047983 */ /* 0x0001680000300800 */
[----:B------:R0:W5:Y:S04]  /*f0a0*/  LDL.LU R17, [R1+0x5b4] ;  /* 0x0005b40001117983 */ /* 0x0001680000300800 */
[----:B------:R0:W5:Y:S04]  /*f0b0*/  LDL.LU R19, [R1+0x5b0] ;  /* 0x0005b00001137983 */ /* 0x0001680000300800 */
[----:B------:R0:W5:Y:S04]  /*f0c0*/  LDL.LU R18, [R1+0x5ac] ;  /* 0x0005ac0001127983 */ /* 0x0001680000300800 */
[----:B------:R0:W5:Y:S04]  /*f0d0*/  LDL.LU R16, [R1+0x5a8] ;  /* 0x0005a80001107983 */ /* 0x0001680000300800 */
[----:B------:R0:W5:Y:S01]  /*f0e0*/  LDL.LU R9, [R1+0x5a4] ;  /* 0x0005a40001097983 */ /* 0x0001620000300800 */
[----:B------:R-:W-:-:S03]  /*f0f0*/  UMOV UR4, UR52 ;  /* 0x0000003400047c82 */ /* 0x000fc60008000000 */
[----:B------:R0:W5:Y:S01]  /*f100*/  LDL.LU R2, [R1+0x5a0] ;  /* 0x0005a00001027983 */ /* 0x0001620000300800 */
        /* <DEDUP_REMOVED lines=14> */
[----:B------:R-:W-:Y:S01]  /*f1f0*/  STL.64 [R1+0x40], R72 ;  /* 0x0000404801007387 */ /* 0x000fe20000100a00 */
[----:B------:R-:W-:-:S03]  /*f200*/  UMOV UR5, UR53 ;  /* 0x0000003500057c82 */ /* 0x000fc60008000000 */
[----:B------:R-:W-:Y:S04]  /*f210*/  STL.64 [R1+0x48], R74 ;  /* 0x0000484a01007387 */ /* 0x000fe80000100a00 */
[----:B------:R-:W-:Y:S04]  /*f220*/  STL.64 [R1+0x50], R76 ;  /* 0x0000504c01007387 */ /* 0x000fe80000100a00 */
[----:B------:R1:W-:Y:S04]  /*f230*/  STL.64 [R1+0x58], R78 ;  /* 0x0000584e01007387 */ /* 0x0003e80000100a00 */
[----:B-1----:R0:W5:Y:S04]  /*f240*/  LDL.LU.64 R78, [R1+0x598] ;  /* 0x00059800014e7983 */ /* 0x0021680000300a00 */
[----:B------:R0:W5:Y:S04]  /*f250*/  LDL.LU.64 R76, [R1+0x590] ;  /* 0x00059000014c7983 */ /* 0x0001680000300a00 */
[----:B------:R0:W5:Y:S04]  /*f260*/  LDL.LU.64 R74, [R1+0x588] ;  /* 0x00058800014a7983 */ /* 0x0001680000300a00 */
[----:B------:R0:W5:Y:S04]  /*f270*/  LDL.LU.64 R72, [R1+0x580] ;  /* 0x0005800001487983 */ /* 0x0001680000300a00 */
[----:B------:R-:W-:Y:S01]  /*f280*/  STL.64 [R1+0xc0], R40 ;  /* 0x0000c02801007387 */ /* 0x000fe20000100a00 */
[----:B------:R-:W-:-:S02]  /*f290*/  WARPGROUP.DEPBAR.LE gsb0, 0x0 ;  /* 0x00008000000079c5 */ /* 0x000fc40000010000 */
[----:B------:R-:W-:Y:S01]  /*f2a0*/  WARPGROUP.ARRIVE ;  /* 0x00000000000079c5 */ /* 0x000fe20000000000 */
[----:B------:R-:W-:Y:S05]  /*f2b0*/  STL.64 [R1+0xc8], R42 ;  /* 0x0000c82a01007387 */ /* 0x000fea0000100a00 */
[----:B------:R-:W-:Y:S01]  /*f2c0*/  HGMMA.64x16x16.F32 R208, gdesc[UR4], R208, gsb0 ;  /* 0x0020000004d079f0 */ /* 0x000fe200080008d0 */
[----:B------:R-:W-:Y:S04]  /*f2d0*/  STL.64 [R1+0xd0], R44 ;  /* 0x0000d02c01007387 */ /* 0x000fe80000100a00 */
[----:B------:R1:W-:Y:S04]  /*f2e0*/  STL.64 [R1+0xd8], R46 ;  /* 0x0000d82e01007387 */ /* 0x0003e80000100a00 */
[----:B-1----:R0:W5:Y:S04]  /*f2f0*/  LDL.LU.64 R46, [R1+0x578] ;  /* 0x00057800012e7983 */ /* 0x0021680000300a00 */
[----:B------:R0:W5:Y:S04]  /*f300*/  LDL.LU.64 R44, [R1+0x570] ;  /* 0x00057000012c7983 */ /* 0x0001680000300a00 */
[----:B------:R0:W5:Y:S04]  /*f310*/  LDL.LU.64 R42, [R1+0x568] ;  /* 0x00056800012a7983 */ /* 0x0001680000300a00 */
[----:B------:R0:W5:Y:S04]  /*f320*/  LDL.LU.64 R40, [R1+0x560] ;  /* 0x0005600001287983 */ /* 0x0001680000300a00 */
[----:B------:R-:W-:Y:S04]  /*f330*/  STL.64 [R1+0x140], R48 ;  /* 0x0001403001007387 */ /* 0x000fe80000100a00 */
[----:B------:R-:W-:Y:S04]  /*f340*/  STL.64 [R1+0x148], R50 ;  /* 0x0001483201007387 */ /* 0x000fe80000100a00 */
        /* <DEDUP_REMOVED lines=33> */
[----:B------:R1:W-:Y:S01]  /*f560*/  STL.64 [R1+0x358], R182 ;  /* 0x000358b601007387 */ /* 0x0003e20000100a00 */
[----:B------:R-:W-:-:S03]  /*f570*/  WARPGROUP.DEPBAR.LE gsb0, 0x0 ;  /* 0x00008000000079c5 */ /* 0x000fc60000010000 */
        /* <DEDUP_REMOVED lines=11> */
[----:B------:R0:W5:Y:S01]  /*f630*/  LDL.LU.64 R208, [R1+0x4a0] ;  /* 0x0004a00001d07983 */ /* 0x0001620000300a00 */
[----:B------:R-:W-:Y:S05]  /*f640*/  @!P1 BRA `(.L_x_22) ;  /* 0x000000dc008c9947 */ /* 0x000fea0003800000 */
[----:B------:R-:W2:Y:S01]  /*f650*/  LDL R0, [R1+0x494] ;  /* 0x0004940001007983 */ /* 0x000ea20000100800 */
[----:B-----5:R-:W-:Y:S02]  /*f660*/  R2UR UR5, R4 ;  /* 0x00000000040572ca */ /* 0x020fe400000e0000 */
[----:B------:R-:W-:-:S11]  /*f670*/  R2UR UR7, R9 ;  /* 0x00000000090772ca */ /* 0x000fd600000e0000 */
[----:B------:R-:W-:Y:S02]  /*f680*/  UIADD3 UR61, UR5, 0x1, URZ ;  /* 0x00000001053d7890 */ /* 0x000fe4000fffe03f */
[----:B------:R-:W-:Y:S02]  /*f690*/  IMAD.U32 R5, RZ, RZ, UR7 ;  /* 0x00000007ff057e24 */ /* 0x000fe4000f8e00ff */
[----:B------:R-:W-:-:S04]  /*f6a0*/  UISETP.NE.AND UP0, UPT, UR61, 0x2, UPT ;  /* 0x000000023d00788c */ /* 0x000fc8000bf05270 */
[----:B------:R-:W-:Y:S02]  /*f6b0*/  USEL UR4, URZ, 0x1, UP0 ;  /* 0x000000013f047887 */ /* 0x000fe40008000000 */
[----:B------:R-:W-:Y:S01]  /*f6c0*/  USEL UR61, UR61, URZ, UP0 ;  /* 0x0000003f3d3d7287 */ /* 0x000fe20008000000 */
[----:B--2---:R-:W-:-:S13]  /*f6d0*/  R2UR UR6, R0 ;  /* 0x00000000000672ca */ /* 0x004fda00000e0000 */
[----:B------:R-:W-:-:S03]  /*f6e0*/  ULOP3.LUT UR6, UR6, UR4, URZ, 0x3c, !UPT ;  /* 0x0000000406067292 */ /* 0x000fc6000f8e3c3f */
[----:B------:R-:W-:Y:S02]  /*f6f0*/  UMOV UR4, UR5 ;  /* 0x0000000500047c82 */ /* 0x000fe40008000000 */
[----:B------:R-:W-:Y:S02]  /*f700*/  IMAD.U32 R0, RZ, RZ, UR4 ;  /* 0x00000004ff007e24 */ /* 0x000fe4000f8e00ff */
[----:B------:R-:W-:-:S07]  /*f710*/  IMAD.U32 R3, RZ, RZ, UR6 ;  /* 0x00000006ff037e24 */ /* 0x000fce000f8e00ff */
.L_x_29:
[----:B------:R-:W-:Y:S05]  /*f720*/  @!P0 BRA `(.L_x_23) ;  /* 0x0000000000048947 */ /* 0x000fea0003800000 */
[----:B------:R-:W-:Y:S01]  /*f730*/  BPT.TRAP 0x1 ;  /* 0x000000040000795c */ /* 0x000fe20000300000 */
.L_x_23:
[----:B------:R-:W-:Y:S02]  /*f740*/  R2UR UR4, R17 ;  /* 0x00000000110472ca */ /* 0x000fe400000e0000 */
[----:B------:R-:W-:-:S11]  /*f750*/  R2UR UR5, R3 ;  /* 0x00000000030572ca */ /* 0x000fd600000e0000 */
[----:B------:R-:W-:Y:S02]  /*f760*/  ULEA UR4, UR61, UR4, 0x3 ;  /* 0x000000043d047291 */ /* 0x000fe4000f8e183f */
[----:B------:R-:W-:-:S04]  /*f770*/  MOV R4, UR5 ;  /* 0x0000000500047c02 */ /* 0x000fc80008000f00 */
[----:B------:R-:W-:-:S04]  /*f780*/  SHF.L.U32 R4, R4, 0x1f, RZ ;  /* 0x0000001f04047819 */ /* 0x000fc800000006ff */
[----:B------:R1:W2:Y:S01]  /*f790*/  SYNCS.PHASECHK.TRANS64.TRYWAIT P1, [UR4], R4 ;  /* 0x00000004ff0075a7 */ /* 0x0002a20008020144 */
[----:B------:R-:W-:Y:S05]  /*f7a0*/  @!P0 BRA `(.L_x_24) ;  /* 0x0000000000048947 */ /* 0x000fea0003800000 */
[----:B------:R-:W-:Y:S01]  /*f7b0*/  BPT.TRAP 0x1 ;  /* 0x000000040000795c */ /* 0x000fe20000300000 */
.L_x_24:
[----:B--2---:R-:W-:Y:S05]  /*f7c0*/  @P1 BRA `(.L_x_25) ;  /* 0x0000000000081947 */ /* 0x004fea0003800000 */
[----:B------:R-:W2:Y:S02]  /*f7d0*/  SYNCS.PHASECHK.TRANS64.TRYWAIT P1, [UR4], R4 ;  /* 0x00000004ff0075a7 */ /* 0x000ea40008020144 */
[----:B--2---:R-:W-:Y:S05]  /*f7e0*/  @!P1 BRA `(.L_x_26) ;  /* 0x000003e400b89947 */ /* 0x004fea0003800000 */
.L_x_25:
[----:B------:R-:W-:Y:S04]  /*f7f0*/  STL.64 [R1+0xb38], R94 ;  /* 0x000b385e01007387 */ /* 0x000fe80000100a00 */
[----:B------:R-:W-:Y:S04]  /*f800*/  STL.64 [R1+0xb30], R92 ;  /* 0x000b305c01007387 */ /* 0x000fe80000100a00 */
[----:B------:R-:W-:Y:S04]  /*f810*/  STL.64 [R1+0xb28], R90 ;  /* 0x000b285a01007387 */ /* 0x000fe80000100a00 */
[----:B------:R3:W-:Y:S04]  /*f820*/  STL.64 [R1+0xb20], R88 ;  /* 0x000b205801007387 */ /* 0x0007e80000100a00 */
[----:B---3--:R-:W3:Y:S04]  /*f830*/  LDL.LU.64 R88, [R1+0x2a0] ;  /* 0x0002a00001587983 */ /* 0x008ee80000300a00 */
[----:B------:R-:W3:Y:S04]  /*f840*/  LDL.LU.64 R90, [R1+0x2a8] ;  /* 0x0002a800015a7983 */ /* 0x000ee80000300a00 */
[----:B------:R-:W3:Y:S04]  /*f850*/  LDL.LU.64 R92, [R1+0x2b0] ;  /* 0x0002b000015c7983 */ /* 0x000ee80000300a00 */
[----:B------:R-:W3:Y:S04]  /*f860*/  LDL.LU.64 R94, [R1+0x2b8] ;  /* 0x0002b800015e7983 */ /* 0x000ee80000300a00 */
[----:B------:R-:W-:Y:S04]  /*f870*/  STL.64 [R1+0xb18], R126 ;  /* 0x000b187e01007387 */ /* 0x000fe80000100a00 */
[----:B------:R-:W-:Y:S04]  /*f880*/  STL.64 [R1+0xb10], R124 ;  /* 0x000b107c01007387 */ /* 0x000fe80000100a00 */
[----:B------:R-:W-:Y:S04]  /*f890*/  STL.64 [R1+0xb08], R122 ;  /* 0x000b087a01007387 */ /* 0x000fe80000100a00 */
[----:B------:R4:W-:Y:S04]  /*f8a0*/  STL.64 [R1+0xb00], R120 ;  /* 0x000b007801007387 */ /* 0x0009e80000100a00 */
[----:B----4-:R-:W4:Y:S04]  /*f8b0*/  LDL.LU.64 R120, [R1+0x320] ;  /* 0x0003200001787983 */ /* 0x010f280000300a00 */
[----:B------:R-:W4:Y:S04]  /*f8c0*/  LDL.LU.64 R122, [R1+0x328] ;  /* 0x00032800017a7983 */ /* 0x000f280000300a00 */
[----:B------:R-:W4:Y:S04]  /*f8d0*/  LDL.LU.64 R124, [R1+0x330] ;  /* 0x00033000017c7983 */ /* 0x000f280000300a00 */
[----:B------:R-:W4:Y:S04]  /*f8e0*/  LDL.LU.64 R126, [R1+0x338] ;  /* 0x00033800017e7983 */ /* 0x000f280000300a00 */
        /* <DEDUP_REMOVED lines=16> */
[----:B------:R-:W-:-:S02]  /*f9f0*/  R2UR UR5, R7 ;  /* 0x00000000070572ca */ /* 0x000fc400000e0000 */
[----:B------:R-:W-:Y:S01]  /*fa00*/  R2UR UR4, R8 ;  /* 0x00000000080472ca */ /* 0x000fe200000e0000 */
[----:B------:R-:W-:Y:S01]  /*fa10*/  UMOV UR7, 0x40000040 ;  /* 0x4000004000077882 */ /* 0x000fe20000000000 */
[----:B------:R-:W-:Y:S01]  /*fa20*/  UMOV UR19, 0x40000040 ;  /* 0x4000004000137882 */ /* 0x000fe20000000000 */
[----:B------:R-:W-:Y:S01]  /*fa30*/  UMOV UR11, 0x40000040 ;  /* 0x40000040000b7882 */ /* 0x000fe20000000000 */
[----:B------:R-:W-:Y:S01]  /*fa40*/  UMOV UR15, 0x40000040 ;  /* 0x40000040000f7882 */ /* 0x000fe20000000000 */
[----:B------:R-:W-:Y:S04]  /*fa50*/  STL.64 [R1+0xab8], R222 ;  /* 0x000ab8de01007387 */ /* 0x000fe80000100a00 */
[----:B------:R-:W-:Y:S02]  /*fa60*/  STL.64 [R1+0xab0], R220 ;  /* 0x000ab0dc01007387 */ /* 0x000fe40000100a00 */
[----:B------:R-:W-:-:S02]  /*fa70*/  ULEA UR12, UR61, UR5, 0xc ;  /* 0x000000053d0c7291 */ /* 0x000fc4000f8e603f */
[----:B------:R-:W-:Y:S01]  /*fa80*/  UIMAD UR60, UR61, 0x780, UR4 ;  /* 0x000007803d3c78a4 */ /* 0x000fe2000f8e0204 */
[----:B------:R-:W-:Y:S01]  /*fa90*/  STL.64 [R1+0xaa8], R218 ;  /* 0x000aa8da01007387 */ /* 0x000fe20000100a00 */
[----:B------:R-:W-:-:S03]  /*faa0*/  UMOV UR5, 0x40000040 ;  /* 0x4000004000057882 */ /* 0x000fc60000000000 */
[----:B------:R-:W-:Y:S02]  /*fab0*/  UMOV UR4, UR12 ;  /* 0x0000000c00047c82 */ /* 0x000fe40008000000 */
[----:B------:R-:W-:Y:S01]  /*fac0*/  UMOV UR6, UR60 ;  /* 0x0000003c00067c82 */ /* 0x000fe20008000000 */
[----:B------:R-:W-:Y:S01]  /*fad0*/  UIADD3 UR8, UR60, 0x80, URZ ;  /* 0x000000803c087890 */ /* 0x000fe2000fffe03f */
[----:B------:R-:W-:Y:S01]  /*fae0*/  STL.64 [R1+0xaa0], R216 ;  /* 0x000aa0d801007387 */ /* 0x000fe20000100a00 */
[----:B------:R-:W-:Y:S01]  /*faf0*/  UMOV UR16, UR4 ;  /* 0x0000000400107c82 */ /* 0x000fe20008000000 */
[----:B------:R-:W-:Y:S01]  /*fb00*/  UMOV UR17, UR5 ;  /* 0x0000000500117c82 */ /* 0x000fe20008000000 */
[----:B------:R-:W-:Y:S01]  /*fb10*/  UIADD3 UR10, UR60, 0x100, URZ ;  /* 0x000001003c0a7890 */ /* 0x000fe2000fffe03f */
[----:B------:R-:W-:Y:S02]  /*fb20*/  STL [R1+0x5c0], R19 ;  /* 0x0005c01301007387 */ /* 0x000fe40000100800 */
[----:B------:R-:W-:Y:S01]  /*fb30*/  UMOV UR18, UR8 ;  /* 0x0000000800127c82 */ /* 0x000fe20008000000 */
[----:B------:R-:W-:Y:S01]  /*fb40*/  UMOV UR8, UR4 ;  /* 0x0000000400087c82 */ /* 0x000fe20008000000 */
[----:B------:R-:W-:Y:S01]  /*fb50*/  UMOV UR9, UR5 ;  /* 0x0000000500097c82 */ /* 0x000fe20008000000 */
[----:B------:R-:W-:Y:S01]  /*fb60*/  UIADD3 UR14, UR60, 0x180, URZ ;  /* 0x000001803c0e7890 */ /* 0x000fe2000fffe03f */
[----:B------:R-:W-:Y:S01]  /*fb70*/  STL [R1+0x5bc], R18 ;  /* 0x0005bc1201007387 */ /* 0x000fe20000100800 */
[----:B------:R-:W-:-:S03]  /*fb80*/  UMOV UR13, UR5 ;  /* 0x00000005000d7c82 */ /* 0x000fc60008000000 */
[----:B------:R-:W-:Y:S04]  /*fb90*/  STL [R1+0x5b8], R17 ;  /* 0x0005b81101007387 */ /* 0x000fe80000100800 */
[----:B------:R0:W-:Y:S04]  /*fba0*/  STL [R1+0x5b4], R16 ;  /* 0x0005b41001007387 */ /* 0x0001e80000100800 */
[----:B0-----:R-:W4:Y:S04]  /*fbb0*/  LDL.LU.64 R16, [R1+0x360] ;  /* 0x0003600001107983 */ /* 0x001f280000300a00 */
[----:B------:R-:W4:Y:S04]  /*fbc0*/  LDL.LU.64 R18, [R1+0x368] ;  /* 0x0003680001127983 */ /* 0x000f280000300a00 */
[----:B------:R-:W4:Y:S04]  /*fbd0*/  LDL.LU.64 R20, [R1+0x370] ;  /* 0x0003700001147983 */ /* 0x000f280000300a00 */
[----:B------:R-:W4:Y:S04]  /*fbe0*/  LDL.LU.64 R22, [R1+0x378] ;  /* 0x0003780001167983 */ /* 0x000f280000300a00 */
[----:B------:R-:W-:Y:S04]  /*fbf0*/  STL [R1+0x5b0], R9 ;  /* 0x0005b00901007387 */ /* 0x000fe80000100800 */
[----:B------:R-:W-:Y:S04]  /*fc00*/  STL [R1+0x5ac], R5 ;  /* 0x0005ac0501007387 */ /* 0x000fe80000100800 */
[----:B------:R-:W-:Y:S04]  /*fc10*/  STL [R1+0x5a8], R3 ;  /* 0x0005a80301007387 */ /* 0x000fe80000100800 */
[----:B------:R-:W-:Y:S04]  /*fc20*/  STL [R1+0x5a4], R2 ;  /* 0x0005a40201007387 */ /* 0x000fe80000100800 */
[----:B------:R-:W-:Y:S04]  /*fc30*/  STL [R1+0x5a0], R0 ;  /* 0x0005a00001007387 */ /* 0x000fe80000100800 */
[----:B------:R-:W-:Y:S04]  /*fc40*/  STL [R1+0x5c4], R7 ;  /* 0x0005c40701007387 */ /* 0x000fe80000100800 */
[----:B------:R0:W-:Y:S04]  /*fc50*/  STL [R1+0x5c8], R8 ;  /* 0x0005c80801007387 */ /* 0x0001e80000100800 */
[----:B0-----:R-:W4:Y:S04]  /*fc60*/  LDL.LU.64 R8, [R1+0x1e0] ;  /* 0x0001e00001087983 */ /* 0x001f280000300a00 */
[----:B------:R-:W4:Y:S04]  /*fc70*/  LDL.LU.64 R10, [R1+0x1e8] ;  /* 0x0001e800010a7983 */ /* 0x000f280000300a00 */
[----:B------:R-:W4:Y:S04]  /*fc80*/  LDL.LU.64 R12, [R1+0x1f0] ;  /* 0x0001f000010c7983 */ /* 0x000f280000300a00 */
[----:B------:R-:W4:Y:S01]  /*fc90*/  LDL.LU.64 R14, [R1+0x1f8] ;  /* 0x0001f800010e7983 */ /* 0x000f220000300a00 */
[----:B------:R-:W-:Y:S01]  /*fca0*/  UIADD3 UR22, UR60, 0x280, URZ ;  /* 0x000002803c167890 */ /* 0x000fe2000fffe03f */
[----:B---3--:R-:W-:-:S06]  /*fcb0*/  WARPGROUP.ARRIVE ;  /* 0x00000000000079c5 */ /* 0x008fcc0000000000 */
[----:B------:R-:W-:Y:S03]  /*fcc0*/  HGMMA.64x16x16.F32 R184, gdesc[UR4], R184, gsb0 ;  /* 0x0020000004b879f0 */ /* 0x000fe600080008b8 */
[----:B------:R-:W-:Y:S02]  /*fcd0*/  WARPGROUP.DEPBAR.LE gsb0, 0x0 ;  /* 0x00008000000079c5 */ /* 0x000fe40000010000 */
[----:B--2---:R-:W-:Y:S01]  /*fce0*/  WARPGROUP.ARRIVE ;  /* 0x00000000000079c5 */ /* 0x004fe20000000000 */
[----:B------:R-:W-:Y:S04]  /*fcf0*/  STL.64 [R1+0x420], R184 ;  /* 0x000420b801007387 */ /* 0x000fe80000100a00 */
[----:B------:R-:W-:Y:S01]  /*fd00*/  STL.64 [R1+0x428], R186 ;  /* 0x000428ba01007387 */ /* 0x000fe20000100a00 */
[----:B------:R-:W-:Y:S01]  /*fd10*/  HGMMA.64x16x16.F32 R152, gdesc[UR16], R152, gsb0 ;  /* 0x00200000109879f0 */ /* 0x000fe20008000898 */
[----:B------:R-:W-:Y:S01]  /*fd20*/  UMOV UR16, UR18 ;  /* 0x0000001200107c82 */ /* 0x000fe20008000000 */
[----:B------:R-:W-:Y:S01]  /*fd30*/  UIADD3 UR18, UR60, 0x200, URZ ;  /* 0x000002003c127890 */ /* 0x000fe2000fffe03f */
[----:B------:R-:W-:Y:S01]  /*fd40*/  STL.64 [R1+0x430], R188 ;  /* 0x000430bc01007387 */ /* 0x000fe20000100a00 */
[----:B------:R-:W-:-:S03]  /*fd50*/  UMOV UR17, UR19 ;  /* 0x0000001300117c82 */ /* 0x000fc60008000000 */
[----:B------:R-:W-:Y:S01]  /*fd60*/  STL.64 [R1+0x438], R190 ;  /* 0x000438be01007387 */ /* 0x000fe20000100a00 */
[----:B------:R-:W-:Y:S02]  /*fd70*/  WARPGROUP.DEPBAR.LE gsb0, 0x0 ;  /* 0x00008000000079c5 */ /* 0x000fe40000010000 */
[----:B----4-:R-:W-:Y:S01]  /*fd80*/  WARPGROUP.ARRIVE ;  /* 0x00000000000079c5 */ /* 0x010fe20000000000 */
[----:B------:R-:W-:Y:S04]  /*fd90*/  STL.64 [R1+0x3a0], R152 ;  /* 0x0003a09801007387 */ /* 0x000fe80000100a00 */
[----:B------:R-:W-:Y:S01]  /*fda0*/  STL.64 [R1+0x3a8], R154 ;  /* 0x0003a89a01007387 */ /* 0x000fe20000100a00 */
[----:B------:R-:W-:Y:S01]  /*fdb0*/  HGMMA.64x16x16.F32 R120, gdesc[UR8], R120, gsb0 ;  /* 0x00200000087879f0 */ /* 0x000fe20008000878 */
[----:B------:R-:W-:Y:S01]  /*fdc0*/  UMOV UR9, UR12 ;  /* 0x0000000c00097c82 */ /* 0x000fe20008000000 */
[----:B------:R-:W-:Y:S01]  /*fdd0*/  UMOV UR12, UR4 ;  /* 0x00000004000c7c82 */ /* 0x000fe20008000000 */
[----:B------:R-:W-:Y:S04]  /*fde0*/  STL.64 [R1+0x3b0], R156 ;  /* 0x0003b09c01007387 */ /* 0x000fe80000100a00 */
[----:B------:R-:W-:Y:S01]  /*fdf0*/  STL.64 [R1+0x3b8], R158 ;  /* 0x0003b89e01007387 */ /* 0x000fe20000100a00 */
[----:B------:R-:W-:-:S02]  /*fe00*/  WARPGROUP.DEPBAR.LE gsb0, 0x0 ;  /* 0x00008000000079c5 */ /* 0x000fc40000010000 */
[----:B------:R-:W-:Y:S01]  /*fe10*/  WARPGROUP.ARRIVE ;  /* 0x00000000000079c5 */ /* 0x000fe20000000000 */
[----:B------:R-:W-:Y:S04]  /*fe20*/  STL.64 [R1+0x320], R120 ;  /* 0x0003207801007387 */ /* 0x000fe80000100a00 */
[----:B------:R-:W-:Y:S01]  /*fe30*/  STL.64 [R1+0x328], R122 ;  /* 0x0003287a01007387 */ /* 0x000fe20000100a00 */
[----:B------:R-:W-:Y:S03]  /*fe40*/  HGMMA.64x16x16.F32 R88, gdesc[UR12], R88, gsb0 ;  /* 0x002000000c5879f0 */ /* 0x000fe60008000858 */
[----:B------:R-:W-:Y:S04]  /*fe50*/  STL.64 [R1+0x330], R124 ;  /* 0x0003307c01007387 */ /* 0x000fe80000100a00 */
[----:B------:R-:W-:Y:S01]  /*fe60*/  STL.64 [R1+0x338], R126 ;  /* 0x0003387e01007387 */ /* 0x000fe20000100a00 */
[----:B------:R-:W-:-:S03]  /*fe70*/  WARPGROUP.DEPBAR.LE gsb0, 0x0 ;  /* 0x00008000000079c5 */ /* 0x000fc60000010000 */
[----:B------:R0:W-:Y:S04]  /*fe80*/  STL.64 [R1+0x2a0], R88 ;  /* 0x0002a05801007387 */ /* 0x0001e80000100a00 */
[----:B------:R2:W-:Y:S04]  /*fe90*/  STL.64 [R1+0x2a8], R90 ;  /* 0x0002a85a01007387 */ /* 0x0005e80000100a00 */
[----:B------:R3:W-:Y:S04]  /*fea0*/  STL.64 [R1+0x2b0], R92 ;  /* 0x0002b05c01007387 */ /* 0x0007e80000100a00 */
[----:B------:R4:W-:Y:S04]  /*feb0*/  STL.64 [R1+0x2b8], R94 ;  /* 0x0002b85e01007387 */ /* 0x0009e80000100a00 */
[----:B0-----:R-:W4:Y:S04]  /*fec0*/  LDL.LU.64 R88, [R1+0x220] ;  /* 0x0002200001587983 */ /* 0x001f280000300a00 */
[----:B--2---:R-:W2:Y:S04]  /*fed0*/  LDL.LU.64 R90, [R1+0x228] ;  /* 0x00022800015a7983 */ /* 0x004ea80000300a00 */
[----:B---3--:R-:W2:Y:S04]  /*fee0*/  LDL.LU.64 R92, [R1+0x230] ;  /* 0x00023000015c7983 */ /* 0x008ea80000300a00 */
[----:B----4-:R-:W2:Y:S04]  /*fef0*/  LDL.LU.64 R94, [R1+0x238] ;  /* 0x00023800015e7983 */ /* 0x010ea80000300a00 */
[----:B------:R-:W3:Y:S04]  /*ff00*/  LDL.LU.64 R120, [R1+0x1a0] ;  /* 0x0001a00001787983 */ /* 0x000ee80000300a00 */
[----:B------:R-:W3:Y:S04]  /*ff10*/  LDL.LU.64 R122, [R1+0x1a8] ;  /* 0x0001a800017a7983 */ /* 0x000ee80000300a00 */
[----:B------:R-:W3:Y:S04]  /*ff20*/  LDL.LU.64 R124, [R1+0x1b0] ;  /* 0x0001b000017c7983 */ /* 0x000ee80000300a00 */
[----:B------:R-:W3:Y:S04]  /*ff30*/  LDL.LU.64 R126, [R1+0x1b8] ;  /* 0x0001b800017e7983 */ /* 0x000ee80000300a00 */
[----:B------:R-:W4:Y:S04]  /*ff40*/  LDL.LU.64 R152, [R1+0x120] ;  /* 0x0001200001987983 */ /* 0x000f280000300a00 */
        /* <DEDUP_REMOVED lines=10> */
[----:B------:R-:W4:Y:S01]  /*fff0*/  LDL.LU.64 R222, [R1+0x38] ;  /* 0x0000380001de7983 */ /* 0x000f220000300a00 */
[----:B------:R-:W-:Y:S01]  /*10000*/  UMOV UR12, UR16 ;  /* 0x00000010000c7c82 */ /* 0x000fe20008000000 */
[----:B------:R-:W-:Y:S01]  /*10010*/  UMOV UR13, UR17 ;  /* 0x00000011000d7c82 */ /* 0x000fe20008000000 */
[----:B------:R-:W-:Y:S01]  /*10020*/  UMOV UR16, UR4 ;  /* 0x0000000400107c82 */ /* 0x000fe20008000000 */
[----:B------:R-:W-:Y:S01]  /*10030*/  UMOV UR17, UR5 ;  /* 0x0000000500117c82 */ /* 0x000fe20008000000 */
[----:B------:R-:W-:Y:S01]  /*10040*/  UMOV UR19, 0x40000040 ;  /* 0x4000004000137882 */ /* 0x000fe20000000000 */
[----:B------:R-:W-:Y:S01]  /*10050*/  UMOV UR20, UR4 ;  /* 0x0000000400147c82 */ /* 0x000fe20008000000 */
[----:B------:R-:W-:Y:S01]  /*10060*/  UMOV UR21, UR5 ;  /* 0x0000000500157c82 */ /* 0x000fe20008000000 */
[----:B------:R-:W-:Y:S01]  /*10070*/  UMOV UR23, 0x40000040 ;  /* 0x4000004000177882 */ /* 0x000fe20000000000 */
[----:B------:R-:W-:Y:S01]  /*10080*/  UIADD3 UR26, UR60, 0x300, URZ ;  /* 0x000003003c1a7890 */ /* 0x000fe2000fffe03f */
[----:B------:R-:W-:Y:S01]  /*10090*/  UMOV UR24, UR4 ;  /* 0x0000000400187c82 */ /* 0x000fe20008000000 */
[----:B------:R-:W-:Y:S01]  /*100a0*/  UMOV UR25, UR5 ;  /* 0x0000000500197c82 */ /* 0x000fe20008000000 */
[----:B------:R-:W-:Y:S01]  /*100b0*/  UMOV UR27, 0x40000040 ;  /* 0x40000040001b7882 */ /* 0x000fe20000000000 */
[----:B------:R-:W-:Y:S01]  /*100c0*/  UIADD3 UR30, UR60, 0x380, URZ ;  /* 0x000003803c1e7890 */ /* 0x000fe2000fffe03f */
[----:B------:R-:W-:Y:S01]  /*100d0*/  UMOV UR28, UR4 ;  /* 0x00000004001c7c82 */ /* 0x000fe20008000000 */
[----:B------:R-:W-:Y:S01]  /*100e0*/  UMOV UR29, UR5 ;  /* 0x00000005001d7c82 */ /* 0x000fe20008000000 */
[----:B------:R-:W-:Y:S01]  /*100f0*/  UMOV UR31, 0x40000040 ;  /* 0x40000040001f7882 */ /* 0x000fe20000000000 */
[----:B--2---:R-:W-:-:S06]  /*10100*/  WARPGROUP.ARRIVE ;  /* 0x00000000000079c5 */ /* 0x004fcc0000000000 */
[----:B------:R-:W-:Y:S03]  /*10110*/  HGMMA.64x16x16.F32 R88, gdesc[UR16], R88, gsb0 ;  /* 0x00200000105879f0 */ /* 0x000fe60008000858 */
[----:B------:R-:W-:Y:S02]  /*10120*/  WARPGROUP.DEPBAR.LE gsb0, 0x0 ;  /* 0x00008000000079c5 */ /* 0x000fe40000010000 */
[----:B---3--:R-:W-:Y:S01]  /*10130*/  WARPGROUP.ARRIVE ;  /* 0x00000000000079c5 */ /* 0x008fe20000000000 */
[----:B------:R-:W-:Y:S01]  /*10140*/  UIADD3 UR34, UR60, 0x400, URZ ;  /* 0x000004003c227890 */ /* 0x000fe2000fffe03f */
[----:B------:R-:W-:Y:S04]  /*10150*/  STL.64 [R1+0x220], R88 ;  /* 0x0002205801007387 */ /* 0x000fe80000100a00 */
[----:B------:R-:W-:Y:S01]  /*10160*/  HGMMA.64x16x16.F32 R120, gdesc[UR20], R120, gsb0 ;  /* 0x00200000147879f0 */ /* 0x000fe20008000878 */
[----:B------:R-:W-:Y:S01]  /*10170*/  UMOV UR32, UR4 ;  /* 0x0000000400207c82 */ /* 0x000fe20008000000 */
[----:B------:R-:W-:Y:S01]  /*10180*/  UMOV UR33, UR5 ;  /* 0x0000000500217c82 */ /* 0x000fe20008000000 */
[----:B------:R-:W-:Y:S01]  /*10190*/  UMOV UR35, 0x40000040 ;  /* 0x4000004000237882 */ /* 0x000fe20000000000 */
[----:B------:R-:W-:Y:S01]  /*101a0*/  UIADD3 UR38, UR60, 0x480, URZ ;  /* 0x000004803c267890 */ /* 0x000fe2000fffe03f */
[----:B------:R-:W-:Y:S01]  /*101b0*/  STL.64 [R1+0x228], R90 ;  /* 0x0002285a01007387 */ /* 0x000fe20000100a00 */
        /* <DEDUP_REMOVED lines=9> */
[----:B------:R0:W-:Y:S01]  /*10250*/  STL.64 [R1+0x238], R94 ;  /* 0x0002385e01007387 */ /* 0x0001e20000100a00 */
        /* <DEDUP_REMOVED lines=12> */
[----:B0-----:R-:W2:Y:S01]  /*10320*/  LDL.LU.64 R94, [R1+0xb38] ;  /* 0x000b3800015e7983 */ /* 0x001ea20000300a00 */
[----:B------:R-:W-:Y:S01]  /*10330*/  UMOV UR56, UR4 ;  /* 0x0000000400387c82 */ /* 0x000fe20008000000 */
[----:B------:R-:W-:Y:S01]  /*10340*/  UMOV UR57, UR5 ;  /* 0x0000000500397c82 */ /* 0x000fe20008000000 */
[----:B------:R-:W-:Y:S01]  /*10350*/  UMOV UR59, 0x40000040 ;  /* 0x40000040003b7882 */ /* 0x000fe20000000000 */
[----:B------:R-:W2:Y:S04]  /*10360*/  LDL.LU.64 R92, [R1+0xb30] ;  /* 0x000b3000015c7983 */ /* 0x000ea80000300a00 */
[----:B------:R-:W2:Y:S01]  /*10370*/  LDL.LU.64 R90, [R1+0xb28] ;  /* 0x000b2800015a7983 */ /* 0x000ea20000300a00 */
[----:B------:R-:W-:-:S03]  /*10380*/  UIADD3 UR8, UR9, 0x400, URZ ;  /* 0x0000040009087890 */ /* 0x000fc6000fffe03f */
[----:B------:R-:W2:Y:S01]  /*10390*/  LDL.LU.64 R88, [R1+0xb20] ;  /* 0x000b200001587983 */ /* 0x000ea20000300a00 */
[----:B------:R-:W-:Y:S02]  /*103a0*/  WARPGROUP.DEPBAR.LE gsb0, 0x0 ;  /* 0x00008000000079c5 */ /* 0x000fe40000010000 */
[----:B----4-:R-:W-:Y:S01]  /*103b0*/  WARPGROUP.ARRIVE ;  /* 0x00000000000079c5 */ /* 0x010fe20000000000 */
[----:B------:R-:W-:Y:S04]  /*103c0*/  STL.64 [R1+0x1a0], R120 ;  /* 0x0001a07801007387 */ /* 0x000fe80000100a00 */
[----:B------:R-:W-:Y:S01]  /*103d0*/  STL.64 [R1+0x1a8], R122 ;  /* 0x0001a87a01007387 */ /* 0x000fe20000100a00 */
[----:B------:R-:W-:Y:S03]  /*103e0*/  HGMMA.64x16x16.F32 R152, gdesc[UR24], R152, gsb0 ;  /* 0x00200000189879f0 */ /* 0x000fe60008000898 */
[----:B------:R-:W-:Y:S04]  /*103f0*/  STL.64 [R1+0x1b0], R124 ;  /* 0x0001b07c01007387 */ /* 0x000fe80000100a00 */
[----:B------:R0:W-:Y:S04]  /*10400*/  STL.64 [R1+0x1b8], R126 ;  /* 0x0001b87e01007387 */ /* 0x0001e80000100a00 */
[----:B0-----:R-:W3:Y:S04]  /*10410*/  LDL.LU.64 R126, [R1+0xb18] ;  /* 0x000b1800017e7983 */ /* 0x001ee80000300a00 */
[----:B------:R-:W3:Y:S04]  /*10420*/  LDL.LU.64 R124, [R1+0xb10] ;  /* 0x000b1000017c7983 */ /* 0x000ee80000300a00 */
[----:B------:R-:W3:Y:S04]  /*10430*/  LDL.LU.64 R122, [R1+0xb08] ;  /* 0x000b0800017a7983 */ /* 0x000ee80000300a00 */
[----:B------:R-:W3:Y:S01]  /*10440*/  LDL.LU.64 R120, [R1+0xb00] ;  /* 0x000b000001787983 */ /* 0x000ee20000300a00 */
[----:B------:R-:W-:-:S02]  /*10450*/  WARPGROUP.DEPBAR.LE gsb0, 0x0 ;  /* 0x00008000000079c5 */ /* 0x000fc40000010000 */
[----:B------:R-:W-:Y:S01]  /*10460*/  WARPGROUP.ARRIVE ;  /* 0x00000000000079c5 */ /* 0x000fe20000000000 */
[----:B------:R-:W-:Y:S04]  /*10470*/  STL.64 [R1+0x120], R152 ;  /* 0x0001209801007387 */ /* 0x000fe80000100a00 */
[----:B------:R-:W-:Y:S01]  /*10480*/  STL.64 [R1+0x128], R154 ;  /* 0x0001289a01007387 */ /* 0x000fe20000100a00 */
[----:B------:R-:W-:Y:S03]  /*10490*/  HGMMA.64x16x16.F32 R184, gdesc[UR28], R184, gsb0 ;  /* 0x002000001cb879f0 */ /* 0x000fe600080008b8 */
[----:B------:R-:W-:Y:S04]  /*104a0*/  STL.64 [R1+0x130], R156 ;  /* 0x0001309c01007387 */ /* 0x000fe80000100a00 */
[----:B------:R0:W-:Y:S04]  /*104b0*/  STL.64 [R1+0x138], R158 ;  /* 0x0001389e01007387 */ /* 0x0001e80000100a00 */
[----:B0-----:R-:W4:Y:S04]  /*104c0*/  LDL.LU.64 R158, [R1+0xaf8] ;  /* 0x000af800019e7983 */ /* 0x001f280000300a00 */
[----:B------:R-:W4:Y:S04]  /*104d0*/  LDL.LU.64 R156, [R1+0xaf0] ;  /* 0x000af000019c7983 */ /* 0x000f280000300a00 */
[----:B------:R-:W4:Y:S04]  /*104e0*/  LDL.LU.64 R154, [R1+0xae8] ;  /* 0x000ae800019a7983 */ /* 0x000f280000300a00 */
[----:B------:R-:W4:Y:S01]  /*104f0*/  LDL.LU.64 R152, [R1+0xae0] ;  /* 0x000ae00001987983 */ /* 0x000f220000300a00 */
        /* <DEDUP_REMOVED lines=24> */
[----:B------:R-:W-:Y:S04]  /*10680*/  STL [R1+0x9dc], R212 ;  /* 0x0009dcd401007387 */ /* 0x000fe80000100800 */
[----:B------:R-:W-:Y:S01]  /*10690*/  STL [R1+0x9d8], R213 ;  /* 0x0009d8d501007387 */ /* 0x000fe20000100800 */
[----:B------:R-:W-:Y:S03]  /*106a0*/  HGMMA.64x16x16.F32 R176, gdesc[UR40], R176, gsb0 ;  /* 0x0020000028b079f0 */ /* 0x000fe600080008b0 */
[----:B------:R-:W-:Y:S04]  /*106b0*/  STL [R1+0x9d4], R214 ;  /* 0x0009d4d601007387 */ /* 0x000fe80000100800 */
[----:B------:R-:W-:Y:S01]  /*106c0*/  STL [R1+0x9d0], R215 ;  /* 0x0009d0d701007387 */ /* 0x000fe20000100800 */
[----:B------:R-:W-:-:S02]  /*106d0*/  WARPGROUP.DEPBAR.LE gsb0, 0x0 ;  /* 0x00008000000079c5 */ /* 0x000fc40000010000 */
[----:B------:R-:W-:Y:S01]  /*106e0*/  WARPGROUP.ARRIVE ;  /* 0x00000000000079c5 */ /* 0x000fe20000000000 */
[----:B------:R-:W-:Y:S04]  /*106f0*/  STL [R1+0x9cc], R176 ;  /* 0x0009ccb001007387 */ /* 0x000fe80000100800 */
[----:B------:R0:W-:Y:S01]  /*10700*/  STL [R1+0x9c8], R177 ;  /* 0x0009c8b101007387 */ /* 0x0001e20000100800 */
[----:B------:R-:W-:Y:S03]  /*10710*/  HGMMA.64x16x16.F32 R144, gdesc[UR44], R144, gsb0 ;  /* 0x002000002c9079f0 */ /* 0x000fe60008000890 */
[----:B------:R-:W-:Y:S04]  /*10720*/  STL [R1+0x9c4], R178 ;  /* 0x0009c4b201007387 */ /* 0x000fe80000100800 */
[----:B------:R1:W-:Y:S04]  /*10730*/  STL [R1+0x9c0], R179 ;  /* 0x0009c0b301007387 */ /* 0x0003e80000100800 */
[----:B------:R-:W-:Y:S04]  /*10740*/  STL [R1+0x9bc], R180 ;  /* 0x0009bcb401007387 */ /* 0x000fe80000100800 */
[----:B------:R1:W-:Y:S04]  /*10750*/  STL [R1+0x9b8], R181 ;  /* 0x0009b8b501007387 */ /* 0x0003e80000100800 */
[----:B------:R-:W-:Y:S04]  /*10760*/  STL [R1+0x9b4], R182 ;  /* 0x0009b4b601007387 */ /* 0x000fe80000100800 */
[----:B------:R1:W-:Y:S04]  /*10770*/  STL [R1+0x9b0], R183 ;  /* 0x0009b0b701007387 */ /* 0x0003e80000100800 */
[----:B0-----:R-:W2:Y:S04]  /*10780*/  LDL.LU.64 R176, [R1+0x80] ;  /* 0x0000800001b07983 */ /* 0x001ea80000300a00 */
[----:B-1----:R-:W2:Y:S04]  /*10790*/  LDL.LU.64 R178, [R1+0x88] ;  /* 0x0000880001b27983 */ /* 0x002ea80000300a00 */
[----:B------:R-:W2:Y:S04]  /*107a0*/  LDL.LU.64 R180, [R1+0x90] ;  /* 0x0000900001b47983 */ /* 0x000ea80000300a00 */
[----:B------:R-:W2:Y:S01]  /*107b0*/  LDL.LU.64 R182, [R1+0x98] ;  /* 0x0000980001b67983 */ /* 0x000ea20000300a00 */
        /* <DEDUP_REMOVED lines=11> */
[----:B0-----:R-:W3:Y:S04]  /*10870*/  LDL.LU.64 R144, [R1] ;  /* 0x0000000001907983 */ /* 0x001ee80000300a00 */
[----:B-1----:R-:W3:Y:S04]  /*10880*/  LDL.LU.64 R146, [R1+0x8] ;  /* 0x0000080001927983 */ /* 0x002ee80000300a00 */
[----:B------:R-:W3:Y:S04]  /*10890*/  LDL.LU.64 R148, [R1+0x10] ;  /* 0x0000100001947983 */ /* 0x000ee80000300a00 */
[----:B------:R-:W3:Y:S01]  /*108a0*/  LDL.LU.64 R150, [R1+0x18] ;  /* 0x0000180001967983 */ /* 0x000ee20000300a00 */
        /* <DEDUP_REMOVED lines=9> */
[----:B------:R-:W-:Y:S04]  /*10940*/  STL.64 [R1+0x9f8], R86 ;  /* 0x0009f85601007387 */ /* 0x000fe80000100a00 */
[----:B------:R-:W-:Y:S01]  /*10950*/  STL.64 [R1+0x9f0], R84 ;  /* 0x0009f05401007387 */ /* 0x000fe20000100a00 */
[----:B------:R-:W-:Y:S01]  /*10960*/  HGMMA.64x16x16.F32 R48, gdesc[UR56], R48, gsb0 ;  /* 0x00200000383079f0 */ /* 0x000fe20008000830 */
[----:B------:R-:W-:Y:S01]  /*10970*/  UMOV UR56, UR8 ;  /* 0x0000000800387c82 */ /* 0x000fe20008000000 */
[----:B------:R-:W-:Y:S01]  /*10980*/  UMOV UR57, 0x40000040 ;  /* 0x4000004000397882 */ /* 0x000fe20000000000 */
[----:B------:R-:W-:Y:S01]  /*10990*/  STL.64 [R1+0x9e8], R82 ;  /* 0x0009e85201007387 */ /* 0x000fe20000100a00 */
[----:B------:R-:W-:-:S02]  /*109a0*/  WARPGROUP.DEPBAR.LE gsb0, 0x0 ;  /* 0x00008000000079c5 */ /* 0x000fc40000010000 */
[----:B------:R-:W-:Y:S01]  /*109b0*/  WARPGROUP.ARRIVE ;  /* 0x00000000000079c5 */ /* 0x000fe20000000000 */
[----:B------:R-:W-:Y:S01]  /*109c0*/  UMOV UR52, UR56 ;  /* 0x0000003800347c82 */ /* 0x000fe20008000000 */
[----:B------:R-:W-:Y:S01]  /*109d0*/  UMOV UR53, UR57 ;  /* 0x0000003900357c82 */ /* 0x000fe20008000000 */
[----:B------:R-:W-:Y:S01]  /*109e0*/  UMOV UR48, UR56 ;  /* 0x0000003800307c82 */ /* 0x000fe20008000000 */
[----:B------:R-:W-:Y:S01]  /*109f0*/  UMOV UR49, UR57 ;  /* 0x0000003900317c82 */ /* 0x000fe20008000000 */
[----:B------:R0:W-:Y:S01]  /*10a00*/  STL.64 [R1+0x9e0], R80 ;  /* 0x0009e05001007387 */ /* 0x0001e20000100a00 */
[----:B------:R-:W-:Y:S01]  /*10a10*/  HGMMA.64x16x16.F32 R40, gdesc[UR56], R40, gsb0 ;  /* 0x00200000382879f0 */ /* 0x000fe20008000828 */
[----:B------:R-:W-:Y:S01]  /*10a20*/  UMOV UR44, UR56 ;  /* 0x00000038002c7c82 */ /* 0x000fe20008000000 */
[----:B------:R-:W-:Y:S01]  /*10a30*/  UMOV UR45, UR57 ;  /* 0x00000039002d7c82 */ /* 0x000fe20008000000 */
[----:B0-----:R-:W4:Y:S04]  /*10a40*/  LDL.LU.64 R80, [R1+0x100] ;  /* 0x0001000001507983 */ /* 0x001f280000300a00 */
[----:B------:R-:W4:Y:S04]  /*10a50*/  LDL.LU.64 R82, [R1+0x108] ;  /* 0x0001080001527983 */ /* 0x000f280000300a00 */
        /* <DEDUP_REMOVED lines=8> */
[----:B------:R-:W-:Y:S01]  /*10ae0*/  STL.64 [R1+0xa18], R54 ;  /* 0x000a183601007387 */ /* 0x000fe20000100a00 */
[----:B------:R-:W-:Y:S01]  /*10af0*/  UMOV UR28, UR56 ;  /* 0x00000038001c7c82 */ /* 0x000fe20008000000 */
[----:B------:R-:W-:Y:S01]  /*10b00*/  UMOV UR29, UR57 ;  /* 0x00000039001d7c82 */ /* 0x000fe20008000000 */
[----:B------:R-:W-:Y:S01]  /*10b10*/  UMOV UR24, UR56 ;  /* 0x0000003800187c82 */ /* 0x000fe20008000000 */
[----:B------:R-:W-:Y:S01]  /*10b20*/  STL.64 [R1+0xa10], R52 ;  /* 0x000a103401007387 */ /* 0x000fe20000100a00 */
[----:B------:R-:W-:Y:S01]  /*10b30*/  UMOV UR25, UR57 ;  /* 0x0000003900197c82 */ /* 0x000fe20008000000 */
[----:B------:R-:W-:-:S02]  /*10b40*/  MOV R6, UR47 ;  /* 0x0000002f00067c02 */ /* 0x000fc40008000f00 */
[----:B------:R-:W-:Y:S01]  /*10b50*/  STL.64 [R1+0xa08], R50 ;  /* 0x000a083201007387 */ /* 0x000fe20000100a00 */
[----:B------:R-:W-:-:S03]  /*10b60*/  MOV R4, UR46 ;  /* 0x0000002e00047c02 */ /* 0x000fc60008000f00 */
[----:B------:R-:W-:Y:S01]  /*10b70*/  STL.64 [R1+0xa00], R48 ;  /* 0x000a003001007387 */ /* 0x000fe20000100a00 */
[----:B------:R-:W-:Y:S02]  /*10b80*/  WARPGROUP.DEPBAR.LE gsb0, 0x0 ;  /* 0x00008000000079c5 */ /* 0x000fe40000010000 */
[----:B------:R-:W-:Y:S01]  /*10b90*/  WARPGROUP.ARRIVE ;  /* 0x00000000000079c5 */ /* 0x000fe20000000000 */
[----:B------:R-:W-:Y:S04]  /*10ba0*/  STL.64 [R1+0xa38], R46 ;  /* 0x000a382e01007387 */ /* 0x000fe80000100a00 */
[----:B------:R-:W-:Y:S01]  /*10bb0*/  STL.64 [R1+0xa30], R44 ;  /* 0x000a302c01007387 */ /* 0x000fe20000100a00 */
[----:B------:R-:W-:Y:S01]  /*10bc0*/  HGMMA.64x16x16.F32 R72, gdesc[UR52], R72, gsb0 ;  /* 0x00200000344879f0 */ /* 0x000fe20008000848 */
        /* <DEDUP_REMOVED lines=8> */
[----:B------:R-:W-:-:S02]  /*10c50*/  WARPGROUP.DEPBAR.LE gsb0, 0x0 ;  /* 0x00008000000079c5 */ /* 0x000fc40000010000 */
[----:B------:R-:W-:Y:S01]  /*10c60*/  WARPGROUP.ARRIVE ;  /* 0x00000000000079c5 */ /* 0x000fe20000000000 */
[----:B------:R-:W-:Y:S04]  /*10c70*/  STL.64 [R1+0xa58], R78 ;  /* 0x000a584e01007387 */ /* 0x000fe80000100a00 */
[----:B------:R-:W-:Y:S01]  /*10c80*/  STL.64 [R1+0xa50], R76 ;  /* 0x000a504c01007387 */ /* 0x000fe20000100a00 */
[----:B------:R-:W-:Y:S01]  /*10c90*/  HGMMA.64x16x16.F32 R104, gdesc[UR48], R104, gsb0 ;  /* 0x00200000306879f0 */ /* 0x000fe20008000868 */
[----:B------:R-:W-:Y:S01]  /*10ca0*/  UMOV UR12, UR56 ;  /* 0x00000038000c7c82 */ /* 0x000fe20008000000 */
[----:B------:R-:W-:Y:S01]  /*10cb0*/  UMOV UR13, UR57 ;  /* 0x00000039000d7c82 */ /* 0x000fe20008000000 */
[----:B------:R-:W-:Y:S01]  /*10cc0*/  STL.64 [R1+0xa48], R74 ;  /* 0x000a484a01007387 */ /* 0x000fe20000100a00 */
[----:B------:R-:W-:-:S03]  /*10cd0*/  UMOV UR49, UR9 ;  /* 0x0000000900317c82 */ /* 0x000fc60008000000 */
[----:B------:R-:W-:Y:S04]  /*10ce0*/  STL.64 [R1+0xa40], R72 ;  /* 0x000a404801007387 */ /* 0x000fe80000100a00 */
[----:B------:R-:W-:Y:S04]  /*10cf0*/  STL.64 [R1+0xa78], R114 ;  /* 0x000a787201007387 */ /* 0x000fe80000100a00 */
[----:B------:R-:W-:Y:S01]  /*10d00*/  STL.64 [R1+0xa70], R112 ;  /* 0x000a707001007387 */ /* 0x000fe20000100a00 */
[----:B------:R-:W-:Y:S02]  /*10d10*/  WARPGROUP.DEPBAR.LE gsb0, 0x0 ;  /* 0x00008000000079c5 */ /* 0x000fe40000010000 */
[----:B------:R-:W-:Y:S01]  /*10d20*/  WARPGROUP.ARRIVE ;  /* 0x00000000000079c5 */ /* 0x000fe20000000000 */
[----:B------:R-:W-:Y:S04]  /*10d30*/  STL.64 [R1+0xa68], R110 ;  /* 0x000a686e01007387 */ /* 0x000fe80000100a00 */
[----:B------:R-:W-:Y:S01]  /*10d40*/  STL.64 [R1+0xa60], R108 ;  /* 0x000a606c01007387 */ /* 0x000fe20000100a00 */
[----:B------:R-:W-:Y:S03]  /*10d50*/  HGMMA.64x16x16.F32 R136, gdesc[UR44], R136, gsb0 ;  /* 0x002000002c8879f0 */ /* 0x000fe60008000888 */
[----:B------:R-:W-:-:S02]  /*10d60*/  WARPGROUP.DEPBAR.LE gsb0, 0x0 ;  /* 0x00008000000079c5 */ /* 0x000fc40000010000 */
[----:B------:R-:W-:Y:S01]  /*10d70*/  WARPGROUP.ARRIVE ;  /* 0x00000000000079c5 */ /* 0x000fe20000000000 */
[----:B------:R-:W-:Y:S04]  /*10d80*/  STL.64 [R1+0xa98], R142 ;  /* 0x000a988e01007387 */ /* 0x000fe80000100a00 */
[----:B------:R-:W-:Y:S01]  /*10d90*/  STL.64 [R1+0xa90], R140 ;  /* 0x000a908c01007387 */ /* 0x000fe20000100a00 */
[----:B------:R-:W-:Y:S03]  /*10da0*/  HGMMA.64x16x16.F32 R168, gdesc[UR40], R168, gsb0 ;  /* 0x0020000028a879f0 */ /* 0x000fe600080008a8 */
[----:B------:R-:W-:Y:S04]  /*10db0*/  STL.64 [R1+0xa88], R138 ;  /* 0x000a888a01007387 */ /* 0x000fe80000100a00 */
[----:B------:R0:W-:Y:S01]  /*10dc0*/  STL.64 [R1+0xa80], R136 ;  /* 0x000a808801007387 */ /* 0x0001e20000100a00 */
[----:B------:R-:W-:-:S02]  /*10dd0*/  WARPGROUP.DEPBAR.LE gsb0, 0x0 ;  /* 0x00008000000079c5 */ /* 0x000fc40000010000 */
[----:B------:R-:W-:-:S06]  /*10de0*/  WARPGROUP.ARRIVE ;  /* 0x00000000000079c5 */ /* 0x000fcc0000000000 */
[----:B------:R-:W-:Y:S03]  /*10df0*/  HGMMA.64x16x16.F32 R200, gdesc[UR36], R200, gsb0 ;  /* 0x0020000024c879f0 */ /* 0x000fe600080008c8 */
[----:B------:R-:W-:Y:S02]  /*10e00*/  WARPGROUP.DEPBAR.LE gsb0, 0x0 ;  /* 0x00008000000079c5 */ /* 0x000fe40000010000 */
[----:B---3--:R-:W-:-:S06]  /*10e10*/  WARPGROUP.ARRIVE ;  /* 0x00000000000079c5 */ /* 0x008fcc0000000000 */
[----:B------:R-:W-:Y:S03]  /*10e20*/  HGMMA.64x16x16.F32 R144, gdesc[UR32], R144, gsb0 ;  /* 0x00200000209079f0 */ /* 0x000fe60008000890 */
[----:B------:R-:W-:Y:S02]  /*10e30*/  WARPGROUP.DEPBAR.LE gsb0, 0x0 ;  /* 0x00008000000079c5 */ /* 0x000fe40000010000 */
[----:B------:R-:W-:Y:S01]  /*10e40*/  STL.64 [R1], R144 ;  /* 0x0000009001007387 */ /* 0x000fe20000100a00 */
[----:B--2---:R-:W-:-:S03]  /*10e50*/  WARPGROUP.ARRIVE ;  /* 0x00000000000079c5 */ /* 0x004fc60000000000 */
[----:B------:R-:W-:Y:S03]  /*10e60*/  STL.64 [R1+0x8], R146 ;  /* 0x0000089201007387 */ /* 0x000fe60000100a00 */
[----:B------:R-:W-:Y:S01]  /*10e70*/  HGMMA.64x16x16.F32 R176, gdesc[UR28], R176, gsb0 ;  /* 0x002000001cb079f0 */ /* 0x000fe200080008b0 */
[----:B------:R1:W-:Y:S04]  /*10e80*/  STL.64 [R1+0x10], R148 ;  /* 0x0000109401007387 */ /* 0x0003e80000100a00 */
[----:B------:R2:W-:Y:S04]  /*10e90*/  STL.64 [R1+0x18], R150 ;  /* 0x0000189601007387 */ /* 0x0005e80000100a00 */
[----:B0-----:R-:W3:Y:S04]  /*10ea0*/  LDL.LU.64 R136, [R1+0x180] ;  /* 0x0001800001887983 */ /* 0x001ee80000300a00 */
[----:B------:R-:W3:Y:S04]  /*10eb0*/  LDL.LU.64 R138, [R1+0x188] ;  /* 0x00018800018a7983 */ /* 0x000ee80000300a00 */
[----:B------:R-:W3:Y:S04]  /*10ec0*/  LDL.LU.64 R140, [R1+0x190] ;  /* 0x00019000018c7983 */ /* 0x000ee80000300a00 */
[----:B------:R-:W3:Y:S04]  /*10ed0*/  LDL.LU.64 R142, [R1+0x198] ;  /* 0x00019800018e7983 */ /* 0x000ee80000300a00 */
[----:B------:R-:W3:Y:S04]  /*10ee0*/  LDL.LU.64 R108, [R1+0x200] ;  /* 0x00020000016c7983 */ /* 0x000ee80000300a00 */
[----:B------:R-:W3:Y:S04]  /*10ef0*/  LDL.LU.64 R110, [R1+0x208] ;  /* 0x00020800016e7983 */ /* 0x000ee80000300a00 */
[----:B------:R-:W3:Y:S04]  /*10f00*/  LDL.LU.64 R112, [R1+0x210] ;  /* 0x0002100001707983 */ /* 0x000ee80000300a00 */
[----:B------:R-:W3:Y:S01]  /*10f10*/  LDL.LU.64 R114, [R1+0x218] ;  /* 0x0002180001727983 */ /* 0x000ee20000300a00 */
[----:B------:R-:W-:-:S02]  /*10f20*/  WARPGROUP.DEPBAR.LE gsb0, 0x0 ;  /* 0x00008000000079c5 */ /* 0x000fc40000010000 */
[----:B----4-:R-:W-:Y:S01]  /*10f30*/  WARPGROUP.ARRIVE ;  /* 0x00000000000079c5 */ /* 0x010fe20000000000 */
[----:B------:R-:W-:Y:S02]  /*10f40*/  IMAD.MOV.U32 R116, RZ, RZ, R180 ;  /* 0x000000ffff747224 */ /* 0x000fe400078e00b4 */
[----:B------:R-:W-:Y:S02]  /*10f50*/  IMAD.MOV.U32 R117, RZ, RZ, R181 ;  /* 0x000000ffff757224 */ /* 0x000fe400078e00b5 */
[----:B------:R-:W-:Y:S01]  /*10f60*/  IMAD.MOV.U32 R118, RZ, RZ, R182 ;  /* 0x000000ffff767224 */ /* 0x000fe200078e00b6 */
[----:B------:R-:W-:Y:S01]  /*10f70*/  HGMMA.64x16x16.F32 R80, gdesc[UR24], R80, gsb0 ;  /* 0x00200000185079f0 */ /* 0x000fe20008000850 */
[----:B------:R-:W-:Y:S01]  /*10f80*/  IMAD.MOV.U32 R119, RZ, RZ, R183 ;  /* 0x000000ffff777224 */ /* 0x000fe200078e00b7 */
        /* <DEDUP_REMOVED lines=8> */
[----:B-1----:R-:W-:-:S02]  /*11010*/  IMAD.MOV.U32 R148, RZ, RZ, R176 ;  /* 0x000000ffff947224 */ /* 0x002fc400078e00b0 */
[----:B------:R-:W-:Y:S02]  /*11020*/  IMAD.MOV.U32 R149, RZ, RZ, R177 ;  /* 0x000000ffff957224 */ /* 0x000fe400078e00b1 */
[----:B--2---:R-:W-:Y:S02]  /*11030*/  IMAD.MOV.U32 R150, RZ, RZ, R178 ;  /* 0x000000ffff967224 */ /* 0x004fe400078e00b2 */
[----:B------:R-:W-:Y:S01]  /*11040*/  IMAD.MOV.U32 R151, RZ, RZ, R179 ;  /* 0x000000ffff977224 */ /* 0x000fe200078e00b3 */
[----:B------:R-:W-:Y:S02]  /*11050*/  WARPGROUP.DEPBAR.LE gsb0, 0x0 ;  /* 0x00008000000079c5 */ /* 0x000fe40000010000 */
[----:B------:R-:W-:Y:S01]  /*11060*/  MOV R180, R80 ;  /* 0x0000005000b47202 */ /* 0x000fe20000000f00 */
[----:B------:R-:W-:Y:S02]  /*11070*/  IMAD.MOV.U32 R181, RZ, RZ, R81 ;  /* 0x000000ffffb57224 */ /* 0x000fe400078e0051 */
[----:B------:R-:W-:Y:S01]  /*11080*/  IMAD.MOV.U32 R182, RZ, RZ, R82 ;  /* 0x000000ffffb67224 */ /* 0x000fe200078e0052 */
[----:B------:R-:W2:Y:S01]  /*11090*/  LDL.LU.64 R80, [R1+0x280] ;  /* 0x0002800001507983 */ /* 0x000ea20000300a00 */
[----:B------:R-:W-:-:S02]  /*110a0*/  IMAD.MOV.U32 R183, RZ, RZ, R83 ;  /* 0x000000ffffb77224 */ /* 0x000fc400078e0053 */
[----:B------:R-:W-:Y:S01]  /*110b0*/  IMAD.MOV.U32 R144, RZ, RZ, R84 ;  /* 0x000000ffff907224 */ /* 0x000fe200078e0054 */
[----:B------:R-:W2:Y:S01]  /*110c0*/  LDL.LU.64 R82, [R1+0x288] ;  /* 0x0002880001527983 */ /* 0x000ea20000300a00 */
[----:B------:R-:W-:Y:S02]  /*110d0*/  IMAD.MOV.U32 R145, RZ, RZ, R85 ;  /* 0x000000ffff917224 */ /* 0x000fe400078e0055 */
[----:B------:R-:W-:Y:S01]  /*110e0*/  IMAD.MOV.U32 R146, RZ, RZ, R86 ;  /* 0x000000ffff927224 */ /* 0x000fe200078e0056 */
[----:B------:R-:W2:Y:S01]  /*110f0*/  LDL.LU.64 R84, [R1+0x290] ;  /* 0x0002900001547983 */ /* 0x000ea20000300a00 */
[----:B------:R-:W-:-:S03]  /*11100*/  IMAD.MOV.U32 R147, RZ, RZ, R87 ;  /* 0x000000ffff937224 */ /* 0x000fc600078e0057 */
[----:B------:R-:W2:Y:S04]  /*11110*/  LDL.LU.64 R86, [R1+0x298] ;  /* 0x0002980001567983 */ /* 0x000ea80000300a00 */
        /* <DEDUP_REMOVED lines=12> */
[----:B---3--:R-:W-:-:S06]  /*111e0*/  WARPGROUP.ARRIVE ;  /* 0x00000000000079c5 */ /* 0x008fcc0000000000 */
[----:B------:R-:W-:Y:S03]  /*111f0*/  HGMMA.64x16x16.F32 R136, gdesc[UR20], R136, gsb0 ;  /* 0x00200000148879f0 */ /* 0x000fe60008000888 */
[----:B------:R-:W-:Y:S02]  /*11200*/  WARPGROUP.DEPBAR.LE gsb0, 0x0 ;  /* 0x00008000000079c5 */ /* 0x000fe40000010000 */
[----:B------:R-:W-:-:S06]  /*11210*/  WARPGROUP.ARRIVE ;  /* 0x00000000000079c5 */ /* 0x000fcc0000000000 */
        /* <DEDUP_REMOVED lines=10> */
[----:B------:R0:W-:Y:S04]  /*112c0*/  STL.64 [R1+0x200], R108 ;  /* 0x0002006c01007387 */ /* 0x0001e80000100a00 */
[----:B------:R1:W-:Y:S01]  /*112d0*/  STL.64 [R1+0x208], R110 ;  /* 0x0002086e01007387 */ /* 0x0003e20000100a00 */
[----:B------:R-:W-:-:S03]  /*112e0*/  IMAD.MOV.U32 R235, RZ, RZ, R79 ;  /* 0x000000ffffeb7224 */ /* 0x000fc600078e004f */
[----:B------:R2:W-:Y:S01]  /*112f0*/  STL.64 [R1+0x210], R112 ;  /* 0x0002107001007387 */ /* 0x0005e20000100a00 */
[----:B------:R-:W-:Y:S02]  /*11300*/  WARPGROUP.DEPBAR.LE gsb0, 0x0 ;  /* 0x00008000000079c5 */ /* 0x000fe40000010000 */
[----:B------:R-:W-:-:S06]  /*11310*/  WARPGROUP.ARRIVE ;  /* 0x00000000000079c5 */ /* 0x000fcc0000000000 */
[----:B------:R-:W-:Y:S01]  /*11320*/  HGMMA.64x16x16.F32 R40, gdesc[UR4], R40, gsb0 ;  /* 0x00200000042879f0 */ /* 0x000fe20008000828 */
[----:B------:R3:W-:Y:S01]  /*11330*/  STL.64 [R1+0x218], R114 ;  /* 0x0002187201007387 */ /* 0x0007e20000100a00 */
[----:B------:R-:W-:-:S03]  /*11340*/  MOV R234, R78 ;  /* 0x0000004e00ea7202 */ /* 0x000fc60000000f00 */
[----:B------:R4:W-:Y:S01]  /*11350*/  STL.64 [R1+0x280], R80 ;  /* 0x0002805001007387 */ /* 0x0009e20000100a00 */
[----:B------:R-:W-:-:S03]  /*11360*/  IMAD.MOV.U32 R233, RZ, RZ, R77 ;  /* 0x000000ffffe97224 */ /* 0x000fc600078e004d */
[----:B------:R4:W-:Y:S01]  /*11370*/  STL.64 [R1+0x288], R82 ;  /* 0x0002885201007387 */ /* 0x0009e20000100a00 */
[----:B------:R-:W-:-:S03]  /*11380*/  IMAD.MOV.U32 R232, RZ, RZ, R76 ;  /* 0x000000ffffe87224 */ /* 0x000fc600078e004c */
[----:B------:R4:W-:Y:S04]  /*11390*/  STL.64 [R1+0x290], R84 ;  /* 0x0002905401007387 */ /* 0x0009e80000100a00 */
[----:B------:R4:W-:Y:S04]  /*113a0*/  STL.64 [R1+0x298], R86 ;  /* 0x0002985601007387 */ /* 0x0009e80000100a00 */
[----:B------:R4:W-:Y:S04]  /*113b0*/  STL.64 [R1+0x300], R72 ;  /* 0x0003004801007387 */ /* 0x0009e80000100a00 */
[----:B------:R4:W-:Y:S04]  /*113c0*/  STL.64 [R1+0x308], R74 ;  /* 0x0003084a01007387 */ /* 0x0009e80000100a00 */
[----:B------:R-:W-:Y:S04]  /*113d0*/  STL [R1+0x97c], R235 ;  /* 0x00097ceb01007387 */ /* 0x000fe80000100800 */
[----:B------:R-:W-:Y:S04]  /*113e0*/  STL [R1+0x978], R234 ;  /* 0x000978ea01007387 */ /* 0x000fe80000100800 */
[----:B------:R-:W-:Y:S04]  /*113f0*/  STL [R1+0x974], R233 ;  /* 0x000974e901007387 */ /* 0x000fe80000100800 */
[----:B------:R-:W-:Y:S04]  /*11400*/  STL [R1+0x970], R232 ;  /* 0x000970e801007387 */ /* 0x000fe80000100800 */
[----:B------:R4:W-:Y:S04]  /*11410*/  STL.64 [R1+0x380], R48 ;  /* 0x0003803001007387 */ /* 0x0009e80000100a00 */
[----:B------:R4:W-:Y:S01]  /*11420*/  STL.64 [R1+0x388], R50 ;  /* 0x0003883201007387 */ /* 0x0009e20000100a00 */
[----:B------:R-:W-:-:S03]  /*11430*/  IMAD.MOV.U32 R212, RZ, RZ, R136 ;  /* 0x000000ffffd47224 */ /* 0x000fc600078e0088 */
[----:B------:R4:W-:Y:S01]  /*11440*/  STL.64 [R1+0x390], R52 ;  /* 0x0003903401007387 */ /* 0x0009e20000100a00 */
[----:B------:R-:W-:-:S03]  /*11450*/  WARPGROUP.DEPBAR.LE gsb0, 0x0 ;  /* 0x00008000000079c5 */ /* 0x000fc60000010000 */
[----:B------:R4:W-:Y:S01]  /*11460*/  STL.64 [R1+0x398], R54 ;  /* 0x0003983601007387 */ /* 0x0009e20000100a00 */
[----:B------:R-:W-:Y:S01]  /*11470*/  MOV R213, R137 ;  /* 0x0000008900d57202 */ /* 0x000fe20000000f00 */
[----:B------:R-:W-:Y:S02]  /*11480*/  IMAD.MOV.U32 R214, RZ, RZ, R138 ;  /* 0x000000ffffd67224 */ /* 0x000fe400078e008a */
[----:B------:R4:W-:Y:S01]  /*11490*/  STL.64 [R1+0x400], R40 ;  /* 0x0004002801007387 */ /* 0x0009e20000100a00 */
[----:B------:R-:W-:-:S03]  /*114a0*/  IMAD.MOV.U32 R215, RZ, RZ, R139 ;  /* 0x000000ffffd77224 */ /* 0x000fc600078e008b */
[----:B------:R4:W-:Y:S01]  /*114b0*/  STL.64 [R1+0x408], R42 ;  /* 0x0004082a01007387 */ /* 0x0009e20000100a00 */
[----:B------:R-:W-:Y:S02]  /*114c0*/  IMAD.MOV.U32 R176, RZ, RZ, R140 ;  /* 0x000000ffffb07224 */ /* 0x000fe400078e008c */
[----:B------:R-:W-:Y:S01]  /*114d0*/  IMAD.MOV.U32 R177, RZ, RZ, R141 ;  /* 0x000000ffffb17224 */ /* 0x000fe200078e008d */
[----:B------:R-:W4:Y:S01]  /*114e0*/  LDL.LU.64 R136, [R1+0x3e0] ;  /* 0x0003e00001887983 */ /* 0x000f220000300a00 */
[----:B------:R-:W-:Y:S02]  /*114f0*/  IMAD.MOV.U32 R178, RZ, RZ, R142 ;  /* 0x000000ffffb27224 */ /* 0x000fe400078e008e */
[----:B------:R-:W-:Y:S01]  /*11500*/  IMAD.MOV.U32 R179, RZ, RZ, R143 ;  /* 0x000000ffffb37224 */ /* 0x000fe200078e008f */
[----:B------:R-:W4:Y:S04]  /*11510*/  LDL.LU.64 R138, [R1+0x3e8] ;  /* 0x0003e800018a7983 */ /* 0x000f280000300a00 */
[----:B------:R-:W4:Y:S04]  /*11520*/  LDL.LU.64 R140, [R1+0x3f0] ;  /* 0x0003f000018c7983 */ /* 0x000f280000300a00 */
[----:B------:R-:W4:Y:S04]  /*11530*/  LDL.LU.64 R142, [R1+0x3f8] ;  /* 0x0003f800018e7983 */ /* 0x000f280000300a00 */
[----:B0-----:R-:W4:Y:S04]  /*11540*/  LDL.LU.64 R108, [R1+0x2e0] ;  /* 0x0002e000016c7983 */ /* 0x001f280000300a00 */
[----:B-1----:R-:W4:Y:S04]  /*11550*/  LDL.LU.64 R110, [R1+0x2e8] ;  /* 0x0002e800016e7983 */ /* 0x002f280000300a00 */
[----:B--2---:R-:W2:Y:S04]  /*11560*/  LDL.LU.64 R112, [R1+0x2f0] ;  /* 0x0002f00001707983 */ /* 0x004ea80000300a00 */
[----:B---3--:R-:W2:Y:S04]  /*11570*/  LDL.LU.64 R114, [R1+0x2f8] ;  /* 0x0002f80001727983 */ /* 0x008ea80000300a00 */
[----:B----4-:R-:W3:Y:S04]  /*11580*/  LDL.LU.64 R80, [R1+0x260] ;  /* 0x0002600001507983 */ /* 0x010ee80000300a00 */
[----:B------:R-:W3:Y:S04]  /*11590*/  LDL.LU.64 R82, [R1+0x268] ;  /* 0x0002680001527983 */ /* 0x000ee80000300a00 */
[----:B------:R-:W3:Y:S04]  /*115a0*/  LDL.LU.64 R84, [R1+0x270] ;  /* 0x0002700001547983 */ /* 0x000ee80000300a00 */
[----:B------:R-:W3:Y:S04]  /*115b0*/  LDL.LU.64 R86, [R1+0x278] ;  /* 0x0002780001567983 */ /* 0x000ee80000300a00 */
[----:B------:R-:W4:Y:S04]  /*115c0*/  LDL.LU.64 R72, [R1+0x160] ;  /* 0x0001600001487983 */ /* 0x000f280000300a00 */
[----:B------:R-:W4:Y:S01]  /*115d0*/  LDL.LU.64 R74, [R1+0x168] ;  /* 0x00016800014a7983 */ /* 0x000f220000300a00 */
[----:B------:R-:W-:-:S03]  /*115e0*/  UIADD3 UR8, UR49, 0x800, URZ ;  /* 0x0000080031087890 */ /* 0x000fc6000fffe03f */
[----:B------:R-:W4:Y:S04]  /*115f0*/  LDL.LU.64 R76, [R1+0x170] ;  /* 0x00017000014c7983 */ /* 0x000f280000300a00 */
[----:B------:R-:W4:Y:S01]  /*11600*/  LDL.LU.64 R78, [R1+0x178] ;  /* 0x00017800014e7983 */ /* 0x000f220000300a00 */
[----:B------:R-:W-:Y:S01]  /*11610*/  UMOV UR4, UR8 ;  /* 0x0000000800047c82 */ /* 0x000fe20008000000 */
[----:B------:R-:W-:Y:S02]  /*11620*/  UMOV UR5, 0x40000040 ;  /* 0x4000004000057882 */ /* 0x000fe40000000000 */
        /* <DEDUP_REMOVED lines=8> */
[----:B------:R-:W4:Y:S01]  /*116b0*/  LDL.LU.64 R40, [R1+0x60] ;  /* 0x0000600001287983 */ /* 0x000f220000300a00 */
[----:B------:R-:W-:-:S02]  /*116c0*/  IMAD.MOV.U32 R235, RZ, RZ, R44 ;  /* 0x000000ffffeb7224 */ /* 0x000fc400078e002c */
[----:B------:R-:W-:Y:S01]  /*116d0*/  IMAD.MOV.U32 R234, RZ, RZ, R45 ;  /* 0x000000ffffea7224 */ /* 0x000fe200078e002d */
[----:B------:R-:W4:Y:S01]  /*116e0*/  LDL.LU.64 R42, [R1+0x68] ;  /* 0x00006800012a7983 */ /* 0x000f220000300a00 */
[----:B------:R-:W-:Y:S02]  /*116f0*/  IMAD.MOV.U32 R233, RZ, RZ, R46 ;  /* 0x000000ffffe97224 */ /* 0x000fe400078e002e */
[----:B------:R-:W-:Y:S01]  /*11700*/  IMAD.MOV.U32 R232, RZ, RZ, R47 ;  /* 0x000000ffffe87224 */ /* 0x000fe200078e002f */
[----:B------:R-:W4:Y:S04]  /*11710*/  LDL.LU.64 R44, [R1+0x70] ;  /* 0x00007000012c7983 */ /* 0x000f280000300a00 */
[----:B------:R-:W4:Y:S01]  /*11720*/  LDL.LU.64 R46, [R1+0x78] ;  /* 0x00007800012e7983 */ /* 0x000f220000300a00 */
[----:B------:R-:W-:Y:S01]  /*11730*/  UMOV UR8, UR4 ;  /* 0x0000000400087c82 */ /* 0x000fe20008000000 */
[----:B------:R-:W-:Y:S01]  /*11740*/  UMOV UR9, UR5 ;  /* 0x0000000500097c82 */ /* 0x000fe20008000000 */
[----:B------:R-:W-:Y:S01]  /*11750*/  UMOV UR12, UR4 ;  /* 0x00000004000c7c82 */ /* 0x000fe20008000000 */
[----:B------:R-:W-:Y:S01]  /*11760*/  UMOV UR13, UR5 ;  /* 0x00000005000d7c82 */ /* 0x000fe20008000000 */
[----:B------:R-:W-:-:S06]  /*11770*/  WARPGROUP.ARRIVE ;  /* 0x00000000000079c5 */ /* 0x000fcc0000000000 */
        /* <DEDUP_REMOVED lines=45> */
[----:B------:R-:W-:Y:S02]  /*11a50*/  R2UR UR47, R6 ;  /* 0x00000000062f72ca */ /* 0x000fe400000e0000 */
[----:B------:R-:W-:Y:S01]  /*11a60*/  R2UR UR46, R4 ;  /* 0x00000000042e72ca */ /* 0x000fe200000e0000 */
[----:B------:R-:W-:Y:S01]  /*11a70*/  UMOV UR44, UR4 ;  /* 0x00000004002c7c82 */ /* 0x000fe20008000000 */
[----:B------:R-:W-:Y:S01]  /*11a80*/  UMOV UR45, UR5 ;  /* 0x00000005002d7c82 */ /* 0x000fe20008000000 */
[----:B------:R-:W-:Y:S02]  /*11a90*/  WARPGROUP.DEPBAR.LE gsb0, 0x0 ;  /* 0x00008000000079c5 */ /* 0x000fe40000010000 */
[----:B------:R-:W-:-:S08]  /*11aa0*/  WARPGROUP.ARRIVE ;  /* 0x00000000000079c5 */ /* 0x000fd00000000000 */
[----:B------:R-:W-:Y:S01]  /*11ab0*/  HGMMA.64x16x16.F32 R128, gdesc[UR44], R128, gsb0 ;  /* 0x002000002c8079f0 */ /* 0x000fe20008000880 */
        /* <DEDUP_REMOVED lines=50> */
[----:B------:R0:W-:Y:S04]  /*11de0*/  STL.64 [R1+0x60], R40 ;  /* 0x0000602801007387 */ /* 0x0001e80000100a00 */
[----:B------:R1:W-:Y:S04]  /*11df0*/  STL.64 [R1+0x68], R42 ;  /* 0x0000682a01007387 */ /* 0x0003e80000100a00 */
[----:B------:R2:W-:Y:S04]  /*11e00*/  STL.64 [R1+0x70], R44 ;  /* 0x0000702c01007387 */ /* 0x0005e80000100a00 */
[----:B------:R2:W-:Y:S04]  /*11e10*/  STL.64 [R1+0x78], R46 ;  /* 0x0000782e01007387 */ /* 0x0005e80000100a00 */
[----:B---3--:R-:W4:Y:S01]  /*11e20*/  LDL.LU.64 R54, [R1+0x58] ;  /* 0x0000580001367983 */ /* 0x008f220000300a00 */
[----:B------:R-:W-:-:S02]  /*11e30*/  WARPGROUP.DEPBAR.LE gsb0, 0x0 ;  /* 0x00008000000079c5 */ /* 0x000fc40000010000 */
[----:B------:R-:W-:Y:S01]  /*11e40*/  WARPGROUP.ARRIVE ;  /* 0x00000000000079c5 */ /* 0x000fe20000000000 */
[----:B------:R-:W-:Y:S01]  /*11e50*/  UMOV UR48, UR56 ;  /* 0x0000003800307c82 */ /* 0x000fe20008000000 */
[----:B------:R-:W-:Y:S01]  /*11e60*/  UMOV UR49, UR57 ;  /* 0x0000003900317c82 */ /* 0x000fe20008000000 */
[----:B------:R-:W3:Y:S03]  /*11e70*/  LDL.LU.64 R72, [R1+0xc0] ;  /* 0x0000c00001487983 */ /* 0x000ee60000300a00 */
[----:B------:R-:W-:Y:S01]  /*11e80*/  HGMMA.64x16x16.F32 R88, gdesc[UR48], R88, gsb0 ;  /* 0x00200000305879f0 */ /* 0x000fe20008000858 */
[----:B------:R-:W3:Y:S04]  /*11e90*/  LDL.LU.64 R74, [R1+0xc8] ;  /* 0x0000c800014a7983 */ /* 0x000ee80000300a00 */
[----:B------:R-:W3:Y:S04]  /*11ea0*/  LDL.LU.64 R76, [R1+0xd0] ;  /* 0x0000d000014c7983 */ /* 0x000ee80000300a00 */
[----:B------:R-:W3:Y:S01]  /*11eb0*/  LDL.LU.64 R78, [R1+0xd8] ;  /* 0x0000d800014e7983 */ /* 0x000ee20000300a00 */
[----:B------:R-:W-:Y:S01]  /*11ec0*/  UMOV UR44, UR56 ;  /* 0x00000038002c7c82 */ /* 0x000fe20008000000 */
[----:B------:R-:W-:-:S02]  /*11ed0*/  UMOV UR45, UR57 ;  /* 0x00000039002d7c82 */ /* 0x000fc40008000000 */
[----:B0-----:R-:W3:Y:S04]  /*11ee0*/  LDL.LU.64 R40, [R1+0x140] ;  /* 0x0001400001287983 */ /* 0x001ee80000300a00 */
[----:B-1----:R-:W3:Y:S04]  /*11ef0*/  LDL.LU.64 R42, [R1+0x148] ;  /* 0x00014800012a7983 */ /* 0x002ee80000300a00 */
[----:B--2---:R-:W2:Y:S04]  /*11f00*/  LDL.LU.64 R44, [R1+0x150] ;  /* 0x00015000012c7983 */ /* 0x004ea80000300a00 */
[----:B------:R-:W2:Y:S01]  /*11f10*/  LDL.LU.64 R46, [R1+0x158] ;  /* 0x00015800012e7983 */ /* 0x000ea20000300a00 */
        /* <DEDUP_REMOVED lines=36> */
[----:B--2---:R-:W-:-:S06]  /*12160*/  WARPGROUP.ARRIVE ;  /* 0x00000000000079c5 */ /* 0x004fcc0000000000 */
[----:B------:R-:W-:Y:S01]  /*12170*/  HGMMA.64x16x16.F32 R40, gdesc[UR20], R40, gsb0 ;  /* 0x00200000142879f0 */ /* 0x000fe20008000828 */
[----:B------:R-:W-:Y:S04]  /*12180*/  STL.64 [R1+0x950], R192 ;  /* 0x000950c001007387 */ /* 0x000fe80000100a00 */
[----:B------:R0:W-:Y:S04]  /*12190*/  STL.64 [R1+0x40], R48 ;  /* 0x0000403001007387 */ /* 0x0001e80000100a00 */
[----:B------:R1:W-:Y:S04]  /*121a0*/  STL.64 [R1+0x48], R50 ;  /* 0x0000483201007387 */ /* 0x0003e80000100a00 */
[----:B------:R2:W-:Y:S04]  /*121b0*/  STL.64 [R1+0x50], R52 ;  /* 0x0000503401007387 */ /* 0x0005e80000100a00 */
[----:B------:R3:W-:Y:S04]  /*121c0*/  STL.64 [R1+0x58], R54 ;  /* 0x0000583601007387 */ /* 0x0007e80000100a00 */
[----:B0-----:R-:W4:Y:S04]  /*121d0*/  LDL.LU R48, [R1+0x420] ;  /* 0x0004200001307983 */ /* 0x001f280000300800 */
[----:B------:R-:W4:Y:S04]  /*121e0*/  LDL.LU R49, [R1+0x424] ;  /* 0x0004240001317983 */ /* 0x000f280000300800 */
        /* <DEDUP_REMOVED lines=14> */
[----:B------:R0:W-:Y:S04]  /*122d0*/  STL.64 [R1+0xc0], R72 ;  /* 0x0000c04801007387 */ /* 0x0001e80000100a00 */
[----:B------:R1:W-:Y:S04]  /*122e0*/  STL.64 [R1+0xc8], R74 ;  /* 0x0000c84a01007387 */ /* 0x0003e80000100a00 */
[----:B------:R3:W-:Y:S04]  /*122f0*/  STL.64 [R1+0xd0], R76 ;  /* 0x0000d04c01007387 */ /* 0x0007e80000100a00 */
[----:B------:R3:W-:Y:S01]  /*12300*/  STL.64 [R1+0xd8], R78 ;  /* 0x0000d84e01007387 */ /* 0x0007e20000100a00 */
[----:B------:R-:W-:-:S03]  /*12310*/  WARPGROUP.DEPBAR.LE gsb0, 0x0 ;  /* 0x00008000000079c5 */ /* 0x000fc60000010000 */
[----:B------:R-:W4:Y:S04]  /*12320*/  LDL.LU.64 R192, [R1+0x1c0] ;  /* 0x0001c00001c07983 */ /* 0x000f280000300a00 */
[----:B------:R-:W4:Y:S04]  /*12330*/  LDL.LU.64 R194, [R1+0x1c8] ;  /* 0x0001c80001c27983 */ /* 0x000f280000300a00 */
[----:B------:R-:W4:Y:S04]  /*12340*/  LDL.LU.64 R196, [R1+0x1d0] ;  /* 0x0001d00001c47983 */ /* 0x000f280000300a00 */
[----:B------:R3:W-:Y:S04]  /*12350*/  STL.64 [R1+0x140], R40 ;  /* 0x0001402801007387 */ /* 0x0007e80000100a00 */
[----:B------:R3:W-:Y:S04]  /*12360*/  STL.64 [R1+0x148], R42 ;  /* 0x0001482a01007387 */ /* 0x0007e80000100a00 */
[----:B------:R3:W-:Y:S04]  /*12370*/  STL.64 [R1+0x150], R44 ;  /* 0x0001502c01007387 */ /* 0x0007e80000100a00 */
[----:B------:R3:W-:Y:S04]  /*12380*/  STL.64 [R1+0x158], R46 ;  /* 0x0001582e01007387 */ /* 0x0007e80000100a00 */
[----:B------:R-:W4:Y:S04]  /*12390*/  LDL.LU.64 R198, [R1+0x1d8] ;  /* 0x0001d80001c67983 */ /* 0x000f280000300a00 */
[----:B------:R-:W2:Y:S04]  /*123a0*/  LDL.LU.64 R136, [R1+0x240] ;  /* 0x0002400001887983 */ /* 0x000ea80000300a00 */
[----:B------:R-:W2:Y:S04]  /*123b0*/  LDL.LU.64 R138, [R1+0x248] ;  /* 0x00024800018a7983 */ /* 0x000ea80000300a00 */
[----:B------:R-:W2:Y:S04]  /*123c0*/  LDL.LU.64 R140, [R1+0x250] ;  /* 0x00025000018c7983 */ /* 0x000ea80000300a00 */
[----:B------:R-:W2:Y:S01]  /*123d0*/  LDL.LU.64 R142, [R1+0x258] ;  /* 0x00025800018e7983 */ /* 0x000ea20000300a00 */
[----:B------:R-:W-:Y:S01]  /*123e0*/  IMAD.MOV.U32 R7, RZ, RZ, R111 ;  /* 0x000000ffff077224 */ /* 0x000fe200078e006f */
[----:B------:R-:W-:Y:S01]  /*123f0*/  MOV R2, R114 ;  /* 0x0000007200027202 */ /* 0x000fe20000000f00 */
[----:B------:R-:W-:Y:S01]  /*12400*/  IMAD.MOV.U32 R5, RZ, RZ, R112 ;  /* 0x000000ffff057224 */ /* 0x000fe200078e0070 */
[----:B------:R-:W2:Y:S01]  /*12410*/  LDL.LU.64 R108, [R1+0x2c0] ;  /* 0x0002c000016c7983 */ /* 0x000ea20000300a00 */
[----:B------:R-:W-:-:S02]  /*12420*/  IMAD.MOV.U32 R3, RZ, RZ, R113 ;  /* 0x000000ffff037224 */ /* 0x000fc400078e0071 */
[----:B------:R-:W-:Y:S01]  /*12430*/  IMAD.MOV.U32 R0, RZ, RZ, R115 ;  /* 0x000000ffff007224 */ /* 0x000fe200078e0073 */
[----:B------:R-:W2:Y:S04]  /*12440*/  LDL.LU.64 R110, [R1+0x2c8] ;  /* 0x0002c800016e7983 */ /* 0x000ea80000300a00 */
[----:B------:R-:W2:Y:S04]  /*12450*/  LDL.LU.64 R112, [R1+0x2d0] ;  /* 0x0002d00001707983 */ /* 0x000ea80000300a00 */
[----:B------:R-:W2:Y:S04]  /*12460*/  LDL.LU.64 R114, [R1+0x2d8] ;  /* 0x0002d80001727983 */ /* 0x000ea80000300a00 */
[----:B0-----:R-:W2:Y:S04]  /*12470*/  LDL.LU.64 R72, [R1+0x340] ;  /* 0x0003400001487983 */ /* 0x001ea80000300a00 */
[----:B-1----:R-:W2:Y:S04]  /*12480*/  LDL.LU.64 R74, [R1+0x348] ;  /* 0x00034800014a7983 */ /* 0x002ea80000300a00 */
[----:B---3--:R-:W3:Y:S04]  /*12490*/  LDL.LU.64 R76, [R1+0x350] ;  /* 0x00035000014c7983 */ /* 0x008ee80000300a00 */
[----:B------:R-:W3:Y:S04]  /*124a0*/  LDL.LU.64 R78, [R1+0x358] ;  /* 0x00035800014e7983 */ /* 0x000ee80000300a00 */
[----:B------:R-:W3:Y:S04]  /*124b0*/  LDL.LU.64 R40, [R1+0x3c0] ;  /* 0x0003c00001287983 */ /* 0x000ee80000300a00 */
[----:B------:R-:W3:Y:S04]  /*124c0*/  LDL.LU.64 R42, [R1+0x3c8] ;  /* 0x0003c800012a7983 */ /* 0x000ee80000300a00 */
[----:B------:R-:W3:Y:S04]  /*124d0*/  LDL.LU.64 R44, [R1+0x3d0] ;  /* 0x0003d000012c7983 */ /* 0x000ee80000300a00 */
[----:B------:R-:W3:Y:S01]  /*124e0*/  LDL.LU.64 R46, [R1+0x3d8] ;  /* 0x0003d800012e7983 */ /* 0x000ee20000300a00 */
        /* <DEDUP_REMOVED lines=29> */
[----:B------:R-:W-:Y:S02]  /*126c0*/  UIADD3 UR4, UR55, 0x2, URZ ;  /* 0x0000000237047890 */ /* 0x000fe4000fffe03f */
[----:B------:R-:W-:Y:S01]  /*126d0*/  UIADD3 UR12, UR60, 0x2, URZ ;  /* 0x000000023c0c7890 */ /* 0x000fe2000fffe03f */
[----:B------:R-:W-:Y:S01]  /*126e0*/  UMOV UR5, 0x40000040 ;  /* 0x4000004000057882 */ /* 0x000fe20000000000 */
[----:B------:R-:W-:-:S05]  /*126f0*/  UMOV UR7, 0x40000040 ;  /* 0x4000004000077882 */ /* 0x000fca0000000000 */
        /* <DEDUP_REMOVED lines=9> */
[----:B------:R-:W-:Y:S04]  /*12790*/  STL.64 [R1+0x1c0], R192 ;  /* 0x0001c0c001007387 */ /* 0x000fe80000100a00 */
[----:B------:R-:W-:Y:S01]  /*127a0*/  STL.64 [R1+0x1c8], R194 ;  /* 0x0001c8c201007387 */ /* 0x000fe20000100a00 */
        /* <DEDUP_REMOVED lines=78> */
[----:B------:R-:W-:Y:S01]  /*12c90*/  UIADD3 UR10, UR60, 0x102, URZ ;  /* 0x000001023c0a7890 */ /* 0x000fe2000fffe03f */
[----:B------:R-:W-:Y:S01]  /*12ca0*/  UMOV UR8, UR4 ;  /* 0x0000000400087c82 */ /* 0x000fe20008000000 */
[----:B------:R-:W-:Y:S01]  /*12cb0*/  UMOV UR9, UR5 ;  /* 0x0000000500097c82 */ /* 0x000fe20008000000 */
[----:B------:R-:W-:Y:S01]  /*12cc0*/  UMOV UR11, 0x40000040 ;  /* 0x40000040000b7882 */ /* 0x000fe20000000000 */
[----:B------:R-:W2:Y:S04]  /*12cd0*/  LDL.LU R192, [R1+0x20] ;  /* 0x0000200001c07983 */ /* 0x000ea80000300800 */
[----:B------:R-:W2:Y:S04]  /*12ce0*/  LDL.LU R193, [R1+0x24] ;  /* 0x0000240001c17983 */ /* 0x000ea80000300800 */
[----:B------:R-:W2:Y:S04]  /*12cf0*/  LDL.LU R194, [R1+0x28] ;  /* 0x0000280001c27983 */ /* 0x000ea80000300800 */
[----:B------:R-:W2:Y:S04]  /*12d00*/  LDL.LU R195, [R1+0x2c] ;  /* 0x00002c0001c37983 */ /* 0x000ea80000300800 */
[----:B------:R-:W2:Y:S04]  /*12d10*/  LDL.LU R196, [R1+0x30] ;  /* 0x0000300001c47983 */ /* 0x000ea80000300800 */
[----:B------:R-:W2:Y:S01]  /*12d20*/  LDL.LU R197, [R1+0x34] ;  /* 0x0000340001c57983 */ /* 0x000ea20000300800 */
[----:B------:R-:W-:-:S03]  /*12d30*/  UIADD3 UR14, UR60, 0x182, URZ ;  /* 0x000001823c0e7890 */ /* 0x000fc6000fffe03f */
[----:B------:R-:W2:Y:S04]  /*12d40*/  LDL.LU R198, [R1+0x38] ;  /* 0x0000380001c67983 */ /* 0x000ea80000300800 */
[----:B------:R-:W2:Y:S01]  /*12d50*/  LDL.LU R199, [R1+0x3c] ;  /* 0x00003c0001c77983 */ /* 0x000ea20000300800 */
[----:B------:R-:W-:Y:S01]  /*12d60*/  UMOV UR12, UR4 ;  /* 0x00000004000c7c82 */ /* 0x000fe20008000000 */
[----:B------:R-:W-:Y:S01]  /*12d70*/  UMOV UR13, UR5 ;  /* 0x00000005000d7c82 */ /* 0x000fe20008000000 */
[----:B------:R-:W-:Y:S01]  /*12d80*/  UMOV UR15, 0x40000040 ;  /* 0x40000040000f7882 */ /* 0x000fe20000000000 */
[----:B------:R-:W-:Y:S01]  /*12d90*/  UMOV UR16, UR18 ;  /* 0x0000001200107c82 */ /* 0x000fe20008000000 */
[----:B------:R-:W-:Y:S01]  /*12da0*/  UIADD3 UR18, UR60, 0x202, URZ ;  /* 0x000002023c127890 */ /* 0x000fe2000fffe03f */
[----:B------:R-:W-:Y:S01]  /*12db0*/  UMOV UR17, UR19 ;  /* 0x0000001300117c82 */ /* 0x000fe20008000000 */
[----:B------:R-:W-:Y:S01]  /*12dc0*/  UMOV UR19, 0x40000040 ;  /* 0x4000004000137882 */ /* 0x000fe20000000000 */
        /* <DEDUP_REMOVED lines=85> */
[----:B0-----:R-:W4:Y:S04]  /*13320*/  LDL.LU.64 R86, [R1+0x9f8] ;  /* 0x0009f80001567983 */ /* 0x001f280000300a00 */
[----:B------:R-:W4:Y:S04]  /*13330*/  LDL.LU.64 R84, [R1+0x9f0] ;  /* 0x0009f00001547983 */ /* 0x000f280000300a00 */
[----:B------:R-:W4:Y:S04]  /*13340*/  LDL.LU.64 R82, [R1+0x9e8] ;  /* 0x0009e80001527983 */ /* 0x000f280000300a00 */
[----:B------:R-:W4:Y:S04]  /*13350*/  LDL.LU.64 R80, [R1+0x9e0] ;  /* 0x0009e00001507983 */ /* 0x000f280000300a00 */
[----:B------:R0:W-:Y:S04]  /*13360*/  STL.64 [R1+0x20], R192 ;  /* 0x000020c001007387 */ /* 0x0001e80000100a00 */
[----:B------:R1:W-:Y:S04]  /*13370*/  STL.64 [R1+0x28], R194 ;  /* 0x000028c201007387 */ /* 0x0003e80000100a00 */
[----:B------:R1:W-:Y:S04]  /*13380*/  STL.64 [R1+0x30], R196 ;  /* 0x000030c401007387 */ /* 0x0003e80000100a00 */
[----:B------:R1:W-:Y:S01]  /*13390*/  STL.64 [R1+0x38], R198 ;  /* 0x000038c601007387 */ /* 0x0003e20000100a00 */
[----:B0-----:R-:W-:-:S02]  /*133a0*/  IMAD.MOV.U32 R192, RZ, RZ, R212 ;  /* 0x000000ffffc07224 */ /* 0x001fc400078e00d4 */
[----:B------:R-:W-:Y:S01]  /*133b0*/  IMAD.MOV.U32 R193, RZ, RZ, R213 ;  /* 0x000000ffffc17224 */ /* 0x000fe200078e00d5 */
[----:B------:R-:W3:Y:S01]  /*133c0*/  LDL.LU R212, [R1+0x9dc] ;  /* 0x0009dc0001d47983 */ /* 0x000ee20000300800 */
[----:B-1----:R-:W-:Y:S02]  /*133d0*/  IMAD.MOV.U32 R194, RZ, RZ, R214 ;  /* 0x000000ffffc27224 */ /* 0x002fe400078e00d6 */
        /* <DEDUP_REMOVED lines=9> */
[----:B------:R-:W2:Y:S01]  /*13470*/  LDL.LU R176, [R1+0x9cc] ;  /* 0x0009cc0001b07983 */ /* 0x000ea20000300800 */
[----:B------:R-:W-:Y:S01]  /*13480*/  IMAD.MOV.U32 R197, RZ, RZ, R177 ;  /* 0x000000ffffc57224 */ /* 0x000fe200078e00b1 */
[----:B------:R-:W-:Y:S01]  /*13490*/  MOV R199, R179 ;  /* 0x000000b300c77202 */ /* 0x000fe20000000f00 */
[----:B------:R-:W-:Y:S01]  /*134a0*/  IMAD.MOV.U32 R198, RZ, RZ, R178 ;  /* 0x000000ffffc67224 */ /* 0x000fe200078e00b2 */
[----:B------:R-:W2:Y:S04]  /*134b0*/  LDL.LU R177, [R1+0x9c8] ;  /* 0x0009c80001b17983 */ /* 0x000ea80000300800 */
[----:B------:R-:W2:Y:S04]  /*134c0*/  LDL.LU R178, [R1+0x9c4] ;  /* 0x0009c40001b27983 */ /* 0x000ea80000300800 */
[----:B------:R-:W2:Y:S01]  /*134d0*/  LDL.LU R179, [R1+0x9c0] ;  /* 0x0009c00001b37983 */ /* 0x000ea20000300800 */
        /* <DEDUP_REMOVED lines=9> */
[----:B------:R-:W2:Y:S01]  /*13570*/  LDL.LU R180, [R1+0x9bc] ;  /* 0x0009bc0001b47983 */ /* 0x000ea20000300800 */
[----:B------:R-:W-:Y:S02]  /*13580*/  IMAD.MOV.U32 R209, RZ, RZ, R181 ;  /* 0x000000ffffd17224 */ /* 0x000fe400078e00b5 */
[----:B------:R-:W-:Y:S01]  /*13590*/  IMAD.MOV.U32 R211, RZ, RZ, R183 ;  /* 0x000000ffffd37224 */ /* 0x000fe200078e00b7 */
[----:B------:R-:W2:Y:S04]  /*135a0*/  LDL.LU R181, [R1+0x9b8] ;  /* 0x0009b80001b57983 */ /* 0x000ea80000300800 */
[----:B------:R-:W2:Y:S04]  /*135b0*/  LDL.LU R182, [R1+0x9b4] ;  /* 0x0009b40001b67983 */ /* 0x000ea80000300800 */
[----:B------:R-:W2:Y:S01]  /*135c0*/  LDL.LU R183, [R1+0x9b0] ;  /* 0x0009b00001b77983 */ /* 0x000ea20000300800 */
        /* <DEDUP_REMOVED lines=12> */
[----:B--2---:R-:W-:-:S06]  /*13690*/  WARPGROUP.ARRIVE ;  /* 0x00000000000079c5 */ /* 0x004fcc0000000000 */
[----:B------:R-:W-:Y:S03]  /*136a0*/  HGMMA.64x16x16.F32 R176, gdesc[UR40], R176, gsb0 ;  /* 0x0020000028b079f0 */ /* 0x000fe600080008b0 */
[----:B------:R-:W-:Y:S02]  /*136b0*/  WARPGROUP.DEPBAR.LE gsb0, 0x0 ;  /* 0x00008000000079c5 */ /* 0x000fe40000010000 */
[----:B------:R-:W-:Y:S04]  /*136c0*/  STL.64 [R1+0x8d8], R182 ;  /* 0x0008d8b601007387 */ /* 0x000fe80000100a00 */
[----:B------:R-:W-:Y:S04]  /*136d0*/  STL.64 [R1+0x8d0], R180 ;  /* 0x0008d0b401007387 */ /* 0x000fe80000100a00 */
[----:B------:R0:W-:Y:S04]  /*136e0*/  STL.64 [R1+0x8c8], R178 ;  /* 0x0008c8b201007387 */ /* 0x0001e80000100a00 */
[----:B------:R1:W-:Y:S01]  /*136f0*/  STL.64 [R1+0x8c0], R176 ;  /* 0x0008c0b001007387 */ /* 0x0003e20000100a00 */
[----:B0-----:R-:W-:Y:S01]  /*13700*/  IMAD.MOV.U32 R178, RZ, RZ, R150 ;  /* 0x000000ffffb27224 */ /* 0x001fe200078e0096 */
[----:B-1----:R-:W-:Y:S01]  /*13710*/  MOV R176, R148 ;  /* 0x0000009400b07202 */ /* 0x002fe20000000f00 */
[----:B------:R-:W-:Y:S01]  /*13720*/  IMAD.MOV.U32 R177, RZ, RZ, R149 ;  /* 0x000000ffffb17224 */ /* 0x000fe200078e0095 */
[----:B------:R-:W3:Y:S01]  /*13730*/  LDL.LU R148, [R1+0x99c] ;  /* 0x00099c0001947983 */ /* 0x000ee20000300800 */
[----:B------:R-:W-:-:S03]  /*13740*/  IMAD.MOV.U32 R179, RZ, RZ, R151 ;  /* 0x000000ffffb37224 */ /* 0x000fc600078e0097 */
[----:B------:R-:W3:Y:S04]  /*13750*/  LDL.LU R149, [R1+0x998] ;  /* 0x0009980001957983 */ /* 0x000ee80000300800 */
[----:B------:R-:W3:Y:S04]  /*13760*/  LDL.LU R150, [R1+0x994] ;  /* 0x0009940001967983 */ /* 0x000ee80000300800 */
[----:B------:R-:W3:Y:S01]  /*13770*/  LDL.LU R151, [R1+0x990] ;  /* 0x0009900001977983 */ /* 0x000ee20000300800 */
[----:B------:R-:W-:Y:S02]  /*13780*/  IMAD.MOV.U32 R180, RZ, RZ, R116 ;  /* 0x000000ffffb47224 */ /* 0x000fe400078e0074 */
[----:B------:R-:W-:Y:S01]  /*13790*/  IMAD.MOV.U32 R181, RZ, RZ, R117 ;  /* 0x000000ffffb57224 */ /* 0x000fe200078e0075 */
[----:B------:R-:W2:Y:S01]  /*137a0*/  LDL.LU R116, [R1+0x98c] ;  /* 0x00098c0001747983 */ /* 0x000ea20000300800 */
[----:B------:R-:W-:-:S02]  /*137b0*/  IMAD.MOV.U32 R182, RZ, RZ, R118 ;  /* 0x000000ffffb67224 */ /* 0x000fc400078e0076 */
        /* <DEDUP_REMOVED lines=33> */
[----:B------:R-:W-:Y:S01]  /*139d0*/  UMOV UR56, UR8 ;  /* 0x0000000800387c82 */ /* 0x000fe20008000000 */
[----:B------:R-:W-:Y:S01]  /*139e0*/  UMOV UR57, 0x40000040 ;  /* 0x4000004000397882 */ /* 0x000fe20000000000 */
[----:B------:R-:W-:Y:S04]  /*139f0*/  STL.64 [R1+0x8f8], R150 ;  /* 0x0008f89601007387 */ /* 0x000fe80000100a00 */
[----:B------:R-:W-:Y:S01]  /*13a00*/  STL.64 [R1+0x8f0], R148 ;  /* 0x0008f09401007387 */ /* 0x000fe20000100a00 */
[----:B------:R-:W-:Y:S02]  /*13a10*/  WARPGROUP.DEPBAR.LE gsb0, 0x0 ;  /* 0x00008000000079c5 */ /* 0x000fe40000010000 */
[----:B------:R-:W-:-:S06]  /*13a20*/  WARPGROUP.ARRIVE ;  /* 0x00000000000079c5 */ /* 0x000fcc0000000000 */
        /* <DEDUP_REMOVED lines=55> */
[----:B------:R-:W-:Y:S01]  /*13da0*/  STL.64 [R1+0x908], R114 ;  /* 0x0009087201007387 */ /* 0x000fe20000100a00 */
[----:B------:R-:W-:-:S02]  /*13db0*/  WARPGROUP.DEPBAR.LE gsb0, 0x0 ;  /* 0x00008000000079c5 */ /* 0x000fc40000010000 */
[----:B------:R-:W-:-:S06]  /*13dc0*/  WARPGROUP.ARRIVE ;  /* 0x00000000000079c5 */ /* 0x000fcc0000000000 */
[----:B------:R-:W-:Y:S01]  /*13dd0*/  HGMMA.64x16x16.F32 R192, gdesc[UR20], R192, gsb0 ;  /* 0x0020000014c079f0 */ /* 0x000fe200080008c0 */
        /* <DEDUP_REMOVED lines=21> */
[----:B------:R0:W-:Y:S01]  /*13f30*/  STL.64 [R1+0x188], R194 ;  /* 0x000188c201007387 */ /* 0x0001e20000100a00 */
[----:B------:R-:W-:-:S03]  /*13f40*/  IMAD.MOV.U32 R116, RZ, RZ, R235 ;  /* 0x000000ffff747224 */ /* 0x000fc600078e00eb */
[----:B------:R0:W-:Y:S01]  /*13f50*/  STL.64 [R1+0x190], R196 ;  /* 0x000190c401007387 */ /* 0x0001e20000100a00 */
[----:B------:R-:W-:-:S03]  /*13f60*/  MOV R117, R234 ;  /* 0x000000ea00757202 */ /* 0x000fc60000000f00 */
[----:B------:R0:W-:Y:S01]  /*13f70*/  STL.64 [R1+0x198], R198 ;  /* 0x000198c601007387 */ /* 0x0001e20000100a00 */
[----:B------:R-:W-:-:S03]  /*13f80*/  IMAD.MOV.U32 R118, RZ, RZ, R233 ;  /* 0x000000ffff767224 */ /* 0x000fc600078e00e9 */
[----:B------:R-:W4:Y:S01]  /*13f90*/  LDL.LU R114, [R1+0x408] ;  /* 0x0004080001727983 */ /* 0x000f220000300800 */
[----:B------:R-:W-:-:S03]  /*13fa0*/  IMAD.MOV.U32 R119, RZ, RZ, R232 ;  /* 0x000000ffff777224 */ /* 0x000fc600078e00e8 */
[----:B------:R-:W4:Y:S04]  /*13fb0*/  LDL.LU R115, [R1+0x40c] ;  /* 0x00040c0001737983 */ /* 0x000f280000300800 */
[----:B------:R-:W4:Y:S04]  /*13fc0*/  LDL.LU R235, [R1+0x97c] ;  /* 0x00097c0001eb7983 */ /* 0x000f280000300800 */
[----:B------:R-:W4:Y:S04]  /*13fd0*/  LDL.LU R234, [R1+0x978] ;  /* 0x0009780001ea7983 */ /* 0x000f280000300800 */
[----:B------:R-:W4:Y:S04]  /*13fe0*/  LDL.LU R233, [R1+0x974] ;  /* 0x0009740001e97983 */ /* 0x000f280000300800 */
[----:B------:R-:W4:Y:S04]  /*13ff0*/  LDL.LU R232, [R1+0x970] ;  /* 0x0009700001e87983 */ /* 0x000f280000300800 */
[----:B-1----:R-:W4:Y:S04]  /*14000*/  LDL.LU R208, [R1+0x280] ;  /* 0x0002800001d07983 */ /* 0x002f280000300800 */
[----:B------:R-:W4:Y:S04]  /*14010*/  LDL.LU R209, [R1+0x284] ;  /* 0x0002840001d17983 */ /* 0x000f280000300800 */
[----:B--2---:R-:W2:Y:S04]  /*14020*/  LDL.LU R210, [R1+0x288] ;  /* 0x0002880001d27983 */ /* 0x004ea80000300800 */
[----:B------:R-:W2:Y:S04]  /*14030*/  LDL.LU R211, [R1+0x28c] ;  /* 0x00028c0001d37983 */ /* 0x000ea80000300800 */
[----:B---3--:R-:W2:Y:S04]  /*14040*/  LDL.LU R212, [R1+0x290] ;  /* 0x0002900001d47983 */ /* 0x008ea80000300800 */
[----:B------:R-:W2:Y:S04]  /*14050*/  LDL.LU R213, [R1+0x294] ;  /* 0x0002940001d57983 */ /* 0x000ea80000300800 */
[----:B----4-:R-:W2:Y:S04]  /*14060*/  LDL.LU R214, [R1+0x298] ;  /* 0x0002980001d67983 */ /* 0x010ea80000300800 */
[----:B------:R-:W2:Y:S04]  /*14070*/  LDL.LU R215, [R1+0x29c] ;  /* 0x00029c0001d77983 */ /* 0x000ea80000300800 */
        /* <DEDUP_REMOVED lines=34> */
[----:B------:R-:W4:Y:S04]  /*142a0*/  LDL.LU R176, [R1+0x2e0] ;  /* 0x0002e00001b07983 */ /* 0x000f280000300800 */
[----:B------:R-:W4:Y:S04]  /*142b0*/  LDL.LU R177, [R1+0x2e4] ;  /* 0x0002e40001b17983 */ /* 0x000f280000300800 */
[----:B------:R-:W4:Y:S01]  /*142c0*/  LDL.LU R178, [R1+0x2e8] ;  /* 0x0002e80001b27983 */ /* 0x000f220000300800 */
[----:B------:R-:W-:Y:S01]  /*142d0*/  UMOV UR49, UR9 ;  /* 0x0000000900317c82 */ /* 0x000fe20008000000 */
        /* <DEDUP_REMOVED lines=16> */
[----:B------:R-:W-:Y:S04]  /*143e0*/  STL.64 [R1+0x200], R192 ;  /* 0x000200c001007387 */ /* 0x000fe80000100a00 */
[----:B------:R-:W-:Y:S04]  /*143f0*/  STL.64 [R1+0x208], R194 ;  /* 0x000208c201007387 */ /* 0x000fe80000100a00 */
[----:B------:R-:W-:Y:S01]  /*14400*/  STL.64 [R1+0x210], R196 ;  /* 0x000210c401007387 */ /* 0x000fe20000100a00 */
[----:B------:R-:W-:-:S02]  /*14410*/  WARPGROUP.DEPBAR.LE gsb0, 0x0 ;  /* 0x00008000000079c5 */ /* 0x000fc40000010000 */
[----:B------:R-:W-:-:S06]  /*14420*/  WARPGROUP.ARRIVE ;  /* 0x00000000000079c5 */ /* 0x000fcc0000000000 */
[----:B------:R-:W-:Y:S01]  /*14430*/  HGMMA.64x16x16.F32 R80, gdesc[UR44], R80, gsb0 ;  /* 0x002000002c5079f0 */ /* 0x000fe20008000850 */
[----:B------:R0:W-:Y:S04]  /*14440*/  STL.64 [R1+0x218], R198 ;  /* 0x000218c601007387 */ /* 0x0001e80000100a00 */
[----:B0-----:R-:W2:Y:S04]  /*14450*/  LDL.LU.64 R198, [R1+0x968] ;  /* 0x0009680001c67983 */ /* 0x001ea80000300a00 */
[----:B------:R-:W2:Y:S04]  /*14460*/  LDL.LU.64 R196, [R1+0x960] ;  /* 0x0009600001c47983 */ /* 0x000ea80000300a00 */
[----:B------:R-:W2:Y:S04]  /*14470*/  LDL.LU.64 R194, [R1+0x958] ;  /* 0x0009580001c27983 */ /* 0x000ea80000300a00 */
[----:B------:R-:W2:Y:S04]  /*14480*/  LDL.LU.64 R192, [R1+0x950] ;  /* 0x0009500001c07983 */ /* 0x000ea80000300a00 */
[----:B------:R0:W-:Y:S04]  /*14490*/  STL.64 [R1+0x280], R208 ;  /* 0x000280d001007387 */ /* 0x0001e80000100a00 */
[----:B------:R1:W-:Y:S04]  /*144a0*/  STL.64 [R1+0x288], R210 ;  /* 0x000288d201007387 */ /* 0x0003e80000100a00 */
[----:B------:R3:W-:Y:S04]  /*144b0*/  STL.64 [R1+0x290], R212 ;  /* 0x000290d401007387 */ /* 0x0007e80000100a00 */
[----:B------:R4:W-:Y:S04]  /*144c0*/  STL.64 [R1+0x298], R214 ;  /* 0x000298d601007387 */ /* 0x0009e80000100a00 */
[----:B0-----:R-:W2:Y:S04]  /*144d0*/  LDL.LU.64 R208, [R1+0x260] ;  /* 0x0002600001d07983 */ /* 0x001ea80000300a00 */
[----:B-1----:R-:W2:Y:S04]  /*144e0*/  LDL.LU.64 R210, [R1+0x268] ;  /* 0x0002680001d27983 */ /* 0x002ea80000300a00 */
[----:B---3--:R-:W2:Y:S04]  /*144f0*/  LDL.LU.64 R212, [R1+0x270] ;  /* 0x0002700001d47983 */ /* 0x008ea80000300a00 */
[----:B----4-:R-:W2:Y:S01]  /*14500*/  LDL.LU.64 R214, [R1+0x278] ;  /* 0x0002780001d67983 */ /* 0x010ea20000300a00 */
[----:B------:R-:W-:-:S02]  /*14510*/  WARPGROUP.DEPBAR.LE gsb0, 0x0 ;  /* 0x00008000000079c5 */ /* 0x000fc40000010000 */
[----:B------:R-:W-:Y:S01]  /*14520*/  WARPGROUP.ARRIVE ;  /* 0x00000000000079c5 */ /* 0x000fe20000000000 */
[----:B------:R-:W-:Y:S01]  /*14530*/  UMOV UR4, UR56 ;  /* 0x0000003800047c82 */ /* 0x000fe20008000000 */
[----:B------:R-:W-:-:S04]  /*14540*/  UMOV UR5, UR57 ;  /* 0x0000003900057c82 */ /* 0x000fc80008000000 */
        /* <DEDUP_REMOVED lines=14> */
[----:B------:R-:W-:Y:S02]  /*14630*/  IMAD.MOV.U32 R179, RZ, RZ, R7 ;  /* 0x000000ffffb37224 */ /* 0x000fe400078e0007 */
[----:B------:R-:W-:Y:S02]  /*14640*/  IMAD.MOV.U32 R180, RZ, RZ, R5 ;  /* 0x000000ffffb47224 */ /* 0x000fe400078e0005 */
[----:B------:R-:W-:Y:S02]  /*14650*/  IMAD.MOV.U32 R181, RZ, RZ, R3 ;  /* 0x000000ffffb57224 */ /* 0x000fe400078e0003 */
[----:B------:R-:W-:Y:S02]  /*14660*/  IMAD.MOV.U32 R182, RZ, RZ, R2 ;  /* 0x000000ffffb67224 */ /* 0x000fe400078e0002 */
[----:B------:R-:W-:Y:S01]  /*14670*/  IMAD.MOV.U32 R183, RZ, RZ, R0 ;  /* 0x000000ffffb77224 */ /* 0x000fe200078e0000 */
[----:B------:R-:W-:Y:S01]  /*14680*/  UMOV UR8, UR4 ;  /* 0x0000000400087c82 */ /* 0x000fe20008000000 */
[----:B------:R-:W-:Y:S01]  /*14690*/  UMOV UR9, UR5 ;  /* 0x0000000500097c82 */ /* 0x000fe20008000000 */
[----:B------:R-:W-:Y:S04]  /*146a0*/  STL.64 [R1+0x300], R228 ;  /* 0x000300e401007387 */ /* 0x000fe80000100a00 */
[----:B------:R0:W-:Y:S01]  /*146b0*/  STL.64 [R1+0x308], R230 ;  /* 0x000308e601007387 */ /* 0x0001e20000100a00 */
[----:B------:R-:W-:-:S02]  /*146c0*/  WARPGROUP.DEPBAR.LE gsb0, 0x0 ;  /* 0x00008000000079c5 */ /* 0x000fc40000010000 */
[----:B------:R-:W-:-:S06]  /*146d0*/  WARPGROUP.ARRIVE ;  /* 0x00000000000079c5 */ /* 0x000fcc0000000000 */
[----:B------:R-:W-:Y:S01]  /*146e0*/  HGMMA.64x16x16.F32 R176, gdesc[UR8], R176, gsb0 ;  /* 0x0020000008b079f0 */ /* 0x000fe200080008b0 */
[----:B------:R-:W-:Y:S04]  /*146f0*/  STL.64 [R1+0x310], R232 ;  /* 0x000310e801007387 */ /* 0x000fe80000100a00 */
[----:B------:R1:W-:Y:S04]  /*14700*/  STL.64 [R1+0x318], R234 ;  /* 0x000318ea01007387 */ /* 0x0003e80000100a00 */
[----:B0-----:R-:W3:Y:S04]  /*14710*/  LDL.LU.64 R230, [R1+0x948] ;  /* 0x0009480001e67983 */ /* 0x001ee80000300a00 */
        /* <DEDUP_REMOVED lines=9> */
[----:B-1----:R-:W-:-:S03]  /*147b0*/  IMAD.MOV.U32 R235, RZ, RZ, R23 ;  /* 0x000000ffffeb7224 */ /* 0x002fc600078e0017 */
[----:B------:R0:W-:Y:S04]  /*147c0*/  STL.64 [R1+0x3e0], R144 ;  /* 0x0003e09001007387 */ /* 0x0001e80000100a00 */
[----:B------:R1:W-:Y:S04]  /*147d0*/  STL.64 [R1+0x3e8], R146 ;  /* 0x0003e89201007387 */ /* 0x0003e80000100a00 */
[----:B------:R4:W-:Y:S04]  /*147e0*/  STL.64 [R1+0x3f0], R148 ;  /* 0x0003f09401007387 */ /* 0x0009e80000100a00 */
[----:B------:R4:W-:Y:S04]  /*147f0*/  STL.64 [R1+0x3f8], R150 ;  /* 0x0003f89601007387 */ /* 0x0009e80000100a00 */
[----:B------:R-:W-:Y:S04]  /*14800*/  STL.64 [R1+0x360], R16 ;  /* 0x0003601001007387 */ /* 0x000fe80000100a00 */
[----:B------:R-:W-:Y:S04]  /*14810*/  STL.64 [R1+0x368], R18 ;  /* 0x0003681201007387 */ /* 0x000fe80000100a00 */
[----:B------:R-:W-:Y:S04]  /*14820*/  STL.64 [R1+0x370], R20 ;  /* 0x0003701401007387 */ /* 0x000fe80000100a00 */
[----:B------:R-:W-:Y:S04]  /*14830*/  STL [R1+0x378], R22 ;  /* 0x0003781601007387 */ /* 0x000fe80000100800 */
[----:B------:R-:W-:Y:S01]  /*14840*/  STL [R1+0x878], R235 ;  /* 0x000878eb01007387 */ /* 0x000fe20000100800 */
[----:B------:R-:W-:-:S03]  /*14850*/  WARPGROUP.DEPBAR.LE gsb0, 0x0 ;  /* 0x00008000000079c5 */ /* 0x000fc60000010000 */
[----:B0-----:R-:W3:Y:S04]  /*14860*/  LDL.LU.64 R144, [R1+0x160] ;  /* 0x0001600001907983 */ /* 0x001ee80000300a00 */
[----:B-1----:R-:W3:Y:S04]  /*14870*/  LDL.LU.64 R146, [R1+0x168] ;  /* 0x0001680001927983 */ /* 0x002ee80000300a00 */
[----:B----4-:R-:W3:Y:S04]  /*14880*/  LDL.LU.64 R148, [R1+0x170] ;  /* 0x0001700001947983 */ /* 0x010ee80000300a00 */
[----:B------:R0:W-:Y:S04]  /*14890*/  STL.64 [R1+0x2e0], R176 ;  /* 0x0002e0b001007387 */ /* 0x0001e80000100a00 */
[----:B------:R1:W-:Y:S04]  /*148a0*/  STL.64 [R1+0x2e8], R178 ;  /* 0x0002e8b201007387 */ /* 0x0003e80000100a00 */
[----:B------:R4:W-:Y:S04]  /*148b0*/  STL.64 [R1+0x2f0], R180 ;  /* 0x0002f0b401007387 */ /* 0x0009e80000100a00 */
[----:B------:R4:W-:Y:S04]  /*148c0*/  STL.64 [R1+0x2f8], R182 ;  /* 0x0002f8b601007387 */ /* 0x0009e80000100a00 */
[----:B------:R-:W3:Y:S01]  /*148d0*/  LDL.LU.64 R150, [R1+0x178] ;  /* 0x0001780001967983 */ /* 0x000ee20000300a00 */
[----:B--2---:R-:W-:-:S03]  /*148e0*/  WARPGROUP.ARRIVE ;  /* 0x00000000000079c5 */ /* 0x004fc60000000000 */
[----:B0-----:R-:W2:Y:S01]  /*148f0*/  LDL.LU.64 R176, [R1+0xe0] ;  /* 0x0000e00001b07983 */ /* 0x001ea20000300a00 */
[----:B------:R-:W-:-:S03]  /*14900*/  UMOV UR12, UR4 ;  /* 0x00000004000c7c82 */ /* 0x000fc60008000000 */
[----:B-1----:R-:W2:Y:S01]  /*14910*/  LDL.LU.64 R178, [R1+0xe8] ;  /* 0x0000e80001b27983 */ /* 0x002ea20000300a00 */
[----:B------:R-:W-:Y:S02]  /*14920*/  UMOV UR13, UR5 ;  /* 0x00000005000d7c82 */ /* 0x000fe40008000000 */
[----:B------:R-:W-:Y:S01]  /*14930*/  HGMMA.64x16x16.F32 R208, gdesc[UR12], R208, gsb0 ;  /* 0x002000000cd079f0 */ /* 0x000fe200080008d0 */
[----:B----4-:R-:W2:Y:S04]  /*14940*/  LDL.LU.64 R180, [R1+0xf0] ;  /* 0x0000f00001b47983 */ /* 0x010ea80000300a00 */
[----:B------:R-:W2:Y:S01]  /*14950*/  LDL.LU.64 R182, [R1+0xf8] ;  /* 0x0000f80001b67983 */ /* 0x000ea20000300a00 */
[----:B------:R-:W-:Y:S02]  /*14960*/  WARPGROUP.DEPBAR.LE gsb0, 0x0 ;  /* 0x00008000000079c5 */ /* 0x000fe40000010000 */
[----:B------:R-:W-:Y:S01]  /*14970*/  MOV R234, R208 ;  /* 0x000000d000ea7202 */ /* 0x000fe20000000f00 */
        /* <DEDUP_REMOVED lines=11> */
[----:B------:R-:W-:Y:S01]  /*14a30*/  WARPGROUP.ARRIVE ;  /* 0x00000000000079c5 */ /* 0x000fe20000000000 */
[----:B------:R-:W-:Y:S01]  /*14a40*/  UMOV UR16, UR4 ;  /* 0x0000000400107c82 */ /* 0x000fe20008000000 */
[----:B------:R-:W-:-:S04]  /*14a50*/  UMOV UR17, UR5 ;  /* 0x0000000500117c82 */ /* 0x000fc80008000000 */
[----:B------:R-:W-:Y:S01]  /*14a60*/  HGMMA.64x16x16.F32 R8, gdesc[UR16], R8, gsb0 ;  /* 0x00200000100879f0 */ /* 0x000fe20008000808 */
[----:B------:R-:W-:Y:S01]  /*14a70*/  UMOV UR20, UR4 ;  /* 0x0000000400147c82 */ /* 0x000fe20008000000 */
[----:B------:R-:W-:Y:S01]  /*14a80*/  UMOV UR21, UR5 ;  /* 0x0000000500157c82 */ /* 0x000fe20008000000 */
[----:B------:R-:W-:Y:S02]  /*14a90*/  WARPGROUP.DEPBAR.LE gsb0, 0x0 ;  /* 0x00008000000079c5 */ /* 0x000fe40000010000 */
[----:B------:R-:W-:Y:S01]  /*14aa0*/  UMOV UR24, UR4 ;  /* 0x0000000400187c82 */ /* 0x000fe20008000000 */
        /* <DEDUP_REMOVED lines=70> */
[----:B------:R0:W-:Y:S04]  /*14f10*/  STL.64 [R1+0x1e0], R8 ;  /* 0x0001e00801007387 */ /* 0x0001e80000100a00 */
[----:B------:R1:W-:Y:S04]  /*14f20*/  STL.64 [R1+0x1e8], R10 ;  /* 0x0001e80a01007387 */ /* 0x0003e80000100a00 */
[----:B------:R-:W-:Y:S01]  /*14f30*/  STL.64 [R1+0x1f0], R12 ;  /* 0x0001f00c01007387 */ /* 0x000fe20000100a00 */
[----:B------:R-:W-:-:S03]  /*14f40*/  IMAD.MOV.U32 R7, RZ, RZ, R211 ;  /* 0x000000ffff077224 */ /* 0x000fc600078e00d3 */
[----:B------:R-:W-:Y:S01]  /*14f50*/  STL [R1+0x1f8], R14 ;  /* 0x0001f80e01007387 */ /* 0x000fe20000100800 */
[----:B0-----:R-:W-:Y:S01]  /*14f60*/  IMAD.MOV.U32 R9, RZ, RZ, R209 ;  /* 0x000000ffff097224 */ /* 0x001fe200078e00d1 */
[----:B------:R-:W-:Y:S01]  /*14f70*/  MOV R8, R210 ;  /* 0x000000d200087202 */ /* 0x000fe20000000f00 */
[----:B-1----:R-:W-:Y:S02]  /*14f80*/  IMAD.MOV.U32 R10, RZ, RZ, R208 ;  /* 0x000000ffff0a7224 */ /* 0x002fe400078e00d0 */
        /* <DEDUP_REMOVED lines=43> */
[----:B--2---:R-:W-:-:S06]  /*15240*/  WARPGROUP.ARRIVE ;  /* 0x00000000000079c5 */ /* 0x004fcc0000000000 */
        /* <DEDUP_REMOVED lines=11> */
[----:B------:R1:W-:Y:S01]  /*15300*/  STL.64 [R1+0x838], R128 ;  /* 0x0008388001007387 */ /* 0x0003e20000100a00 */
[----:B------:R-:W-:-:S03]  /*15310*/  IMAD.MOV.U32 R19, RZ, RZ, R176 ;  /* 0x000000ffff137224 */ /* 0x000fc600078e00b0 */
[----:B------:R-:W-:Y:S01]  /*15320*/  STL.64 [R1+0x870], R102 ;  /* 0x0008706601007387 */ /* 0x000fe20000100a00 */
[----:B------:R-:W-:-:S03]  /*15330*/  MOV R20, R177 ;  /* 0x000000b100147202 */ /* 0x000fc60000000f00 */
[----:B------:R-:W-:Y:S04]  /*15340*/  STL.64 [R1+0x868], R100 ;  /* 0x0008686401007387 */ /* 0x000fe80000100a00 */
[----:B------:R-:W-:Y:S01]  /*15350*/  STL.64 [R1+0x860], R98 ;  /* 0x0008606201007387 */ /* 0x000fe20000100a00 */
[----:B------:R-:W-:-:S03]  /*15360*/  WARPGROUP.DEPBAR.LE gsb0, 0x0 ;  /* 0x00008000000079c5 */ /* 0x000fc60000010000 */
[----:B------:R2:W-:Y:S04]  /*15370*/  STL.64 [R1+0x858], R96 ;  /* 0x0008586001007387 */ /* 0x0005e80000100a00 */
[----:B------:R-:W3:Y:S04]  /*15380*/  LDL.LU R176, [R1+0x420] ;  /* 0x0004200001b07983 */ /* 0x000ee80000300800 */
[----:B------:R-:W3:Y:S01]  /*15390*/  LDL.LU R177, [R1+0x424] ;  /* 0x0004240001b17983 */ /* 0x000ee20000300800 */
[----:B------:R-:W-:-:S03]  /*153a0*/  IMAD.MOV.U32 R21, RZ, RZ, R178 ;  /* 0x000000ffff157224 */ /* 0x000fc600078e00b2 */
[----:B------:R4:W-:Y:S01]  /*153b0*/  STL.64 [R1+0x40], R208 ;  /* 0x000040d001007387 */ /* 0x0009e20000100a00 */
[----:B------:R-:W-:-:S03]  /*153c0*/  IMAD.MOV.U32 R22, RZ, RZ, R179 ;  /* 0x000000ffff167224 */ /* 0x000fc600078e00b3 */
[----:B------:R4:W-:Y:S01]  /*153d0*/  STL.64 [R1+0x48], R210 ;  /* 0x000048d201007387 */ /* 0x0009e20000100a00 */
[----:B------:R-:W-:-:S03]  /*153e0*/  IMAD.MOV.U32 R23, RZ, RZ, R180 ;  /* 0x000000ffff177224 */ /* 0x000fc600078e00b4 */
[----:B------:R4:W-:Y:S01]  /*153f0*/  STL.64 [R1+0x50], R212 ;  /* 0x000050d401007387 */ /* 0x0009e20000100a00 */
[----:B------:R-:W-:-:S03]  /*15400*/  IMAD.MOV.U32 R232, RZ, RZ, R181 ;  /* 0x000000ffffe87224 */ /* 0x000fc600078e00b5 */
[----:B------:R4:W-:Y:S01]  /*15410*/  STL.64 [R1+0x58], R214 ;  /* 0x000058d601007387 */ /* 0x0009e20000100a00 */
        /* <DEDUP_REMOVED lines=16> */
[----:B-1----:R-:W3:Y:S04]  /*15520*/  LDL.LU R128, [R1+0x240] ;  /* 0x0002400001807983 */ /* 0x002ee80000300800 */
        /* <DEDUP_REMOVED lines=23> */
[----:B--2---:R-:W2:Y:S04]  /*156a0*/  LDL.LU R96, [R1+0x1c0] ;  /* 0x0001c00001607983 */ /* 0x004ea80000300800 */
        /* <DEDUP_REMOVED lines=17> */
[----:B------:R-:W-:Y:S01]  /*157c0*/  MOV R18, R144 ;  /* 0x0000009000127202 */ /* 0x000fe20000000f00 */
        /* <DEDUP_REMOVED lines=15> */
[----:B------:R-:W2:Y:S01]  /*158c0*/  LDL.LU R151, [R1+0x3dc] ;  /* 0x0003dc0001977983 */ /* 0x000ea20000300800 */
[----:B------:R-:W-:Y:S01]  /*158d0*/  UMOV UR20, UR56 ;  /* 0x0000003800147c82 */ /* 0x000fe20008000000 */
[----:B------:R-:W-:Y:S01]  /*158e0*/  UMOV UR21, UR57 ;  /* 0x0000003900157c82 */ /* 0x000fe20008000000 */
[----:B------:R-:W-:Y:S01]  /*158f0*/  UMOV UR16, UR56 ;  /* 0x0000003800107c82 */ /* 0x000fe20008000000 */
[----:B------:R-:W-:Y:S01]  /*15900*/  UMOV UR17, UR57 ;  /* 0x0000003900117c82 */ /* 0x000fe20008000000 */
[----:B----4-:R-:W4:Y:S04]  /*15910*/  LDL.LU R208, [R1+0x3a0] ;  /* 0x0003a00001d07983 */ /* 0x010f280000300800 */
[----:B------:R-:W4:Y:S04]  /*15920*/  LDL.LU R209, [R1+0x3a4] ;  /* 0x0003a40001d17983 */ /* 0x000f280000300800 */
[----:B------:R-:W4:Y:S04]  /*15930*/  LDL.LU R210, [R1+0x3a8] ;  /* 0x0003a80001d27983 */ /* 0x000f280000300800 */
[----:B------:R-:W4:Y:S04]  /*15940*/  LDL.LU R211, [R1+0x3ac] ;  /* 0x0003ac0001d37983 */ /* 0x000f280000300800 */
[----:B------:R-:W4:Y:S04]  /*15950*/  LDL.LU R212, [R1+0x3b0] ;  /* 0x0003b00001d47983 */ /* 0x000f280000300800 */
[----:B------:R-:W4:Y:S04]  /*15960*/  LDL.LU R213, [R1+0x3b4] ;  /* 0x0003b40001d57983 */ /* 0x000f280000300800 */
[----:B------:R-:W4:Y:S04]  /*15970*/  LDL.LU R214, [R1+0x3b8] ;  /* 0x0003b80001d67983 */ /* 0x000f280000300800 */
[----:B------:R-:W4:Y:S01]  /*15980*/  LDL.LU R215, [R1+0x3bc] ;  /* 0x0003bc0001d77983 */ /* 0x000f220000300800 */
[----:B---3--:R-:W-:-:S06]  /*15990*/  WARPGROUP.ARRIVE ;  /* 0x00000000000079c5 */ /* 0x008fcc0000000000 */
[----:B------:R-:W-:Y:S03]  /*159a0*/  HGMMA.64x16x16.F32 R80, gdesc[UR24], R80, gsb0 ;  /* 0x00200000185079f0 */ /* 0x000fe60008000850 */
[----:B------:R-:W-:Y:S02]  /*159b0*/  WARPGROUP.DEPBAR.LE gsb0, 0x0 ;  /* 0x00008000000079c5 */ /* 0x000fe40000010000 */
[----:B------:R-:W-:-:S06]  /*159c0*/  WARPGROUP.ARRIVE ;  /* 0x00000000000079c5 */ /* 0x000fcc0000000000 */
[----:B------:R-:W-:Y:S03]  /*159d0*/  HGMMA.64x16x16.F32 R112, gdesc[UR20], R112, gsb0 ;  /* 0x00200000147079f0 */ /* 0x000fe60008000870 */
        /* <DEDUP_REMOVED lines=31> */
[----:B------:R-:W-:-:S03]  /*15bd0*/  UMOV UR7, 0x40000040 ;  /* 0x4000004000077882 */ /* 0x000fc60000000000 */
[----:B------:R-:W-:Y:S02]  /*15be0*/  UMOV UR4, UR12 ;  /* 0x0000000c00047c82 */ /* 0x000fe40008000000 */
        /* <DEDUP_REMOVED lines=18> */
[----:B----4-:R-:W-:-:S06]  /*15d10*/  WARPGROUP.ARRIVE ;  /* 0x00000000000079c5 */ /* 0x010fcc0000000000 */
        /* <DEDUP_REMOVED lines=33> */
[----:B------:R4:W-:Y:S04]  /*15f30*/  STL.64 [R1+0x438], R182 ;  /* 0x000438b601007387 */ /* 0x0009e80000100a00 */
[----:B0-----:R-:W2:Y:S04]  /*15f40*/  LDL.LU R160, [R1+0xa0] ;  /* 0x0000a00001a07983 */ /* 0x001ea80000300800 */
[----:B------:R-:W2:Y:S04]  /*15f50*/  LDL.LU R161, [R1+0xa4] ;  /* 0x0000a40001a17983 */ /* 0x000ea80000300800 */
[----:B------:R0:W-:Y:S04]  /*15f60*/  STL.64 [R1+0x3a0], R208 ;  /* 0x0003a0d001007387 */ /* 0x0001e80000100a00 */
[----:B------:R0:W-:Y:S04]  /*15f70*/  STL.64 [R1+0x3a8], R210 ;  /* 0x0003a8d201007387 */ /* 0x0001e80000100a00 */
[----:B------:R0:W-:Y:S04]  /*15f80*/  STL.64 [R1+0x3b0], R212 ;  /* 0x0003b0d401007387 */ /* 0x0001e80000100a00 */
[----:B------:R0:W-:Y:S04]  /*15f90*/  STL.64 [R1+0x3b8], R214 ;  /* 0x0003b8d601007387 */ /* 0x0001e80000100a00 */
[----:B-1----:R-:W2:Y:S04]  /*15fa0*/  LDL.LU R162, [R1+0xa8] ;  /* 0x0000a80001a27983 */ /* 0x002ea80000300800 */
[----:B------:R-:W2:Y:S04]  /*15fb0*/  LDL.LU R163, [R1+0xac] ;  /* 0x0000ac0001a37983 */ /* 0x000ea80000300800 */
[----:B----4-:R-:W2:Y:S04]  /*15fc0*/  LDL.LU R164, [R1+0xb0] ;  /* 0x0000b00001a47983 */ /* 0x010ea80000300800 */
[----:B------:R-:W2:Y:S04]  /*15fd0*/  LDL.LU R165, [R1+0xb4] ;  /* 0x0000b40001a57983 */ /* 0x000ea80000300800 */
[----:B------:R-:W2:Y:S04]  /*15fe0*/  LDL.LU R166, [R1+0xb8] ;  /* 0x0000b80001a67983 */ /* 0x000ea80000300800 */
[----:B------:R-:W2:Y:S04]  /*15ff0*/  LDL.LU R167, [R1+0xbc] ;  /* 0x0000bc0001a77983 */ /* 0x000ea80000300800 */
        /* <DEDUP_REMOVED lines=32> */
[----:B------:R-:W-:-:S03]  /*16200*/  UIADD3 UR10, UR60, 0x104, URZ ;  /* 0x000001043c0a7890 */ /* 0x000fc6000fffe03f */
[----:B------:R-:W4:Y:S04]  /*16210*/  LDL.LU R128, [R1+0x120] ;  /* 0x0001200001807983 */ /* 0x000f280000300800 */
[----:B------:R-:W4:Y:S01]  /*16220*/  LDL.LU R129, [R1+0x124] ;  /* 0x0001240001817983 */ /* 0x000f220000300800 */
[----:B------:R-:W-:-:S03]  /*16230*/  UMOV UR8, UR4 ;  /* 0x0000000400087c82 */ /* 0x000fc60008000000 */
[----:B------:R-:W4:Y:S01]  /*16240*/  LDL.LU R130, [R1+0x128] ;  /* 0x0001280001827983 */ /* 0x000f220000300800 */
[----:B------:R-:W-:Y:S01]  /*16250*/  UMOV UR9, UR5 ;  /* 0x0000000500097c82 */ /* 0x000fe20008000000 */
[----:B------:R-:W-:Y:S02]  /*16260*/  UMOV UR11, 0x40000040 ;  /* 0x40000040000b7882 */ /* 0x000fe40000000000 */
        /* <DEDUP_REMOVED lines=10> */
[----:B------:R-:W-:Y:S01]  /*16310*/  UIADD3 UR18, UR60, 0x204, URZ ;  /* 0x000002043c127890 */ /* 0x000fe2000fffe03f */
[----:B------:R-:W4:Y:S01]  /*16320*/  LDL.LU R192, [R1+0x20] ;  /* 0x0000200001c07983 */ /* 0x000f220000300800 */
[----:B------:R-:W-:-:S03]  /*16330*/  UMOV UR17, UR19 ;  /* 0x0000001300117c82 */ /* 0x000fc60008000000 */
[----:B------:R-:W4:Y:S01]  /*16340*/  LDL.LU R193, [R1+0x24] ;  /* 0x0000240001c17983 */ /* 0x000f220000300800 */
[----:B------:R-:W-:-:S03]  /*16350*/  UMOV UR19, 0x40000040 ;  /* 0x4000004000137882 */ /* 0x000fc60000000000 */
        /* <DEDUP_REMOVED lines=15> */
[----:B------:R-:W-:Y:S01]  /*16450*/  STL.64 [R1+0x320], R144 ;  /* 0x0003209001007387 */ /* 0x000fe20000100a00 */
[----:B------:R-:W-:Y:S02]  /*16460*/  WARPGROUP.DEPBAR.LE gsb0, 0x0 ;  /* 0x00008000000079c5 */ /* 0x000fe40000010000 */
[----:B----4-:R-:W-:-:S06]  /*16470*/  WARPGROUP.ARRIVE ;  /* 0x00000000000079c5 */ /* 0x010fcc0000000000 */
[----:B------:R-:W-:Y:S01]  /*16480*/  HGMMA.64x16x16.F32 R208, gdesc[UR16], R208, gsb0 ;  /* 0x0020000010d079f0 */ /* 0x000fe200080008d0 */
        /* <DEDUP_REMOVED lines=116> */
[----:B0-----:R-:W4:Y:S04]  /*16bd0*/  LDL.LU R192, [R1] ;  /* 0x0000000001c07983 */ /* 0x001f280000300800 */
[----:B------:R-:W4:Y:S04]  /*16be0*/  LDL.LU R193, [R1+0x4] ;  /* 0x0000040001c17983 */ /* 0x000f280000300800 */
[----:B-1----:R-:W4:Y:S04]  /*16bf0*/  LDL.LU R194, [R1+0x8] ;  /* 0x0000080001c27983 */ /* 0x002f280000300800 */
[----:B------:R-:W4:Y:S04]  /*16c00*/  LDL.LU R195, [R1+0xc] ;  /* 0x00000c0001c37983 */ /* 0x000f280000300800 */
[----:B--2---:R-:W4:Y:S04]  /*16c10*/  LDL.LU R196, [R1+0x10] ;  /* 0x0000100001c47983 */ /* 0x004f280000300800 */
[----:B------:R-:W4:Y:S04]  /*16c20*/  LDL.LU R197, [R1+0x14] ;  /* 0x0000140001c57983 */ /* 0x000f280000300800 */
[----:B---3--:R-:W4:Y:S04]  /*16c30*/  LDL.LU R198, [R1+0x18] ;  /* 0x0000180001c67983 */ /* 0x008f280000300800 */
[----:B------:R-:W4:Y:S01]  /*16c40*/  LDL.LU R199, [R1+0x1c] ;  /* 0x00001c0001c77983 */ /* 0x000f220000300800 */
        /* <DEDUP_REMOVED lines=11> */
[----:B------:R-:W2:Y:S01]  /*16d00*/  LDL.LU.64 R128, [R1+0x80] ;  /* 0x0000800001807983 */ /* 0x000ea20000300a00 */
[----:B------:R-:W-:Y:S01]  /*16d10*/  UMOV UR36, UR56 ;  /* 0x0000003800247c82 */ /* 0x000fe20008000000 */
[----:B------:R-:W-:-:S02]  /*16d20*/  UMOV UR37, UR57 ;  /* 0x0000003900257c82 */ /* 0x000fc40008000000 */
[----:B------:R-:W2:Y:S04]  /*16d30*/  LDL.LU.64 R130, [R1+0x88] ;  /* 0x0000880001827983 */ /* 0x000ea80000300a00 */
[----:B------:R-:W2:Y:S04]  /*16d40*/  LDL.LU.64 R132, [R1+0x90] ;  /* 0x0000900001847983 */ /* 0x000ea80000300a00 */
[----:B------:R-:W2:Y:S04]  /*16d50*/  LDL.LU.64 R134, [R1+0x98] ;  /* 0x0000980001867983 */ /* 0x000ea80000300a00 */
[----:B------:R-:W3:Y:S04]  /*16d60*/  LDL.LU.64 R160, [R1+0x100] ;  /* 0x0001000001a07983 */ /* 0x000ee80000300a00 */
[----:B------:R-:W3:Y:S04]  /*16d70*/  LDL.LU.64 R162, [R1+0x108] ;  /* 0x0001080001a27983 */ /* 0x000ee80000300a00 */
[----:B------:R-:W3:Y:S04]  /*16d80*/  LDL.LU.64 R164, [R1+0x110] ;  /* 0x0001100001a47983 */ /* 0x000ee80000300a00 */
[----:B------:R-:W3:Y:S01]  /*16d90*/  LDL.LU.64 R166, [R1+0x118] ;  /* 0x0001180001a67983 */ /* 0x000ee20000300a00 */
[----:B------:R-:W-:-:S02]  /*16da0*/  WARPGROUP.DEPBAR.LE gsb0, 0x0 ;  /* 0x00008000000079c5 */ /* 0x000fc40000010000 */
        /* <DEDUP_REMOVED lines=14> */
[----:B------:R-:W-:Y:S04]  /*16e90*/  STL.64 [R1+0x728], R208 ;  /* 0x000728d001007387 */ /* 0x000fe80000100a00 */
[----:B------:R-:W-:Y:S04]  /*16ea0*/  STL [R1+0x7b4], R176 ;  /* 0x0007b4b001007387 */ /* 0x000fe80000100800 */
[----:B------:R-:W-:Y:S04]  /*16eb0*/  STL [R1+0x7b0], R177 ;  /* 0x0007b0b101007387 */ /* 0x000fe80000100800 */
[----:B------:R-:W-:Y:S01]  /*16ec0*/  STL [R1+0x7ac], R178 ;  /* 0x0007acb201007387 */ /* 0x000fe20000100800 */
[----:B------:R-:W-:-:S03]  /*16ed0*/  UMOV UR32, UR56 ;  /* 0x0000003800207c82 */ /* 0x000fc60008000000 */
[----:B------:R-:W-:Y:S01]  /*16ee0*/  STL [R1+0x7a8], R179 ;  /* 0x0007a8b301007387 */ /* 0x000fe20000100800 */
[----:B------:R-:W-:-:S03]  /*16ef0*/  UMOV UR33, UR57 ;  /* 0x0000003900217c82 */ /* 0x000fc60008000000 */
[----:B------:R-:W-:Y:S04]  /*16f00*/  STL [R1+0x724], R180 ;  /* 0x000724b401007387 */ /* 0x000fe80000100800 */
[----:B------:R-:W-:Y:S04]  /*16f10*/  STL [R1+0x720], R181 ;  /* 0x000720b501007387 */ /* 0x000fe80000100800 */
[----:B------:R-:W-:Y:S04]  /*16f20*/  STL [R1+0x71c], R182 ;  /* 0x00071cb601007387 */ /* 0x000fe80000100800 */
[----:B------:R-:W-:Y:S01]  /*16f30*/  STL [R1+0x718], R183 ;  /* 0x000718b701007387 */ /* 0x000fe20000100800 */
[----:B------:R-:W-:-:S02]  /*16f40*/  WARPGROUP.DEPBAR.LE gsb0, 0x0 ;  /* 0x00008000000079c5 */ /* 0x000fc40000010000 */
[----:B----4-:R-:W-:Y:S01]  /*16f50*/  WARPGROUP.ARRIVE ;  /* 0x00000000000079c5 */ /* 0x010fe20000000000 */
[----:B------:R-:W-:Y:S04]  /*16f60*/  STL [R1+0x714], R144 ;  /* 0x0007149001007387 */ /* 0x000fe80000100800 */
        /* <DEDUP_REMOVED lines=48> */
[----:B------:R-:W-:Y:S01]  /*17270*/  STL [R1+0x7d4], R140 ;  /* 0x0007d48c01007387 */ /* 0x000fe20000100800 */
[----:B------:R-:W-:-:S03]  /*17280*/  WARPGROUP.DEPBAR.LE gsb0, 0x0 ;  /* 0x00008000000079c5 */ /* 0x000fc60000010000 */
[----:B------:R-:W-:Y:S04]  /*17290*/  STL [R1+0x7d0], R141 ;  /* 0x0007d08d01007387 */ /* 0x000fe80000100800 */
[----:B------:R-:W-:Y:S04]  /*172a0*/  STL [R1+0x7cc], R142 ;  /* 0x0007cc8e01007387 */ /* 0x000fe80000100800 */
[----:B------:R-:W-:Y:S04]  /*172b0*/  STL [R1+0x7c8], R143 ;  /* 0x0007c88f01007387 */ /* 0x000fe80000100800 */
[----:B------:R0:W-:Y:S04]  /*172c0*/  STL.64 [R1], R192 ;  /* 0x000000c001007387 */ /* 0x0001e80000100a00 */
[----:B------:R1:W-:Y:S04]  /*172d0*/  STL.64 [R1+0x8], R194 ;  /* 0x000008c201007387 */ /* 0x0003e80000100a00 */
[----:B------:R4:W-:Y:S04]  /*172e0*/  STL.64 [R1+0x10], R196 ;  /* 0x000010c401007387 */ /* 0x0009e80000100a00 */
[----:B------:R2:W-:Y:S04]  /*172f0*/  STL.64 [R1+0x18], R198 ;  /* 0x000018c601007387 */ /* 0x0005e80000100a00 */
[----:B0-----:R-:W3:Y:S04]  /*17300*/  LDL.LU.64 R192, [R1+0x180] ;  /* 0x0001800001c07983 */ /* 0x001ee80000300a00 */
[----:B-1----:R-:W3:Y:S04]  /*17310*/  LDL.LU.64 R194, [R1+0x188] ;  /* 0x0001880001c27983 */ /* 0x002ee80000300a00 */
[----:B----4-:R-:W4:Y:S04]  /*17320*/  LDL.LU.64 R196, [R1+0x190] ;  /* 0x0001900001c47983 */ /* 0x010f280000300a00 */
[----:B--2---:R-:W4:Y:S01]  /*17330*/  LDL.LU.64 R198, [R1+0x198] ;  /* 0x0001980001c67983 */ /* 0x004f220000300a00 */
[----:B------:R-:W-:Y:S01]  /*17340*/  WARPGROUP.ARRIVE ;  /* 0x00000000000079c5 */ /* 0x000fe20000000000 */
[----:B------:R-:W-:Y:S01]  /*17350*/  UMOV UR28, UR56 ;  /* 0x00000038001c7c82 */ /* 0x000fe20008000000 */
[----:B------:R-:W-:Y:S01]  /*17360*/  UMOV UR29, UR57 ;  /* 0x00000039001d7c82 */ /* 0x000fe20008000000 */
[----:B------:R-:W2:Y:S03]  /*17370*/  LDL.LU.64 R96, [R1+0x200] ;  /* 0x0002000001607983 */ /* 0x000ea60000300a00 */
[----:B------:R-:W-:Y:S01]  /*17380*/  HGMMA.64x16x16.F32 R128, gdesc[UR28], R128, gsb0 ;  /* 0x002000001c8079f0 */ /* 0x000fe20008000880 */
[----:B------:R-:W2:Y:S04]  /*17390*/  LDL.LU.64 R98, [R1+0x208] ;  /* 0x0002080001627983 */ /* 0x000ea80000300a00 */
[----:B------:R-:W2:Y:S04]  /*173a0*/  LDL.LU.64 R100, [R1+0x210] ;  /* 0x0002100001647983 */ /* 0x000ea80000300a00 */
[----:B------:R-:W2:Y:S01]  /*173b0*/  LDL.LU.64 R102, [R1+0x218] ;  /* 0x0002180001667983 */ /* 0x000ea20000300a00 */
[----:B------:R-:W-:Y:S01]  /*173c0*/  UMOV UR24, UR56 ;  /* 0x0000003800187c82 */ /* 0x000fe20008000000 */
[----:B------:R-:W-:Y:S01]  /*173d0*/  UMOV UR25, UR57 ;  /* 0x0000003900197c82 */ /* 0x000fe20008000000 */
[----:B------:R-:W-:-:S02]  /*173e0*/  WARPGROUP.DEPBAR.LE gsb0, 0x0 ;  /* 0x00008000000079c5 */ /* 0x000fc40000010000 */
[----:B---3--:R-:W-:Y:S01]  /*173f0*/  WARPGROUP.ARRIVE ;  /* 0x00000000000079c5 */ /* 0x008fe20000000000 */
[----:B------:R-:W-:Y:S01]  /*17400*/  IMAD.MOV.U32 R84, RZ, RZ, R128 ;  /* 0x000000ffff547224 */ /* 0x000fe200078e0080 */
[----:B------:R-:W-:Y:S01]  /*17410*/  MOV R87, R131 ;  /* 0x0000008300577202 */ /* 0x000fe20000000f00 */
[----:B------:R-:W-:Y:S02]  /*17420*/  IMAD.MOV.U32 R85, RZ, RZ, R129 ;  /* 0x000000ffff557224 */ /* 0x000fe400078e0081 */
[----:B------:R-:W-:Y:S01]  /*17430*/  IMAD.MOV.U32 R86, RZ, RZ, R130 ;  /* 0x000000ffff567224 */ /* 0x000fe200078e0082 */
[----:B------:R-:W3:Y:S01]  /*17440*/  LDL.LU.64 R128, [R1+0x280] ;  /* 0x0002800001807983 */ /* 0x000ee20000300a00 */
[----:B------:R-:W-:Y:S01]  /*17450*/  IMAD.MOV.U32 R52, RZ, RZ, R132 ;  /* 0x000000ffff347224 */ /* 0x000fe200078e0084 */
[----:B------:R-:W-:Y:S01]  /*17460*/  HGMMA.64x16x16.F32 R160, gdesc[UR24], R160, gsb0 ;  /* 0x0020000018a079f0 */ /* 0x000fe200080008a0 */
[----:B------:R-:W-:Y:S01]  /*17470*/  IMAD.MOV.U32 R53, RZ, RZ, R133 ;  /* 0x000000ffff357224 */ /* 0x000fe200078e0085 */
[----:B------:R-:W3:Y:S01]  /*17480*/  LDL.LU.64 R130, [R1+0x288] ;  /* 0x0002880001827983 */ /* 0x000ee20000300a00 */
[----:B------:R-:W-:-:S02]  /*17490*/  IMAD.MOV.U32 R54, RZ, RZ, R134 ;  /* 0x000000ffff367224 */ /* 0x000fc400078e0086 */
[----:B------:R-:W-:Y:S01]  /*174a0*/  IMAD.MOV.U32 R55, RZ, RZ, R135 ;  /* 0x000000ffff377224 */ /* 0x000fe200078e0087 */
[----:B------:R-:W3:Y:S04]  /*174b0*/  LDL.LU.64 R132, [R1+0x290] ;  /* 0x0002900001847983 */ /* 0x000ee80000300a00 */
[----:B------:R-:W3:Y:S01]  /*174c0*/  LDL.LU.64 R134, [R1+0x298] ;  /* 0x0002980001867983 */ /* 0x000ee20000300a00 */
[----:B------:R-:W-:Y:S01]  /*174d0*/  UMOV UR20, UR56 ;  /* 0x0000003800147c82 */ /* 0x000fe20008000000 */
[----:B------:R-:W-:Y:S01]  /*174e0*/  UMOV UR21, UR57 ;  /* 0x0000003900157c82 */ /* 0x000fe20008000000 */
[----:B------:R-:W-:Y:S02]  /*174f0*/  WARPGROUP.DEPBAR.LE gsb0, 0x0 ;  /* 0x00008000000079c5 */ /* 0x000fe40000010000 */
[----:B------:R-:W-:-:S02]  /*17500*/  IMAD.MOV.U32 R115, RZ, RZ, R160 ;  /* 0x000000ffff737224 */ /* 0x000fc400078e00a0 */
[----:B------:R-:W-:Y:S01]  /*17510*/  IMAD.MOV.U32 R116, RZ, RZ, R161 ;  /* 0x000000ffff747224 */ /* 0x000fe200078e00a1 */
[----:B------:R-:W-:Y:S01]  /*17520*/  MOV R119, R164 ;  /* 0x000000a400777202 */ /* 0x000fe20000000f00 */
[----:B------:R-:W-:Y:S01]  /*17530*/  IMAD.MOV.U32 R117, RZ, RZ, R162 ;  /* 0x000000ffff757224 */ /* 0x000fe200078e00a2 */
[----:B------:R-:W3:Y:S01]  /*17540*/  LDL.LU.64 R160, [R1+0x300] ;  /* 0x0003000001a07983 */ /* 0x000ee20000300a00 */
[----:B------:R-:W-:Y:S02]  /*17550*/  IMAD.MOV.U32 R118, RZ, RZ, R163 ;  /* 0x000000ffff767224 */ /* 0x000fe400078e00a3 */
[----:B------:R-:W-:Y:S01]  /*17560*/  IMAD.MOV.U32 R81, RZ, RZ, R165 ;  /* 0x000000ffff517224 */ /* 0x000fe200078e00a5 */
[----:B------:R-:W3:Y:S01]  /*17570*/  LDL.LU.64 R162, [R1+0x308] ;  /* 0x0003080001a27983 */ /* 0x000ee20000300a00 */
[----:B------:R-:W-:Y:S02]  /*17580*/  IMAD.MOV.U32 R82, RZ, RZ, R166 ;  /* 0x000000ffff527224 */ /* 0x000fe400078e00a6 */
[----:B------:R-:W-:Y:S01]  /*17590*/  IMAD.MOV.U32 R83, RZ, RZ, R167 ;  /* 0x000000ffff537224 */ /* 0x000fe200078e00a7 */
[----:B------:R-:W3:Y:S04]  /*175a0*/  LDL.LU.64 R164, [R1+0x310] ;  /* 0x0003100001a47983 */ /* 0x000ee80000300a00 */
[----:B------:R-:W3:Y:S01]  /*175b0*/  LDL.LU.64 R166, [R1+0x318] ;  /* 0x0003180001a67983 */ /* 0x000ee20000300a00 */
[----:B----4-:R-:W-:-:S06]  /*175c0*/  WARPGROUP.ARRIVE ;  /* 0x00000000000079c5 */ /* 0x010fcc0000000000 */
[----:B------:R-:W-:Y:S03]  /*175d0*/  HGMMA.64x16x16.F32 R192, gdesc[UR20], R192, gsb0 ;  /* 0x0020000014c079f0 */ /* 0x000fe600080008c0 */
[----:B------:R-:W-:Y:S02]  /*175e0*/  WARPGROUP.DEPBAR.LE gsb0, 0x0 ;  /* 0x00008000000079c5 */ /* 0x000fe40000010000 */
[----:B------:R-:W-:Y:S02]  /*175f0*/  IMAD.MOV.U32 R148, RZ, RZ, R192 ;  /* 0x000000ffff947224 */ /* 0x000fe400078e00c0 */
[----:B------:R-:W-:Y:S01]  /*17600*/  IMAD.MOV.U32 R149, RZ, RZ, R193 ;  /* 0x000000ffff957224 */ /* 0x000fe200078e00c1 */
        /* <DEDUP_REMOVED lines=14> */
[----:B--2---:R-:W-:Y:S01]  /*176f0*/  WARPGROUP.ARRIVE ;  /* 0x00000000000079c5 */ /* 0x004fe20000000000 */
[----:B------:R-:W-:Y:S01]  /*17700*/  UMOV UR16, UR56 ;  /* 0x0000003800107c82 */ /* 0x000fe20008000000 */
[----:B------:R-:W-:-:S04]  /*17710*/  UMOV UR17, UR57 ;  /* 0x0000003900117c82 */ /* 0x000fc80008000000 */
        /* <DEDUP_REMOVED lines=10> */
[----:B------:R-:W-:Y:S01]  /*177c0*/  UMOV UR9, UR57 ;  /* 0x0000003900097c82 */ /* 0x000fe20008000000 */
[----:B------:R-:W-:Y:S02]  /*177d0*/  WARPGROUP.DEPBAR.LE gsb0, 0x0 ;  /* 0x00008000000079c5 */ /* 0x000fe40000010000 */
[----:B------:R-:W-:-:S06]  /*177e0*/  WARPGROUP.ARRIVE ;  /* 0x00000000000079c5 */ /* 0x000fcc0000000000 */
[----:B------:R-:W-:Y:S01]  /*177f0*/  HGMMA.64x16x16.F32 R160, gdesc[UR8], R160, gsb0 ;  /* 0x0020000008a079f0 */ /* 0x000fe200080008a0 */
[----:B------:R-:W-:Y:S01]  /*17800*/  MOV R6, UR47 ;  /* 0x0000002f00067c02 */ /* 0x000fe20008000f00 */
[----:B------:R-:W-:Y:S01]  /*17810*/  UMOV UR44, UR56 ;  /* 0x00000038002c7c82 */ /* 0x000fe20008000000 */
[----:B------:R-:W-:Y:S01]  /*17820*/  MOV R4, UR46 ;  /* 0x0000002e00047c02 */ /* 0x000fe20008000f00 */
[----:B------:R-:W-:Y:S01]  /*17830*/  UMOV UR45, UR57 ;  /* 0x00000039002d7c82 */ /* 0x000fe20008000000 */
[----:B------:R-:W-:Y:S01]  /*17840*/  UMOV UR46, UR52 ;  /* 0x00000034002e7c82 */ /* 0x000fe20008000000 */
[----:B------:R-:W-:Y:S01]  /*17850*/  UMOV UR47, UR53 ;  /* 0x00000035002f7c82 */ /* 0x000fe20008000000 */
[----:B------:R-:W-:Y:S02]  /*17860*/  WARPGROUP.DEPBAR.LE gsb0, 0x0 ;  /* 0x00008000000079c5 */ /* 0x000fe40000010000 */
[----:B------:R-:W-:Y:S02]  /*17870*/  MOV R44, R19 ;  /* 0x00000013002c7202 */ /* 0x000fe40000000f00 */
[----:B------:R-:W2:Y:S01]  /*17880*/  LDL.LU R19, [R1+0x898] ;  /* 0x0008980001137983 */ /* 0x000ea20000300800 */
        /* <DEDUP_REMOVED lines=14> */
[----:B----4-:R-:W-:-:S06]  /*17970*/  WARPGROUP.ARRIVE ;  /* 0x00000000000079c5 */ /* 0x010fcc0000000000 */
        /* <DEDUP_REMOVED lines=8> */
[----:B------:R-:W-:Y:S01]  /*17a00*/  MOV R146, R102 ;  /* 0x0000006600927202 */ /* 0x000fe20000000f00 */
[----:B------:R-:W-:Y:S01]  /*17a10*/  IMAD.MOV.U32 R145, RZ, RZ, R101 ;  /* 0x000000ffff917224 */ /* 0x000fe200078e0065 */
[----:B------:R-:W-:-:S02]  /*17a20*/  WARPGROUP.DEPBAR.LE gsb0, 0x0 ;  /* 0x00008000000079c5 */ /* 0x000fc40000010000 */
        /* <DEDUP_REMOVED lines=21> */
[----:B-1----:R-:W2:Y:S04]  /*17b80*/  LDL.LU R194, [R1+0x2e8] ;  /* 0x0002e80001c27983 */ /* 0x002ea80000300800 */
[----:B------:R-:W2:Y:S04]  /*17b90*/  LDL.LU R195, [R1+0x2ec] ;  /* 0x0002ec0001c37983 */ /* 0x000ea80000300800 */
[----:B---3--:R-:W3:Y:S04]  /*17ba0*/  LDL.LU R196, [R1+0x2f0] ;  /* 0x0002f00001c47983 */ /* 0x008ee80000300800 */
[----:B------:R-:W3:Y:S04]  /*17bb0*/  LDL.LU R197, [R1+0x2f4] ;  /* 0x0002f40001c57983 */ /* 0x000ee80000300800 */
[----:B----4-:R-:W3:Y:S04]  /*17bc0*/  LDL.LU R198, [R1+0x2f8] ;  /* 0x0002f80001c67983 */ /* 0x010ee80000300800 */
        /* <DEDUP_REMOVED lines=20> */
[----:B------:R-:W3:Y:S01]  /*17d10*/  LDL.LU R160, [R1+0x360] ;  /* 0x0003600001a07983 */ /* 0x000ee20000300800 */
[----:B------:R-:W-:Y:S02]  /*17d20*/  IMAD.MOV.U32 R138, RZ, RZ, R162 ;  /* 0x000000ffff8a7224 */ /* 0x000fe400078e00a2 */
[----:B------:R-:W-:Y:S01]  /*17d30*/  IMAD.MOV.U32 R139, RZ, RZ, R163 ;  /* 0x000000ffff8b7224 */ /* 0x000fe200078e00a3 */
        /* <DEDUP_REMOVED lines=8> */
[----:B------:R-:W3:Y:S01]  /*17dc0*/  LDL.LU R166, [R1+0x378] ;  /* 0x0003780001a67983 */ /* 0x000ee20000300800 */
[----:B------:R-:W-:Y:S01]  /*17dd0*/  UMOV UR4, UR56 ;  /* 0x0000003800047c82 */ /* 0x000fe20008000000 */
[----:B------:R-:W-:Y:S01]  /*17de0*/  UMOV UR5, UR57 ;  /* 0x0000003900057c82 */ /* 0x000fe20008000000 */
[----:B------:R-:W-:Y:S01]  /*17df0*/  UIADD3 UR8, UR49, 0x804, URZ ;  /* 0x0000080431087890 */ /* 0x000fe2000fffe03f */
[----:B------:R-:W-:Y:S01]  /*17e00*/  IMAD.MOV.U32 R143, RZ, RZ, R167 ;  /* 0x000000ffff8f7224 */ /* 0x000fe200078e00a7 */
[----:B------:R-:W-:Y:S01]  /*17e10*/  UMOV UR46, UR52 ;  /* 0x00000034002e7c82 */ /* 0x000fe20008000000 */
[----:B------:R-:W-:Y:S01]  /*17e20*/  UMOV UR47, UR53 ;  /* 0x00000035002f7c82 */ /* 0x000fe20008000000 */
[----:B--2---:R-:W-:-:S06]  /*17e30*/  WARPGROUP.ARRIVE ;  /* 0x00000000000079c5 */ /* 0x004fcc0000000000 */
[----:B------:R-:W-:Y:S01]  /*17e40*/  HGMMA.64x16x16.F32 R96, gdesc[UR4], R96, gsb0 ;  /* 0x00200000046079f0 */ /* 0x000fe20008000860 */
[----:B------:R-:W-:Y:S01]  /*17e50*/  UMOV UR4, UR8 ;  /* 0x0000000800047c82 */ /* 0x000fe20008000000 */
[----:B------:R-:W-:Y:S01]  /*17e60*/  UMOV UR5, 0x40000040 ;  /* 0x4000004000057882 */ /* 0x000fe20000000000 */
[----:B------:R-:W-:Y:S02]  /*17e70*/  WARPGROUP.DEPBAR.LE gsb0, 0x0 ;  /* 0x00008000000079c5 */ /* 0x000fe40000010000 */
[----:B----4-:R-:W-:-:S06]  /*17e80*/  WARPGROUP.ARRIVE ;  /* 0x00000000000079c5 */ /* 0x010fcc0000000000 */
[----:B------:R-:W-:Y:S01]  /*17e90*/  HGMMA.64x16x16.F32 R128, gdesc[UR4], R128, gsb0 ;  /* 0x00200000048079f0 */ /* 0x000fe20008000880 */
[----:B------:R-:W-:Y:S01]  /*17ea0*/  MOV R167, R235 ;  /* 0x000000eb00a77202 */ /* 0x000fe20000000f00 */
[----:B------:R-:W-:Y:S01]  /*17eb0*/  UMOV UR44, UR4 ;  /* 0x00000004002c7c82 */ /* 0x000fe20008000000 */
[----:B------:R-:W-:Y:S01]  /*17ec0*/  UMOV UR45, UR5 ;  /* 0x00000005002d7c82 */ /* 0x000fe20008000000 */
[----:B------:R-:W-:-:S03]  /*17ed0*/  WARPGROUP.DEPBAR.LE gsb0, 0x0 ;  /* 0x00008000000079c5 */ /* 0x000fc60000010000 */
[----:B---3--:R-:W-:-:S06]  /*17ee0*/  WARPGROUP.ARRIVE ;  /* 0x00000000000079c5 */ /* 0x008fcc0000000000 */
[----:B------:R-:W-:Y:S01]  /*17ef0*/  HGMMA.64x16x16.F32 R160, gdesc[UR44], R160, gsb0 ;  /* 0x002000002ca079f0 */ /* 0x000fe200080008a0 */
        /* <DEDUP_REMOVED lines=15> */
[----:B------:R-:W-:Y:S04]  /*17ff0*/  STL.64 [R1+0x400], R96 ;  /* 0x0004006001007387 */ /* 0x000fe80000100a00 */
[----:B------:R-:W-:Y:S01]  /*18000*/  STL.64 [R1+0x408], R98 ;  /* 0x0004086201007387 */ /* 0x000fe20000100a00 */
[----:B------:R-:W-:-:S02]  /*18010*/  WARPGROUP.DEPBAR.LE gsb0, 0x0 ;  /* 0x00008000000079c5 */ /* 0x000fc40000010000 */
[----:B------:R-:W-:-:S06]  /*18020*/  WARPGROUP.ARRIVE ;  /* 0x00000000000079c5 */ /* 0x000fcc0000000000 */
[----:B------:R-:W-:Y:S01]  /*18030*/  HGMMA.64x16x16.F32 R228, gdesc[UR12], R228, gsb0 ;  /* 0x002000000ce479f0 */ /* 0x000fe200080008e4 */
        /* <DEDUP_REMOVED lines=39> */
[----:B------:R-:W-:-:S04]  /*182b0*/  UMOV UR17, UR5 ;  /* 0x0000000500117c82 */ /* 0x000fc80008000000 */
        /* <DEDUP_REMOVED lines=95> */
[----:B0-----:R-:W4:Y:S04]  /*188b0*/  LDL.LU.64 R72, [R1+0x40] ;  /* 0x0000400001487983 */ /* 0x001f280000300a00 */
[----:B-1----:R-:W4:Y:S04]  /*188c0*/  LDL.LU.64 R74, [R1+0x48] ;  /* 0x00004800014a7983 */ /* 0x002f280000300a00 */
[----:B--2---:R-:W2:Y:S04]  /*188d0*/  LDL.LU.64 R76, [R1+0x50] ;  /* 0x00005000014c7983 */ /* 0x004ea80000300a00 */
[----:B------:R0:W-:Y:S04]  /*188e0*/  STL.64 [R1+0x60], R208 ;  /* 0x000060d001007387 */ /* 0x0001e80000100a00 */
[----:B------:R1:W-:Y:S04]  /*188f0*/  STL.64 [R1+0x68], R210 ;  /* 0x000068d201007387 */ /* 0x0003e80000100a00 */
[----:B------:R1:W-:Y:S04]  /*18900*/  STL.64 [R1+0x70], R212 ;  /* 0x000070d401007387 */ /* 0x0003e80000100a00 */
[----:B------:R1:W-:Y:S04]  /*18910*/  STL.64 [R1+0x78], R214 ;  /* 0x000078d601007387 */ /* 0x0003e80000100a00 */
[----:B---3--:R-:W2:Y:S01]  /*18920*/  LDL.LU.64 R78, [R1+0x58] ;  /* 0x00005800014e7983 */ /* 0x008ea20000300a00 */
[----:B------:R-:W-:-:S02]  /*18930*/  WARPGROUP.DEPBAR.LE gsb0, 0x0 ;  /* 0x00008000000079c5 */ /* 0x000fc40000010000 */
[----:B------:R-:W-:Y:S01]  /*18940*/  WARPGROUP.ARRIVE ;  /* 0x00000000000079c5 */ /* 0x000fe20000000000 */
[----:B------:R-:W-:Y:S01]  /*18950*/  UMOV UR48, UR56 ;  /* 0x0000003800307c82 */ /* 0x000fe20008000000 */
[----:B------:R-:W-:Y:S01]  /*18960*/  UMOV UR49, UR57 ;  /* 0x0000003900317c82 */ /* 0x000fe20008000000 */
[----:B----4-:R-:W3:Y:S03]  /*18970*/  LDL.LU.64 R44, [R1+0xc0] ;  /* 0x0000c000012c7983 */ /* 0x010ee60000300a00 */
[----:B------:R-:W-:Y:S01]  /*18980*/  HGMMA.64x16x16.F32 R88, gdesc[UR48], R88, gsb0 ;  /* 0x00200000305879f0 */ /* 0x000fe20008000858 */
        /* <DEDUP_REMOVED lines=9> */
[----:B0-----:R-:W4:Y:S01]  /*18a20*/  LDL.LU.64 R208, [R1+0x140] ;  /* 0x0001400001d07983 */ /* 0x001f220000300a00 */
[----:B------:R-:W-:-:S03]  /*18a30*/  UMOV UR32, UR56 ;  /* 0x0000003800207c82 */ /* 0x000fc60008000000 */
[----:B-1----:R-:W4:Y:S01]  /*18a40*/  LDL.LU.64 R210, [R1+0x148] ;  /* 0x0001480001d27983 */ /* 0x002f220000300a00 */
[----:B------:R-:W-:-:S03]  /*18a50*/  UMOV UR33, UR57 ;  /* 0x0000003900217c82 */ /* 0x000fc60008000000 */
[----:B------:R-:W4:Y:S04]  /*18a60*/  LDL.LU.64 R212, [R1+0x150] ;  /* 0x0001500001d47983 */ /* 0x000f280000300a00 */
[----:B------:R-:W4:Y:S01]  /*18a70*/  LDL.LU.64 R214, [R1+0x158] ;  /* 0x0001580001d67983 */ /* 0x000f220000300a00 */
        /* <DEDUP_REMOVED lines=54> */
[----:B------:R-:W-:Y:S01]  /*18de0*/  STL.64 [R1+0x668], R64 ;  /* 0x0006684001007387 */ /* 0x000fe20000100a00 */
[----:B------:R-:W-:-:S03]  /*18df0*/  WARPGROUP.DEPBAR.LE gsb0, 0x0 ;  /* 0x00008000000079c5 */ /* 0x000fc60000010000 */
[----:B------:R-:W-:Y:S01]  /*18e00*/  STL.64 [R1+0x6a0], R38 ;  /* 0x0006a02601007387 */ /* 0x000fe20000100a00 */
[----:B--2---:R-:W-:-:S03]  /*18e10*/  WARPGROUP.ARRIVE ;  /* 0x00000000000079c5 */ /* 0x004fc60000000000 */
[----:B------:R-:W-:Y:S04]  /*18e20*/  STL.64 [R1+0x698], R36 ;  /* 0x0006982401007387 */ /* 0x000fe80000100a00 */
[----:B------:R-:W-:Y:S04]  /*18e30*/  STL.64 [R1+0x690], R34 ;  /* 0x0006902201007387 */ /* 0x000fe80000100a00 */
[----:B------:R2:W-:Y:S04]  /*18e40*/  STL.64 [R1+0x688], R32 ;  /* 0x0006882001007387 */ /* 0x0005e80000100a00 */
[----:B------:R-:W2:Y:S01]  /*18e50*/  LDL.LU.64 R104, [R1+0x1c0] ;  /* 0x0001c00001687983 */ /* 0x000ea20000300a00 */
[----:B------:R-:W-:-:S03]  /*18e60*/  UMOV UR28, UR56 ;  /* 0x00000038001c7c82 */ /* 0x000fc60008000000 */
[----:B------:R-:W2:Y:S01]  /*18e70*/  LDL.LU.64 R106, [R1+0x1c8] ;  /* 0x0001c800016a7983 */ /* 0x000ea20000300a00 */
[----:B------:R-:W-:Y:S02]  /*18e80*/  UMOV UR29, UR57 ;  /* 0x00000039001d7c82 */ /* 0x000fe40008000000 */
[----:B------:R-:W-:Y:S01]  /*18e90*/  HGMMA.64x16x16.F32 R72, gdesc[UR28], R72, gsb0 ;  /* 0x002000001c4879f0 */ /* 0x000fe20008000848 */
[----:B------:R-:W2:Y:S04]  /*18ea0*/  LDL.LU.64 R108, [R1+0x1d0] ;  /* 0x0001d000016c7983 */ /* 0x000ea80000300a00 */
[----:B------:R-:W2:Y:S01]  /*18eb0*/  LDL.LU.64 R110, [R1+0x1d8] ;  /* 0x0001d800016e7983 */ /* 0x000ea20000300a00 */
[----:B------:R-:W-:Y:S01]  /*18ec0*/  UMOV UR24, UR56 ;  /* 0x0000003800187c82 */ /* 0x000fe20008000000 */
[----:B------:R-:W-:Y:S01]  /*18ed0*/  UMOV UR25, UR57 ;  /* 0x0000003900197c82 */ /* 0x000fe20008000000 */
[----:B------:R-:W-:-:S02]  /*18ee0*/  WARPGROUP.DEPBAR.LE gsb0, 0x0 ;  /* 0x00008000000079c5 */ /* 0x000fc40000010000 */
[----:B------:R-:W-:Y:S01]  /*18ef0*/  IMAD.MOV.U32 R21, RZ, RZ, R72 ;  /* 0x000000ffff157224 */ /* 0x000fe200078e0048 */
[----:B------:R-:W-:Y:S01]  /*18f00*/  MOV R15, R74 ;  /* 0x0000004a000f7202 */ /* 0x000fe20000000f00 */
[----:B------:R-:W-:Y:S01]  /*18f10*/  IMAD.MOV.U32 R20, RZ, RZ, R73 ;  /* 0x000000ffff147224 */ /* 0x000fe200078e0049 */
[----:B---3--:R-:W-:Y:S01]  /*18f20*/  WARPGROUP.ARRIVE ;  /* 0x00000000000079c5 */ /* 0x008fe20000000000 */
[----:B------:R-:W-:Y:S01]  /*18f30*/  IMAD.MOV.U32 R14, RZ, RZ, R75 ;  /* 0x000000ffff0e7224 */ /* 0x000fe200078e004b */
[----:B------:R-:W3:Y:S01]  /*18f40*/  LDL.LU.64 R72, [R1+0x240] ;  /* 0x0002400001487983 */ /* 0x000ee20000300a00 */
[----:B------:R-:W-:Y:S02]  /*18f50*/  IMAD.MOV.U32 R13, RZ, RZ, R76 ;  /* 0x000000ffff0d7224 */ /* 0x000fe400078e004c */
[----:B------:R-:W-:Y:S01]  /*18f60*/  IMAD.MOV.U32 R12, RZ, RZ, R77 ;  /* 0x000000ffff0c7224 */ /* 0x000fe200078e004d */
[----:B------:R-:W3:Y:S01]  /*18f70*/  LDL.LU.64 R74, [R1+0x248] ;  /* 0x00024800014a7983 */ /* 0x000ee20000300a00 */
[----:B------:R-:W-:Y:S01]  /*18f80*/  IMAD.MOV.U32 R11, RZ, RZ, R78 ;  /* 0x000000ffff0b7224 */ /* 0x000fe200078e004e */
[----:B------:R-:W-:Y:S01]  /*18f90*/  HGMMA.64x16x16.F32 R44, gdesc[UR24], R44, gsb0 ;  /* 0x00200000182c79f0 */ /* 0x000fe2000800082c */
[----:B------:R-:W-:Y:S01]  /*18fa0*/  IMAD.MOV.U32 R10, RZ, RZ, R79 ;  /* 0x000000ffff0a7224 */ /* 0x000fe200078e004f */
[----:B------:R-:W3:Y:S04]  /*18fb0*/  LDL.LU.64 R76, [R1+0x250] ;  /* 0x00025000014c7983 */ /* 0x000ee80000300a00 */
[----:B------:R-:W3:Y:S01]  /*18fc0*/  LDL.LU.64 R78, [R1+0x258] ;  /* 0x00025800014e7983 */ /* 0x000ee20000300a00 */
[----:B------:R-:W-:-:S02]  /*18fd0*/  WARPGROUP.DEPBAR.LE gsb0, 0x0 ;  /* 0x00008000000079c5 */ /* 0x000fc40000010000 */
[----:B------:R-:W-:Y:S01]  /*18fe0*/  IMAD.MOV.U32 R2, RZ, RZ, R44 ;  /* 0x000000ffff027224 */ /* 0x000fe200078e002c */
[----:B------:R-:W-:Y:S01]  /*18ff0*/  MOV R234, R47 ;  /* 0x0000002f00ea7202 */ /* 0x000fe20000000f00 */
[----:B------:R-:W-:Y:S02]  /*19000*/  IMAD.MOV.U32 R0, RZ, RZ, R45 ;  /* 0x000000ffff007224 */ /* 0x000fe400078e002d */
[----:B------:R-:W-:Y:S01]  /*19010*/  IMAD.MOV.U32 R235, RZ, RZ, R46 ;  /* 0x000000ffffeb7224 */ /* 0x000fe200078e002e */
[----:B------:R-:W3:Y:S01]  /*19020*/  LDL.LU.64 R44, [R1+0x2c0] ;  /* 0x0002c000012c7983 */ /* 0x000ee20000300a00 */
[----:B------:R-:W-:Y:S02]  /*19030*/  IMAD.MOV.U32 R233, RZ, RZ, R48 ;  /* 0x000000ffffe97224 */ /* 0x000fe400078e0030 */
[----:B------:R-:W-:Y:S01]  /*19040*/  IMAD.MOV.U32 R232, RZ, RZ, R49 ;  /* 0x000000ffffe87224 */ /* 0x000fe200078e0031 */
[----:B------:R-:W3:Y:S01]  /*19050*/  LDL.LU.64 R46, [R1+0x2c8] ;  /* 0x0002c800012e7983 */ /* 0x000ee20000300a00 */
[----:B------:R-:W-:-:S02]  /*19060*/  IMAD.MOV.U32 R23, RZ, RZ, R50 ;  /* 0x000000ffff177224 */ /* 0x000fc400078e0032 */
[----:B------:R-:W-:Y:S01]  /*19070*/  IMAD.MOV.U32 R22, RZ, RZ, R51 ;  /* 0x000000ffff167224 */ /* 0x000fe200078e0033 */
[----:B------:R-:W3:Y:S04]  /*19080*/  LDL.LU.64 R48, [R1+0x2d0] ;  /* 0x0002d00001307983 */ /* 0x000ee80000300a00 */
[----:B------:R-:W3:Y:S01]  /*19090*/  LDL.LU.64 R50, [R1+0x2d8] ;  /* 0x0002d80001327983 */ /* 0x000ee20000300a00 */
[----:B----4-:R-:W-:Y:S01]  /*190a0*/  WARPGROUP.ARRIVE ;  /* 0x00000000000079c5 */ /* 0x010fe20000000000 */
        /* <DEDUP_REMOVED lines=14> */
[----:B------:R-:W-:Y:S01]  /*19190*/  HGMMA.64x16x16.F32 R72, gdesc[UR12], R72, gsb0 ;  /* 0x002000000c4879f0 */ /* 0x000fe20008000848 */
[----:B------:R-:W-:Y:S02]  /*191a0*/  IMAD.MOV.U32 R7, RZ, RZ, R208 ;  /* 0x000000ffff077224 */ /* 0x000fe400078e00d0 */
[----:B------:R-:W-:Y:S01]  /*191b0*/  IMAD.MOV.U32 R19, RZ, RZ, R209 ;  /* 0x000000ffff137224 */ /* 0x000fe200078e00d1 */
[----:B------:R-:W-:Y:S01]  /*191c0*/  MOV R16, R212 ;  /* 0x000000d400107202 */ /* 0x000fe20000000f00 */
[----:B------:R-:W-:Y:S01]  /*191d0*/  IMAD.MOV.U32 R18, RZ, RZ, R210 ;  /* 0x000000ffff127224 */ /* 0x000fe200078e00d2 */
[----:B------:R-:W2:Y:S01]  /*191e0*/  LDL.LU.64 R208, [R1+0x340] ;  /* 0x0003400001d07983 */ /* 0x000ea20000300a00 */
[----:B------:R-:W-:Y:S02]  /*191f0*/  IMAD.MOV.U32 R17, RZ, RZ, R211 ;  /* 0x000000ffff117224 */ /* 0x000fe400078e00d3 */
[----:B------:R-:W-:Y:S01]  /*19200*/  IMAD.MOV.U32 R9, RZ, RZ, R213 ;  /* 0x000000ffff097224 */ /* 0x000fe200078e00d5 */
[----:B------:R-:W2:Y:S01]  /*19210*/  LDL.LU.64 R210, [R1+0x348] ;  /* 0x0003480001d27983 */ /* 0x000ea20000300a00 */
[----:B------:R-:W-:-:S02]  /*19220*/  IMAD.MOV.U32 R5, RZ, RZ, R214 ;  /* 0x000000ffff057224 */ /* 0x000fc400078e00d6 */
[----:B------:R-:W-:Y:S01]  /*19230*/  IMAD.MOV.U32 R3, RZ, RZ, R215 ;  /* 0x000000ffff037224 */ /* 0x000fe200078e00d7 */
[----:B------:R-:W2:Y:S04]  /*19240*/  LDL.LU.64 R212, [R1+0x350] ;  /* 0x0003500001d47983 */ /* 0x000ea80000300a00 */
[----:B------:R-:W2:Y:S01]  /*19250*/  LDL.LU.64 R214, [R1+0x358] ;  /* 0x0003580001d67983 */ /* 0x000ea20000300a00 */
[----:B------:R-:W-:Y:S01]  /*19260*/  UMOV UR59, UR9 ;  /* 0x00000009003b7c82 */ /* 0x000fe20008000000 */
[----:B------:R-:W-:Y:S01]  /*19270*/  UMOV UR8, UR56 ;  /* 0x0000003800087c82 */ /* 0x000fe20008000000 */
[----:B------:R-:W-:Y:S01]  /*19280*/  UMOV UR9, UR57 ;  /* 0x0000003900097c82 */ /* 0x000fe20008000000 */
[----:B------:R-:W-:Y:S02]  /*19290*/  WARPGROUP.DEPBAR.LE gsb0, 0x0 ;  /* 0x00008000000079c5 */ /* 0x000fe40000010000 */
[----:B------:R-:W-:-:S06]  /*192a0*/  WARPGROUP.ARRIVE ;  /* 0x00000000000079c5 */ /* 0x000fcc0000000000 */
[----:B------:R-:W-:Y:S03]  /*192b0*/  HGMMA.64x16x16.F32 R44, gdesc[UR8], R44, gsb0 ;  /* 0x00200000082c79f0 */ /* 0x000fe6000800082c */
[----:B------:R-:W-:Y:S02]  /*192c0*/  WARPGROUP.DEPBAR.LE gsb0, 0x0 ;  /* 0x00008000000079c5 */ /* 0x000fe40000010000 */
[----:B0-----:R-:W-:Y:S02]  /*192d0*/  IMAD.MOV.U32 R161, RZ, RZ, R44 ;  /* 0x000000ffffa17224 */ /* 0x001fe400078e002c */
[----:B-1----:R-:W-:Y:S01]  /*192e0*/  IMAD.MOV.U32 R162, RZ, RZ, R45 ;  /* 0x000000ffffa27224 */ /* 0x002fe200078e002d */
        /* <DEDUP_REMOVED lines=8> */
[----:B------:R-:W-:Y:S01]  /*19370*/  IMAD.MOV.U32 R167, RZ, RZ, R50 ;  /* 0x000000ffffa77224 */ /* 0x000fe200078e0032 */
[----:B------:R-:W-:Y:S02]  /*19380*/  MOV R192, R51 ;  /* 0x0000003300c07202 */ /* 0x000fe40000000f00 */
[----:B------:R-:W3:Y:S04]  /*19390*/  LDL.LU R48, [R1+0x2b0] ;  /* 0x0002b00001307983 */ /* 0x000ee80000300800 */
[----:B------:R-:W3:Y:S04]  /*193a0*/  LDL.LU R49, [R1+0x2b4] ;  /* 0x0002b40001317983 */ /* 0x000ee80000300800 */
[----:B------:R-:W3:Y:S04]  /*193b0*/  LDL.LU R50, [R1+0x2b8] ;  /* 0x0002b80001327983 */ /* 0x000ee80000300800 */
[----:B------:R-:W3:Y:S04]  /*193c0*/  LDL.LU R51, [R1+0x2bc] ;  /* 0x0002bc0001337983 */ /* 0x000ee80000300800 */
[----:B------:R-:W4:Y:S04]  /*193d0*/  LDL.LU.64 R32, [R1+0x3c0] ;  /* 0x0003c00001207983 */ /* 0x000f280000300a00 */
[----:B------:R-:W4:Y:S04]  /*193e0*/  LDL.LU.64 R34, [R1+0x3c8] ;  /* 0x0003c80001227983 */ /* 0x000f280000300a00 */
[----:B------:R-:W4:Y:S04]  /*193f0*/  LDL.LU.64 R36, [R1+0x3d0] ;  /* 0x0003d00001247983 */ /* 0x000f280000300a00 */
[----:B------:R-:W4:Y:S01]  /*19400*/  LDL.LU.64 R38, [R1+0x3d8] ;  /* 0x0003d80001267983 */ /* 0x000f220000300a00 */
[----:B------:R-:W-:-:S02]  /*19410*/  IMAD.MOV.U32 R225, RZ, RZ, R104 ;  /* 0x000000ffffe17224 */ /* 0x000fc400078e0068 */
[----:B------:R-:W-:Y:S01]  /*19420*/  IMAD.MOV.U32 R226, RZ, RZ, R105 ;  /* 0x000000ffffe27224 */ /* 0x000fe200078e0069 */
[----:B------:R-:W3:Y:S01]  /*19430*/  LDL.LU R104, [R1+0x3a0] ;  /* 0x0003a00001687983 */ /* 0x000ee20000300800 */
[----:B------:R-:W-:Y:S02]  /*19440*/  IMAD.MOV.U32 R227, RZ, RZ, R106 ;  /* 0x000000ffffe37224 */ /* 0x000fe400078e006a */
[----:B------:R-:W-:Y:S01]  /*19450*/  IMAD.MOV.U32 R228, RZ, RZ, R107 ;  /* 0x000000ffffe47224 */ /* 0x000fe200078e006b */
[----:B------:R-:W3:Y:S01]  /*19460*/  LDL.LU R105, [R1+0x3a4] ;  /* 0x0003a40001697983 */ /* 0x000ee20000300800 */
[----:B------:R-:W-:Y:S01]  /*19470*/  IMAD.MOV.U32 R229, RZ, RZ, R108 ;  /* 0x000000ffffe57224 */ /* 0x000fe200078e006c */
[----:B------:R-:W-:Y:S02]  /*19480*/  MOV R230, R109 ;  /* 0x0000006d00e67202 */ /* 0x000fe40000000f00 */
        /* <DEDUP_REMOVED lines=15> */
[----:B------:R-:W3:Y:S01]  /*19580*/  LDL.LU R71, [R1+0x43c] ;  /* 0x00043c0001477983 */ /* 0x000ee20000300800 */
        /* <DEDUP_REMOVED lines=8> */
[----:B------:R-:W-:Y:S01]  /*19610*/  IMAD.MOV.U32 R198, RZ, RZ, R77 ;  /* 0x000000ffffc67224 */ /* 0x000fe200078e004d */
[----:B------:R-:W-:Y:S02]  /*19620*/  MOV R199, R78 ;  /* 0x0000004e00c77202 */ /* 0x000fe40000000f00 */
        /* <DEDUP_REMOVED lines=10> */
[----:B--2---:R-:W-:-:S06]  /*196d0*/  WARPGROUP.ARRIVE ;  /* 0x00000000000079c5 */ /* 0x004fcc0000000000 */
[----:B------:R-:W-:Y:S01]  /*196e0*/  HGMMA.64x16x16.F32 R208, gdesc[UR8], R208, gsb0 ;  /* 0x0020000008d079f0 */ /* 0x000fe200080008d0 */
[----:B------:R-:W-:Y:S01]  /*196f0*/  UMOV UR4, UR56 ;  /* 0x0000003800047c82 */ /* 0x000fe20008000000 */
[----:B------:R-:W-:Y:S01]  /*19700*/  UMOV UR5, UR57 ;  /* 0x0000003900057c82 */ /* 0x000fe20008000000 */
[----:B------:R-:W-:Y:S02]  /*19710*/  WARPGROUP.DEPBAR.LE gsb0, 0x0 ;  /* 0x00008000000079c5 */ /* 0x000fe40000010000 */
        /* <DEDUP_REMOVED lines=16> */
[----:B------:R-:W-:Y:S01]  /*19820*/  UIADD3 UR12, UR59, 0x6, URZ ;  /* 0x000000063b0c7890 */ /* 0x000fe2000fffe03f */
[----:B----4-:R-:W-:-:S06]  /*19830*/  WARPGROUP.ARRIVE ;  /* 0x00000000000079c5 */ /* 0x010fcc0000000000 */
[----:B------:R-:W-:Y:S01]  /*19840*/  HGMMA.64x16x16.F32 R32, gdesc[UR4], R32, gsb0 ;  /* 0x00200000042079f0 */ /* 0x000fe20008000820 */
[----:B------:R-:W-:Y:S01]  /*19850*/  UIADD3 UR13, UR60, 0x6, URZ ;  /* 0x000000063c0d7890 */ /* 0x000fe2000fffe03f */
[----:B------:R-:W-:Y:S01]  /*19860*/  UMOV UR4, UR12 ;  /* 0x0000000c00047c82 */ /* 0x000fe20008000000 */
[----:B------:R-:W-:Y:S01]  /*19870*/  UMOV UR5, 0x40000040 ;  /* 0x4000004000057882 */ /* 0x000fe20000000000 */
[----:B------:R-:W-:-:S04]  /*19880*/  UMOV UR7, 0x40000040 ;  /* 0x4000004000077882 */ /* 0x000fc80000000000 */
[----:B------:R-:W-:Y:S01]  /*19890*/  UMOV UR6, UR13 ;  /* 0x0000000d00067c82 */ /* 0x000fe20008000000 */
[----:B------:R-:W-:Y:S02]  /*198a0*/  WARPGROUP.DEPBAR.LE gsb0, 0x0 ;  /* 0x00008000000079c5 */ /* 0x000fe40000010000 */
[----:B---3--:R-:W-:-:S06]  /*198b0*/  WARPGROUP.ARRIVE ;  /* 0x00000000000079c5 */ /* 0x008fcc0000000000 */
        /* <DEDUP_REMOVED lines=23> */
[----:B------:R-:W-:Y:S01]  /*19a30*/  UMOV UR16, UR18 ;  /* 0x0000001200107c82 */ /* 0x000fe20008000000 */
[----:B------:R-:W-:Y:S01]  /*19a40*/  UIADD3 UR18, UR60, 0x206, URZ ;  /* 0x000002063c127890 */ /* 0x000fe2000fffe03f */
[----:B------:R-:W-:Y:S01]  /*19a50*/  UMOV UR17, UR19 ;  /* 0x0000001300117c82 */ /* 0x000fe20008000000 */
[----:B------:R-:W-:Y:S01]  /*19a60*/  UMOV UR12, UR16 ;  /* 0x00000010000c7c82 */ /* 0x000fe20008000000 */
[----:B------:R-:W-:Y:S01]  /*19a70*/  UMOV UR13, UR17 ;  /* 0x00000011000d7c82 */ /* 0x000fe20008000000 */
[----:B------:R-:W-:Y:S01]  /*19a80*/  UMOV UR16, UR4 ;  /* 0x0000000400107c82 */ /* 0x000fe20008000000 */
[----:B------:R-:W-:Y:S01]  /*19a90*/  UMOV UR17, UR5 ;  /* 0x0000000500117c82 */ /* 0x000fe20008000000 */
[----:B------:R-:W-:Y:S01]  /*19aa0*/  UMOV UR19, 0x40000040 ;  /* 0x4000004000137882 */ /* 0x000fe20000000000 */
[----:B------:R-:W-:Y:S01]  /*19ab0*/  STL.64 [R1+0x420], R64 ;  /* 0x0004204001007387 */ /* 0x000fe20000100a00 */
[----:B------:R-:W-:-:S02]  /*19ac0*/  WARPGROUP.DEPBAR.LE gsb0, 0x0 ;  /* 0x00008000000079c5 */ /* 0x000fc40000010000 */
[----:B--2---:R-:W-:-:S06]  /*19ad0*/  WARPGROUP.ARRIVE ;  /* 0x00000000000079c5 */ /* 0x004fcc0000000000 */
        /* <DEDUP_REMOVED lines=69> */
[----:B------:R-:W-:Y:S01]  /*19f30*/  IMAD.MOV.U32 R64, RZ, RZ, R136 ;  /* 0x000000ffff407224 */ /* 0x000fe200078e0088 */
[----:B------:R-:W-:Y:S01]  /*19f40*/  MOV R65, R137 ;  /* 0x0000008900417202 */ /* 0x000fe20000000f00 */
        /* <DEDUP_REMOVED lines=10> */
[----:B------:R-:W-:Y:S02]  /*19ff0*/  IMAD.MOV.U32 R99, RZ, RZ, R34 ;  /* 0x000000ffff637224 */ /* 0x000fe400078e0022 */
[----:B------:R-:W-:Y:S01]  /*1a000*/  IMAD.MOV.U32 R71, RZ, RZ, R143 ;  /* 0x000000ffff477224 */ /* 0x000fe200078e008f */
[----:B------:R-:W4:Y:S01]  /*1a010*/  LDL.LU R141, [R1+0x7d0] ;  /* 0x0007d000018d7983 */ /* 0x000f220000300800 */
[----:B--2---:R-:W-:-:S03]  /*1a020*/  WARPGROUP.ARRIVE ;  /* 0x00000000000079c5 */ /* 0x004fc60000000000 */
[----:B------:R-:W2:Y:S01]  /*1a030*/  LDL.LU R142, [R1+0x7cc] ;  /* 0x0007cc00018e7983 */ /* 0x000ea20000300800 */
[----:B------:R-:W-:Y:S02]  /*1a040*/  IMAD.MOV.U32 R100, RZ, RZ, R35 ;  /* 0x000000ffff647224 */ /* 0x000fe400078e0023 */
[----:B------:R-:W-:Y:S01]  /*1a050*/  HGMMA.64x16x16.F32 R104, gdesc[UR20], R104, gsb0 ;  /* 0x00200000146879f0 */ /* 0x000fe20008000868 */
[----:B------:R-:W2:Y:S02]  /*1a060*/  LDL.LU R143, [R1+0x7c8] ;  /* 0x0007c800018f7983 */ /* 0x000ea40000300800 */
[----:B------:R-:W-:Y:S02]  /*1a070*/  WARPGROUP.DEPBAR.LE gsb0, 0x0 ;  /* 0x00008000000079c5 */ /* 0x000fe40000010000 */
[----:B---3--:R-:W-:-:S06]  /*1a080*/  WARPGROUP.ARRIVE ;  /* 0x00000000000079c5 */ /* 0x008fcc0000000000 */
[----:B------:R-:W-:Y:S03]  /*1a090*/  HGMMA.64x16x16.F32 R72, gdesc[UR24], R72, gsb0 ;  /* 0x00200000184879f0 */ /* 0x000fe60008000848 */
[----:B------:R-:W-:Y:S02]  /*1a0a0*/  WARPGROUP.DEPBAR.LE gsb0, 0x0 ;  /* 0x00008000000079c5 */ /* 0x000fe40000010000 */
[----:B----4-:R-:W-:-:S06]  /*1a0b0*/  WARPGROUP.ARRIVE ;  /* 0x00000000000079c5 */ /* 0x010fcc0000000000 */
[----:B------:R-:W-:Y:S01]  /*1a0c0*/  HGMMA.64x16x16.F32 R44, gdesc[UR28], R44, gsb0 ;  /* 0x002000001c2c79f0 */ /* 0x000fe2000800082c */
[----:B------:R-:W-:Y:S02]  /*1a0d0*/  IMAD.MOV.U32 R34, RZ, RZ, R40 ;  /* 0x000000ffff227224 */ /* 0x000fe400078e0028 */
[----:B------:R-:W-:Y:S01]  /*1a0e0*/  IMAD.MOV.U32 R101, RZ, RZ, R36 ;  /* 0x000000ffff657224 */ /* 0x000fe200078e0024 */
[----:B------:R-:W3:Y:S01]  /*1a0f0*/  LDL.LU R40, [R1+0x7c4] ;  /* 0x0007c40001287983 */ /* 0x000ee20000300800 */
[----:B------:R-:W-:Y:S01]  /*1a100*/  IMAD.MOV.U32 R35, RZ, RZ, R41 ;  /* 0x000000ffff237224 */ /* 0x000fe200078e0029 */
[----:B------:R-:W-:Y:S01]  /*1a110*/  MOV R36, R42 ;  /* 0x0000002a00247202 */ /* 0x000fe20000000f00 */
[----:B------:R-:W-:Y:S01]  /*1a120*/  IMAD.MOV.U32 R102, RZ, RZ, R37 ;  /* 0x000000ffff667224 */ /* 0x000fe200078e0025 */
[----:B------:R-:W3:Y:S01]  /*1a130*/  LDL.LU R41, [R1+0x7c0] ;  /* 0x0007c00001297983 */ /* 0x000ee20000300800 */
[----:B------:R-:W-:Y:S02]  /*1a140*/  IMAD.MOV.U32 R103, RZ, RZ, R38 ;  /* 0x000000ffff677224 */ /* 0x000fe400078e0026 */
[----:B------:R-:W-:Y:S01]  /*1a150*/  IMAD.MOV.U32 R37, RZ, RZ, R43 ;  /* 0x000000ffff257224 */ /* 0x000fe200078e002b */
[----:B------:R-:W3:Y:S01]  /*1a160*/  LDL.LU R42, [R1+0x7bc] ;  /* 0x0007bc00012a7983 */ /* 0x000ee20000300800 */
[----:B------:R-:W-:-:S02]  /*1a170*/  IMAD.MOV.U32 R128, RZ, RZ, R39 ;  /* 0x000000ffff807224 */ /* 0x000fc400078e0027 */
[----:B------:R-:W-:Y:S01]  /*1a180*/  IMAD.MOV.U32 R38, RZ, RZ, R176 ;  /* 0x000000ffff267224 */ /* 0x000fe200078e00b0 */
[----:B------:R-:W3:Y:S01]  /*1a190*/  LDL.LU R43, [R1+0x7b8] ;  /* 0x0007b800012b7983 */ /* 0x000ee20000300800 */
[----:B------:R-:W-:Y:S02]  /*1a1a0*/  IMAD.MOV.U32 R39, RZ, RZ, R177 ;  /* 0x000000ffff277224 */ /* 0x000fe400078e00b1 */
[----:B------:R-:W-:Y:S01]  /*1a1b0*/  IMAD.MOV.U32 R4, RZ, RZ, R178 ;  /* 0x000000ffff047224 */ /* 0x000fe200078e00b2 */
[----:B------:R-:W4:Y:S01]  /*1a1c0*/  LDL.LU R176, [R1+0x7b4] ;  /* 0x0007b40001b07983 */ /* 0x000f220000300800 */
[----:B------:R-:W-:-:S03]  /*1a1d0*/  IMAD.MOV.U32 R6, RZ, RZ, R179 ;  /* 0x000000ffff067224 */ /* 0x000fc600078e00b3 */
[----:B------:R-:W4:Y:S04]  /*1a1e0*/  LDL.LU R177, [R1+0x7b0] ;  /* 0x0007b00001b17983 */ /* 0x000f280000300800 */
[----:B------:R-:W4:Y:S04]  /*1a1f0*/  LDL.LU R178, [R1+0x7ac] ;  /* 0x0007ac0001b27983 */ /* 0x000f280000300800 */
[----:B------:R-:W4:Y:S01]  /*1a200*/  LDL.LU R179, [R1+0x7a8] ;  /* 0x0007a80001b37983 */ /* 0x000f220000300800 */
[----:B------:R-:W-:Y:S02]  /*1a210*/  WARPGROUP.DEPBAR.LE gsb0, 0x0 ;  /* 0x00008000000079c5 */ /* 0x000fe40000010000 */
[----:B------:R-:W-:-:S06]  /*1a220*/  WARPGROUP.ARRIVE ;  /* 0x00000000000079c5 */ /* 0x000fcc0000000000 */
        /* <DEDUP_REMOVED lines=57> */
[----:B------:R-:W-:Y:S01]  /*1a5c0*/  MOV R212, R144 ;  /* 0x0000009000d47202 */ /* 0x000fe20000000f00 */
[----:B------:R-:W-:Y:S01]  /*1a5d0*/  IMAD.MOV.U32 R213, RZ, RZ, R145 ;  /* 0x000000ffffd57224 */ /* 0x000fe200078e0091 */
[----:B------:R-:W3:Y:S01]  /*1a5e0*/  LDL.LU R144, [R1+0x714] ;  /* 0x0007140001907983 */ /* 0x000ee20000300800 */
[----:B------:R-:W-:-:S02]  /*1a5f0*/  IMAD.MOV.U32 R214, RZ, RZ, R146 ;  /* 0x000000ffffd67224 */ /* 0x000fc400078e0092 */
        /* <DEDUP_REMOVED lines=35> */
[----:B------:R0:W-:Y:S04]  /*1a830*/  STL.64 [R1+0x4f0], R148 ;  /* 0x0004f09401007387 */ /* 0x0001e80000100a00 */
[----:B------:R1:W-:Y:S04]  /*1a840*/  STL.64 [R1+0x4e8], R146 ;  /* 0x0004e89201007387 */ /* 0x0003e80000100a00 */
[----:B------:R3:W-:Y:S01]  /*1a850*/  STL.64 [R1+0x4e0], R144 ;  /* 0x0004e09001007387 */ /* 0x0007e20000100a00 */
[----:B0-----:R-:W-:-:S02]  /*1a860*/  IMAD.MOV.U32 R148, RZ, RZ, R119 ;  /* 0x000000ffff947224 */ /* 0x001fc400078e0077 */
[----:B-1----:R-:W-:Y:S02]  /*1a870*/  IMAD.MOV.U32 R146, RZ, RZ, R117 ;  /* 0x000000ffff927224 */ /* 0x002fe400078e0075 */
[----:B---3--:R-:W-:Y:S02]  /*1a880*/  IMAD.MOV.U32 R144, RZ, RZ, R115 ;  /* 0x000000ffff907224 */ /* 0x008fe400078e0073 */
[----:B------:R-:W2:Y:S01]  /*1a890*/  LDL.LU R115, [R1+0x6e4] ;  /* 0x0006e40001737983 */ /* 0x000ea20000300800 */
[----:B------:R-:W-:Y:S02]  /*1a8a0*/  IMAD.MOV.U32 R145, RZ, RZ, R116 ;  /* 0x000000ffff917224 */ /* 0x000fe400078e0074 */
[----:B------:R-:W-:Y:S01]  /*1a8b0*/  IMAD.MOV.U32 R147, RZ, RZ, R118 ;  /* 0x000000ffff937224 */ /* 0x000fe200078e0076 */
        /* <DEDUP_REMOVED lines=8> */
[----:B------:R-:W-:Y:S01]  /*1a940*/  IMAD.MOV.U32 R149, RZ, RZ, R81 ;  /* 0x000000ffff957224 */ /* 0x000fe200078e0051 */
[----:B------:R-:W-:Y:S01]  /*1a950*/  MOV R150, R82 ;  /* 0x0000005200967202 */ /* 0x000fe20000000f00 */
[----:B------:R-:W4:Y:S01]  /*1a960*/  LDL.LU R81, [R1+0x6d0] ;  /* 0x0006d00001517983 */ /* 0x000f220000300800 */
[----:B------:R-:W-:-:S03]  /*1a970*/  IMAD.MOV.U32 R151, RZ, RZ, R83 ;  /* 0x000000ffff977224 */ /* 0x000fc600078e0053 */
[----:B------:R-:W4:Y:S04]  /*1a980*/  LDL.LU R82, [R1+0x6cc] ;  /* 0x0006cc0001527983 */ /* 0x000f280000300800 */
[----:B------:R-:W4:Y:S01]  /*1a990*/  LDL.LU R83, [R1+0x6c8] ;  /* 0x0006c80001537983 */ /* 0x000f220000300800 */
[----:B--2---:R-:W-:-:S06]  /*1a9a0*/  WARPGROUP.ARRIVE ;  /* 0x00000000000079c5 */ /* 0x004fcc0000000000 */
        /* <DEDUP_REMOVED lines=14> */
[----:B------:R-:W-:-:S02]  /*1aa90*/  IMAD.MOV.U32 R116, RZ, RZ, R52 ;  /* 0x000000ffff747224 */ /* 0x000fc400078e0034 */
[----:B------:R-:W-:Y:S01]  /*1aaa0*/  IMAD.MOV.U32 R117, RZ, RZ, R53 ;  /* 0x000000ffff757224 */ /* 0x000fe200078e0035 */
[----:B------:R-:W2:Y:S01]  /*1aab0*/  LDL.LU R52, [R1+0x6b4] ;  /* 0x0006b40001347983 */ /* 0x000ea20000300800 */
[----:B------:R-:W-:Y:S01]  /*1aac0*/  IMAD.MOV.U32 R118, RZ, RZ, R54 ;  /* 0x000000ffff767224 */ /* 0x000fe200078e0036 */
[----:B------:R-:W-:Y:S02]  /*1aad0*/  MOV R119, R55 ;  /* 0x0000003700777202 */ /* 0x000fe40000000f00 */
        /* <DEDUP_REMOVED lines=8> */
[----:B------:R-:W-:-:S02]  /*1ab60*/  UMOV UR56, UR4 ;  /* 0x0000000400387c82 */ /* 0x000fc40008000000 */
[----:B------:R-:W-:Y:S01]  /*1ab70*/  UMOV UR60, UR59 ;  /* 0x0000003b003c7c82 */ /* 0x000fe20008000000 */
[----:B------:R-:W-:Y:S01]  /*1ab80*/  UMOV UR57, UR5 ;  /* 0x0000000500397c82 */ /* 0x000fe20008000000 */
[----:B------:R-:W-:Y:S01]  /*1ab90*/  UMOV UR59, 0x40000040 ;  /* 0x40000040003b7882 */ /* 0x000fe20000000000 */
[----:B------:R-:W-:Y:S01]  /*1aba0*/  UIADD3 UR8, UR60, 0x406, URZ ;  /* 0x000004063c087890 */ /* 0x000fe2000fffe03f */
[----:B----4-:R-:W-:-:S06]  /*1abb0*/  WARPGROUP.ARRIVE ;  /* 0x00000000000079c5 */ /* 0x010fcc0000000000 */
[----:B------:R-:W-:Y:S03]  /*1abc0*/  HGMMA.64x16x16.F32 R80, gdesc[UR52], R80, gsb0 ;  /* 0x00200000345079f0 */ /* 0x000fe60008000850 */
[----:B------:R-:W-:Y:S02]  /*1abd0*/  WARPGROUP.DEPBAR.LE gsb0, 0x0 ;  /* 0x00008000000079c5 */ /* 0x000fe40000010000 */
[----:B--2---:R-:W-:-:S06]  /*1abe0*/  WARPGROUP.ARRIVE ;  /* 0x00000000000079c5 */ /* 0x004fcc0000000000 */
        /* <DEDUP_REMOVED lines=68> */
[----:B------:R-:W-:Y:S01]  /*1b030*/  MOV R97, R32 ;  /* 0x0000002000617202 */ /* 0x000fe20000000f00 */
        /* <DEDUP_REMOVED lines=8> */
[----:B------:R-:W-:Y:S01]  /*1b0c0*/  IMAD.MOV.U32 R39, RZ, RZ, R6 ;  /* 0x000000ffff277224 */ /* 0x000fe200078e0006 */
        /* <DEDUP_REMOVED lines=117> */
[----:B------:R-:W-:Y:S01]  /*1b820*/  MOV R6, UR51 ;  /* 0x0000003300067c02 */ /* 0x000fe20008000f00 */
[----:B------:R-:W-:Y:S01]  /*1b830*/  UMOV UR48, UR56 ;  /* 0x0000003800307c82 */ /* 0x000fe20008000000 */
[----:B------:R-:W-:Y:S01]  /*1b840*/  MOV R4, UR50 ;  /* 0x0000003200047c02 */ /* 0x000fe20008000f00 */
        /* <DEDUP_REMOVED lines=124> */
[----:B----4-:R-:W-:-:S03]  /*1c010*/  IMAD.MOV.U32 R212, RZ, RZ, R101 ;  /* 0x000000ffffd47224 */ /* 0x010fc600078e0065 */
        /* <DEDUP_REMOVED lines=79> */
[----:B------:R-:W-:-:S02]  /*1c510*/  R2UR UR51, R6 ;  /* 0x00000000063372ca */ /* 0x000fc400000e0000 */
[----:B------:R-:W-:Y:S01]  /*1c520*/  R2UR UR50, R4 ;  /* 0x00000000043272ca */ /* 0x000fe200000e0000 */
        /* <DEDUP_REMOVED lines=104> */
[----:B------:R-:W-:Y:S01]  /*1cbb0*/  UMOV UR16, UR56 ;  /* 0x0000003800107c82 */ /* 0x000fe20008000000 */
[----:B------:R-:W-:Y:S01]  /*1cbc0*/  UMOV UR17, UR57 ;  /* 0x0000003900117c82 */ /* 0x000fe20008000000 */
[----:B------:R-:W-:Y:S01]  /*1cbd0*/  UMOV UR4, UR12 ;  /* 0x0000000c00047c82 */ /* 0x000fe20008000000 */
[----:B------:R-:W-:Y:S02]  /*1cbe0*/  WARPGROUP.DEPBAR.LE gsb0, 0x0 ;  /* 0x00008000000079c5 */ /* 0x000fe40000010000 */
[----:B------:R-:W-:Y:S01]  /*1cbf0*/  WARPGROUP.ARRIVE ;  /* 0x00000000000079c5 */ /* 0x000fe20000000000 */
[----:B------:R-:W-:Y:S01]  /*1cc00*/  UMOV UR5, UR13 ;  /* 0x0000000d00057c82 */ /* 0x000fe20008000000 */
[----:B------:R-:W-:Y:S01]  /*1cc10*/  UMOV UR8, UR56 ;  /* 0x0000003800087c82 */ /* 0x000fe20008000000 */
[----:B------:R-:W-:Y:S01]  /*1cc20*/  UMOV UR9, UR57 ;  /* 0x0000003900097c82 */ /* 0x000fe20008000000 */
[----:B------:R0:W5:Y:S02]  /*1cc30*/  LDL.LU R8, [R1+0x5c8] ;  /* 0x0005c80001087983 */ /* 0x0001640000300800 */
[----:B------:R-:W-:Y:S01]  /*1cc40*/  HGMMA.64x16x16.F32 R80, gdesc[UR16], R80, gsb0 ;  /* 0x00200000105079f0 */ /* 0x000fe20008000850 */
        /* <DEDUP_REMOVED lines=25> */
[----:B------:R-:W-:Y:S01]  /*1cde0*/  STL.64 [R1+0x40], R72 ;  /* 0x0000404801007387 */ /* 0x000fe20000100a00 */
[----:B------:R-:W-:Y:S01]  /*1cdf0*/  UMOV UR4, UR56 ;  /* 0x0000003800047c82 */ /* 0x000fe20008000000 */
[----:B------:R-:W-:Y:S02]  /*1ce00*/  UMOV UR5, UR57 ;  /* 0x0000003900057c82 */ /* 0x000fe40008000000 */
        /* <DEDUP_REMOVED lines=68> */
[----:B------:R-:W-:Y:S01]  /*1d250*/  BPT.TRAP 0x1 ;  /* 0x000000040000795c */ /* 0x000fe20000300000 */
.L_x_27:
[----:B------:R-:W2:Y:S04]  /*1d260*/  LDL R4, [R1+0x458] ;  /* 0x0004580001047983 */ /* 0x000ea80000100800 */
[----:B------:R-:W3:Y:S04]  /*1d270*/  LDL R10, [R1+0x460] ;  /* 0x00046000010a7983 */ /* 0x000ee80000100800 */
[----:B------:R-:W4:Y:S01]  /*1d280*/  LDL R6, [R1+0x45c] ;  /* 0x00045c0001067983 */ /* 0x000f220000100800 */
[----:B-----5:R-:W-:Y:S02]  /*1d290*/  R2UR UR6, R0 ;  /* 0x00000000000672ca */ /* 0x020fe400000e0000 */
[----:B------:R-:W-:-:S02]  /*1d2a0*/  R2UR UR5, R17 ;  /* 0x00000000110572ca */ /* 0x000fc400000e0000 */
[----:B--2---:R-:W-:-:S09]  /*1d2b0*/  ISETP.NE.AND P1, PT, R4, RZ, PT ;  /* 0x000000ff0400720c */ /* 0x004fd20003f25270 */
[----:B------:R-:W-:Y:S01]  /*1d2c0*/  IMAD.U32 R4, RZ, RZ, UR6 ;  /* 0x00000006ff047e24 */ /* 0x000fe2000f8e00ff */
[----:B---3--:R-:W-:-:S04]  /*1d2d0*/  R2UR UR4, R10 ;  /* 0x000000000a0472ca */ /* 0x008fc800000e0000 */
[----:B------:R-:W-:-:S05]  /*1d2e0*/  @P1 LEA R4, R4, UR5, 0x3 ;  /* 0x0000000504041c11 */ /* 0x000fca000f8e18ff */
[----:B------:R-:W-:-:S04]  /*1d2f0*/  @P1 VIADD R4, R4, 0x10 ;  /* 0x0000001004041836 */ /* 0x000fc80000000000 */
[----:B------:R-:W-:Y:S01]  /*1d300*/  UISETP.GT.U32.AND UP0, UPT, UR4, 0x1, UPT ;  /* 0x000000010400788c */ /* 0x000fe2000bf04070 */
[----:B----4-:R-:W-:-:S04]  /*1d310*/  @P1 PRMT R4, R6, 0x654, R4 ;  /* 0x0000065406041816 */ /* 0x010fc80000000004 */
[----:B------:R1:W-:Y:S01]  /*1d320*/  @P1 SYNCS.ARRIVE.TRANS64.RED.A1T0 RZ, [R4+URZ], RZ ;  /* 0x000000ff04ff19a7 */ /* 0x0003e2000810043f */
[----:B------:R-:W-:-:S13]  /*1d330*/  PLOP3.LUT P1, PT, PT, PT, UP0, 0x80, 0x0 ;  /* 0x000000000000781c */ /* 0x000fda0003f2f008 */
[----:B-1----:R-:W-:Y:S05]  /*1d340*/  @P1 BRA `(.L_x_28) ;  /* 0x0000000000041947 */ /* 0x002fea0003800000 */
[----:B------:R-:W-:Y:S01]  /*1d350*/  BPT.TRAP 0x1 ;  /* 0x000000040000795c */ /* 0x000fe20000300000 */
.L_x_28:
[----:B------:R-:W-:Y:S01]  /*1d360*/  R2UR UR6, R5 ;  /* 0x00000000050672ca */ /* 0x000fe200000e0000 */
[----:B------:R-:W-:Y:S01]  /*1d370*/  UIADD3 UR61, UR61, 0x1, URZ ;  /* 0x000000013d3d7890 */ /* 0x000fe2000fffe03f */
[----:B------:R-:W-:Y:S02]  /*1d380*/  R2UR UR4, R0 ;  /* 0x00000000000472ca */ /* 0x000fe400000e0000 */
[----:B------:R-:W-:Y:S01]  /*1d390*/  R2UR UR7, R3 ;  /* 0x00000000030772ca */ /* 0x000fe200000e0000 */
[----:B------:R-:W-:-:S04]  /*1d3a0*/  UISETP.NE.AND UP0, UPT, UR61, 0x2, UPT ;  /* 0x000000023d00788c */ /* 0x000fc8000bf05270 */
[----:B------:R-:W-:-:S04]  /*1d3b0*/  USEL UR61, UR61, URZ, UP0 ;  /* 0x0000003f3d3d7287 */ /* 0x000fc80008000000 */
[----:B------:R-:W-:Y:S02]  /*1d3c0*/  UISETP.GT.AND UP2, UPT, UR6, 0x1, UPT ;  /* 0x000000010600788c */ /* 0x000fe4000bf44270 */
[----:B------:R-:W-:Y:S02]  /*1d3d0*/  UIADD3 UR4, UR4, 0x1, URZ ;  /* 0x0000000104047890 */ /* 0x000fe4000fffe03f */
[----:B------:R-:W-:Y:S02]  /*1d3e0*/  UIADD3 UR5, UR6, -0x1, URZ ;  /* 0xffffffff06057890 */ /* 0x000fe4000fffe03f */
[----:B------:R-:W-:Y:S01]  /*1d3f0*/  PLOP3.LUT P1, PT, PT, PT, UP2, 0x80, 0x0 ;  /* 0x000000000000781c */ /* 0x000fe20003f2f028 */
[----:B------:R-:W-:Y:S02]  /*1d400*/  UISETP.NE.AND UP1, UPT, UR4, 0x2, UPT ;  /* 0x000000020400788c */ /* 0x000fe4000bf25270 */
[----:B------:R-:W-:Y:S01]  /*1d410*/  USEL UR6, URZ, 0x1, UP0 ;  /* 0x000000013f067887 */ /* 0x000fe20008000000 */
[----:B------:R-:W-:Y:S01]  /*1d420*/  IMAD.U32 R5, RZ, RZ, UR5 ;  /* 0x00000005ff057e24 */ /* 0x000fe2000f8e00ff */
[----:B------:R-:W-:-:S02]  /*1d430*/  USEL UR4, UR4, URZ, UP1 ;  /* 0x0000003f04047287 */ /* 0x000fc40008800000 */
[----:B------:R-:W-:-:S04]  /*1d440*/  ULOP3.LUT UR7, UR7, UR6, URZ, 0x3c, !UPT ;  /* 0x0000000607077292 */ /* 0x000fc8000f8e3c3f */
[----:B------:R-:W-:Y:S02]  /*1d450*/  IMAD.U32 R0, RZ, RZ, UR4 ;  /* 0x00000004ff007e24 */ /* 0x000fe4000f8e00ff */
[----:B------:R-:W-:Y:S01]  /*1d460*/  IMAD.U32 R3, RZ, RZ, UR7 ;  /* 0x00000007ff037e24 */ /* 0x000fe2000f8e00ff */
[----:B------:R-:W-:Y:S06]  /*1d470*/  @P1 BRA `(.L_x_29) ;  /* 0xffffff2000a81947 */ /* 0x000fec000383ffff */
.L_x_22:
[----:B-----5:R1:W5:Y:S01]  /*1d480*/  LDL R4, [R1+0x490] ;  /* 0x0004900001047983 */ /* 0x0203620000100800 */
[----:B------:R-:W2:Y:S02]  /*1d490*/  LDC R0, c[0x0][0x28c] ;  /* 0x0000a300ff007b82 */ /* 0x000ea40000000800 */
[----:B--2---:R-:W-:-:S13]  /*1d4a0*/  ISETP.GE.AND P1, PT, R0, 0x1, PT ;  /* 0x000000010000780c */ /* 0x004fda0003f26270 */
[----:B-1----:R-:W-:Y:S05]  /*1d4b0*/  @!P1 BRA `(.L_x_30) ;  /* 0x0000000000509947 */ /* 0x002fea0003800000 */
[----:B------:R-:W-:Y:S05]  /*1d4c0*/  @!P0 BRA `(.L_x_31) ;  /* 0x0000000000048947 */ /* 0x000fea0003800000 */
[----:B------:R-:W-:Y:S01]  /*1d4d0*/  BPT.TRAP 0x1 ;  /* 0x000000040000795c */ /* 0x000fe20000300000 */
.L_x_31:
[----:B------:R-:W2:Y:S04]  /*1d4e0*/  LDL R0, [R1+0x458] ;  /* 0x0004580001007983 */ /* 0x000ea80000100800 */
[----:B------:R-:W3:Y:S04]  /*1d4f0*/  LDL R3, [R1+0x460] ;  /* 0x0004600001037983 */ /* 0x000ee80000100800 */
[----:B------:R-:W4:Y:S01]  /*1d500*/  LDL R5, [R1+0x45c] ;  /* 0x00045c0001057983 */ /* 0x000f220000100800 */
[----:B-----5:R-:W-:Y:S02]  /*1d510*/  R2UR UR6, R4 ;  /* 0x00000000040672ca */ /* 0x020fe400000e0000 */
[----:B------:R-:W-:-:S02]  /*1d520*/  R2UR UR5, R17 ;  /* 0x00000000110572ca */ /* 0x000fc400000e0000 */
[----:B--2---:R-:W-:Y:S02]  /*1d530*/  ISETP.NE.AND P0, PT, R0, RZ, PT ;  /* 0x000000ff0000720c */ /* 0x004fe40003f05270 */
[----:B---3--:R-:W-:-:S11]  /*1d540*/  R2UR UR4, R3 ;  /* 0x00000000030472ca */ /* 0x008fd600000e0000 */
[----:B------:R-:W-:-:S04]  /*1d550*/  @P0 VIADD R9, R9, UR6 ;  /* 0x0000000609090c36 */ /* 0x000fc80008000000 */
[----:B------:R-:W-:Y:S01]  /*1d560*/  @P0 IMAD.SHL.U32 R3, R9, 0x8, RZ ;  /* 0x0000000809030824 */ /* 0x000fe200078e00ff */
[----:B------:R-:W-:-:S04]  /*1d570*/  MOV R0, UR5 ;  /* 0x0000000500007c02 */ /* 0x000fc80008000f00 */
[----:B------:R-:W-:Y:S01]  /*1d580*/  @P0 LOP3.LUT R3, R3, 0x8, RZ, 0xc0, !PT ;  /* 0x0000000803030812 */ /* 0x000fe200078ec0ff */
[----:B------:R-:W-:-:S03]  /*1d590*/  UISETP.GT.U32.AND UP0, UPT, UR4, 0x1, UPT ;  /* 0x000000010400788c */ /* 0x000fc6000bf04070 */
[----:B------:R-:W-:-:S04]  /*1d5a0*/  @P0 IADD3 R0, R0, 0x10, R3 ;  /* 0x0000001000000810 */ /* 0x000fc80007ffe003 */
[----:B----4-:R-:W-:-:S04]  /*1d5b0*/  @P0 PRMT R0, R5, 0x654, R0 ;  /* 0x0000065405000816 */ /* 0x010fc80000000000 */
[----:B------:R1:W-:Y:S01]  /*1d5c0*/  @P0 SYNCS.ARRIVE.TRANS64.RED.A1T0 RZ, [R0+URZ], RZ ;  /* 0x000000ff00ff09a7 */ /* 0x0003e2000810043f */
[----:B------:R-:W-:-:S13]  /*1d5d0*/  PLOP3.LUT P0, PT, PT, PT, UP0, 0x80, 0x0 ;  /* 0x000000000000781c */ /* 0x000fda0003f0f008 */
[----:B-1----:R-:W-:Y:S05]  /*1d5e0*/  @P0 BRA `(.L_x_30) ;  /* 0x0000000000040947 */ /* 0x002fea0003800000 */
[----:B------:R-:W-:Y:S01]  /*1d5f0*/  BPT.TRAP 0x1 ;  /* 0x000000040000795c */ /* 0x000fe20000300000 */
.L_x_30:
[----:B------:R-:W2:Y:S01]  /*1d600*/  LDL R0, [R1+0x498] ;  /* 0x0004980001007983 */ /* 0x000ea20000100800 */
[----:B------:R-:W1:Y:S01]  /*1d610*/  S2R R6, SR_TID.X ;  /* 0x0000000000067919 */ /* 0x000e620000002100 */
[----:B-----5:R-:W-:Y:S01]  /*1d620*/  R2UR UR4, R4 ;  /* 0x00000000040472ca */ /* 0x020fe200000e0000 */
[----:B------:R-:W-:Y:S01]  /*1d630*/  ULDC UR14, c[0x0][0x288] ;  /* 0x0000a200000e7ab9 */ /* 0x000fe20000000800 */
[----:B------:R-:W-:Y:S01]  /*1d640*/  R2UR UR5, R19 ;  /* 0x00000000130572ca */ /* 0x000fe200000e0000 */
[----:B------:R-:W3:Y:S01]  /*1d650*/  LDL.LU R7, [R1+0x494] ;  /* 0x0004940001077983 */ /* 0x000ee20000300800 */
[----:B------:R-:W-:Y:S01]  /*1d660*/  R2UR UR6, R18 ;  /* 0x00000000120672ca */ /* 0x000fe200000e0000 */
[----:B------:R-:W-:Y:S01]  /*1d670*/  ULDC UR9, c[0x0][0x284] ;  /* 0x0000a10000097ab9 */ /* 0x000fe20000000800 */
[----:B------:R-:W-:Y:S01]  /*1d680*/  ULDC.64 UR12, c[0x0][0x5d0] ;  /* 0x00017400000c7ab9 */ /* 0x000fe20000000a00 */
[----:B------:R-:W4:Y:S08]  /*1d690*/  LDL R15, [R1+0x464] ;  /* 0x00046400010f7983 */ /* 0x000f300000100800 */
[----:B------:R-:W-:-:S02]  /*1d6a0*/  UIMAD.WIDE UR10, UR5, 0x200, URZ ;  /* 0x00000200050a78a5 */ /* 0x000fc4000f8e023f */
[----:B------:R-:W-:Y:S02]  /*1d6b0*/  USHF.L.U32 UR7, UR5, 0x9, URZ ;  /* 0x0000000905077899 */ /* 0x000fe4000800063f */
[----:B------:R-:W-:-:S04]  /*1d6c0*/  UIMAD UR6, UR6, 0xf0, URZ ;  /* 0x000000f0060678a4 */ /* 0x000fc8000f8e023f */
[----:B------:R-:W-:-:S04]  /*1d6d0*/  UISETP.GE.AND UP2, UPT, UR6, UR14, UPT ;  /* 0x0000000e0600728c */ /* 0x000fc8000bf46270 */
[----:B------:R-:W-:Y:S01]  /*1d6e0*/  UISETP.GE.OR UP2, UPT, UR7, UR9, UP2 ;  /* 0x000000090700728c */ /* 0x000fe20009746670 */
[--C-:B-1----:R-:W-:Y:S02]  /*1d6f0*/  SHF.R.U32.HI R3, RZ, 0x7, R6.reuse ;  /* 0x00000007ff037819 */ /* 0x102fe40000011606 */
[----:B------:R-:W-:Y:S02]  /*1d700*/  SHF.R.U32.HI R4, RZ, 0x2, R6 ;  /* 0x00000002ff047819 */ /* 0x000fe40000011606 */
[----:B------:R-:W-:Y:S02]  /*1d710*/  LOP3.LUT R5, R6, 0x60, RZ, 0xc0, !PT ;  /* 0x0000006006057812 */ /* 0x000fe400078ec0ff */
[----:B------:R-:W-:Y:S02]  /*1d720*/  LOP3.LUT R3, R3, 0x1, RZ, 0xc0, !PT ;  /* 0x0000000103037812 */ /* 0x000fe400078ec0ff */
[----:B------:R-:W-:Y:S02]  /*1d730*/  LOP3.LUT R4, R4, 0x7, RZ, 0xc0, !PT ;  /* 0x0000000704047812 */ /* 0x000fe400078ec0ff */
[----:B------:R-:W-:Y:S01]  /*1d740*/  SHF.R.U32.HI R5, RZ, 0x1, R5 ;  /* 0x00000001ff057819 */ /* 0x000fe20000011605 */
[----:B------:R-:W-:Y:S01]  /*1d750*/  IMAD.SHL.U32 R17, R3, 0x40, RZ ;  /* 0x0000004003117824 */ /* 0x000fe200078e00ff */
[----:B------:R-:W-:-:S04]  /*1d760*/  PLOP3.LUT P0, PT, PT, PT, UP2, 0x80, 0x0 ;  /* 0x000000000000781c */ /* 0x000fc80003f0f028 */
[----:B------:R-:W-:-:S04]  /*1d770*/  LOP3.LUT R17, R17, 0x40, R4, 0xe2, !PT ;  /* 0x0000004011117812 */ /* 0x000fc800078ee204 */
[----:B------:R-:W-:Y:S02]  /*1d780*/  LOP3.LUT R17, R17, UR10, R5, 0xfe, !PT ;  /* 0x0000000a11117c12 */ /* 0x000fe4000f8efe05 */
[----:B--2---:R-:W-:Y:S02]  /*1d790*/  R2UR UR18, R0 ;  /* 0x00000000001272ca */ /* 0x004fe400000e0000 */
[----:B------:R-:W-:Y:S01]  /*1d7a0*/  IADD3 R0, RZ, -R5, -R4 ;  /* 0x80000005ff007210 */ /* 0x000fe20007ffe804 */
[----:B------:R-:W-:-:S04]  /*1d7b0*/  IMAD.MOV.U32 R4, RZ, RZ, -0x2 ;  /* 0xfffffffeff047424 */ /* 0x000fc800078e00ff */
[----:B------:R-:W-:Y:S01]  /*1d7c0*/  IMAD R0, R3, -0x40, R0 ;  /* 0xffffffc003007824 */ /* 0x000fe200078e0200 */
[C---:B------:R-:W-:Y:S02]  /*1d7d0*/  LOP3.LUT R3, R6.reuse, 0x3, RZ, 0xc0, !PT ;  /* 0x0000000306037812 */ /* 0x040fe400078ec0ff */
[----:B---3--:R-:W-:Y:S01]  /*1d7e0*/  R2UR UR16, R7 ;  /* 0x00000000071072ca */ /* 0x008fe200000e0000 */
[----:B------:R-:W-:Y:S01]  /*1d7f0*/  IMAD.SHL.U32 R7, R6, 0x2, RZ ;  /* 0x0000000206077824 */ /* 0x000fe200078e00ff */
[----:B----4-:R-:W-:Y:S01]  /*1d800*/  R2UR UR17, R15 ;  /* 0x000000000f1172ca */ /* 0x010fe200000e0000 */
[----:B------:R-:W-:Y:S01]  /*1d810*/  UIADD3 UR4, UR18, UR4, URZ ;  /* 0x0000000412047290 */ /* 0x000fe2000fffe03f */
[----:B------:R-:W-:Y:S02]  /*1d820*/  IMAD R3, R3, R4, UR14 ;  /* 0x0000000e03037e24 */ /* 0x000fe4000f8e0204 */
[----:B------:R-:W-:Y:S01]  /*1d830*/  IMAD.U32 R4, RZ, RZ, UR9 ;  /* 0x00000009ff047e24 */ /* 0x000fe2000f8e00ff */
[----:B------:R-:W-:Y:S01]  /*1d840*/  USHF.R.U32.HI UR5, URZ, 0x1, UR4 ;  /* 0x000000013f057899 */ /* 0x000fe20008011604 */
[----:B------:R-:W-:Y:S01]  /*1d850*/  IMAD.U32 R6, RZ, RZ, UR6 ;  /* 0x00000006ff067e24 */ /* 0x000fe2000f8e00ff */
[----:B------:R-:W-:Y:S01]  /*1d860*/  UISETP.GT.U32.AND UP1, UPT, UR4, 0x1, UPT ;  /* 0x000000010400788c */ /* 0x000fe2000bf24070 */
[----:B------:R-:W-:Y:S01]  /*1d870*/  IADD3 R3, R3, -UR6, RZ ;  /* 0x8000000603037c10 */ /* 0x000fe2000fffe0ff */
[----:B------:R-:W-:Y:S01]  /*1d880*/  ULOP3.LUT UR5, UR5, 0x1, URZ, 0xc0, !UPT ;  /* 0x0000000105057892 */ /* 0x000fe2000f8ec03f */
[----:B------:R-:W-:Y:S01]  /*1d890*/  IADD3 R0, R4, -UR7, R0 ;  /* 0x8000000704007c10 */ /* 0x000fe2000fffe000 */
[----:B------:R-:W-:Y:S01]  /*1d8a0*/  UISETP.LT.U32.AND UP1, UPT, UR18, 0x2, UP1 ;  /* 0x000000021200788c */ /* 0x000fe20008f21070 */
[----:B------:R-:W-:Y:S01]  /*1d8b0*/  LOP3.LUT R6, R6, 0x6, R7, 0xf8, !PT ;  /* 0x0000000606067812 */ /* 0x000fe200078ef807 */
[----:B------:R-:W-:Y:S01]  /*1d8c0*/  UISETP.NE.U32.AND UP0, UPT, UR5, 0x1, UPT ;  /* 0x000000010500788c */ /* 0x000fe2000bf05070 */
[----:B------:R-:W-:Y:S01]  /*1d8d0*/  IMAD.U32 R4, RZ, RZ, UR12 ;  /* 0x0000000cff047e24 */ /* 0x000fe2000f8e00ff */
[----:B------:R-:W-:Y:S01]  /*1d8e0*/  ULOP3.LUT UR4, UR4, 0x1, URZ, 0xc0, !UPT ;  /* 0x0000000104047892 */ /* 0x000fe2000f8ec03f */
[----:B------:R-:W-:Y:S01]  /*1d8f0*/  SHF.R.S32.HI R7, RZ, 0x1f, R6 ;  /* 0x0000001fff077819 */ /* 0x000fe20000011406 */
[----:B------:R-:W-:-:S02]  /*1d900*/  UISETP.GT.U32.AND UP0, UPT, UR18, 0x1, !UP0 ;  /* 0x000000011200788c */ /* 0x000fc4000c704070 */
[----:B------:R-:W-:Y:S02]  /*1d910*/  USEL UR7, URZ, 0x1, !UP1 ;  /* 0x000000013f077887 */ /* 0x000fe4000c800000 */
[----:B------:R-:W-:Y:S01]  /*1d920*/  USEL UR5, URZ, 0x1, !UP0 ;  /* 0x000000013f057887 */ /* 0x000fe2000c000000 */
[----:B------:R-:W-:Y:S01]  /*1d930*/  IMAD.U32 R8, RZ, RZ, UR4 ;  /* 0x00000004ff087e24 */ /* 0x000fe2000f8e00ff */
[----:B------:R-:W-:Y:S02]  /*1d940*/  USHF.R.S32.HI UR15, URZ, 0x1f, UR17 ;  /* 0x0000001f3f0f7899 */ /* 0x000fe40008011411 */
[----:B------:R-:W-:Y:S01]  /*1d950*/  IMAD.WIDE.U32 R4, R4, UR17, R6 ;  /* 0x0000001104047c25 */ /* 0x000fe2000f8e0006 */
[----:B------:R-:W-:Y:S01]  /*1d960*/  ULOP3.LUT UR16, UR5, UR16, UR7, 0x96, !UPT ;  /* 0x0000001005107292 */ /* 0x000fe2000f8e9607 */
[----:B------:R1:W-:Y:S01]  /*1d970*/  STL [R1+0x490], R8 ;  /* 0x0004900801007387 */ /* 0x0003e20000100800 */
[----:B------:R-:W-:Y:S01]  /*1d980*/  UIMAD UR8, UR15, UR12, URZ ;  /* 0x0000000c0f0872a4 */ /* 0x000fe2000f8e023f */
[----:B------:R-:W-:-:S03]  /*1d990*/  UMOV UR6, 0xffffffff ;  /* 0xffffffff00067882 */ /* 0x000fc60000000000 */
[----:B------:R-:W-:Y:S01]  /*1d9a0*/  UIMAD UR8, UR17, UR13, UR8 ;  /* 0x0000000d110872a4 */ /* 0x000fe2000f8e0208 */
[----:B-1----:R-:W-:-:S05]  /*1d9b0*/  IMAD.U32 R8, RZ, RZ, UR16 ;  /* 0x00000010ff087e24 */ /* 0x002fca000f8e00ff */
[----:B------:R-:W-:Y:S01]  /*1d9c0*/  VIADD R5, R5, UR8 ;  /* 0x0000000805057c36 */ /* 0x000fe20008000000 */
[----:B------:R1:W-:Y:S01]  /*1d9d0*/  STL [R1+0x494], R8 ;  /* 0x0004940801007387 */ /* 0x0003e20000100800 */
[----:B------:R-:W-:Y:S05]  /*1d9e0*/  @P0 BRA `(.L_x_32) ;  /* 0x000002e400d40947 */ /* 0x000fea0003800000 */
[----:B------:R-:W-:Y:S01]  /*1d9f0*/  FSETP.NEU.AND P2, PT, R16, RZ, PT ;  /* 0x000000ff1000720b */ /* 0x000fe20003f4d000 */
[----:B------:R-:W-:Y:S01]  /*1da00*/  ULDC.64 UR8, c[0x0][0x5c8] ;  /* 0x0001720000087ab9 */ /* 0x000fe20000000a00 */
[----:B------:R-:W-:Y:S01]  /*1da10*/  ISETP.GT.AND P0, PT, R3, RZ, PT ;  /* 0x000000ff0300720c */ /* 0x000fe20003f04270 */
[----:B------:R-:W-:Y:S01]  /*1da20*/  UIMAD UR4, UR11, UR8, URZ ;  /* 0x000000080b0472a4 */ /* 0x000fe2000f8e023f */
[----:B------:R-:W-:Y:S01]  /*1da30*/  IMAD.U32 R14, RZ, RZ, UR9 ;  /* 0x00000009ff0e7e24 */ /* 0x000fe2000f8e00ff */
[----:B------:R-:W-:Y:S01]  /*1da40*/  BSSY B0, `(.L_x_32) ;  /* 0x0002e6f000007945 */ /* 0x000fe20003800000 */
[----:B------:R-:W-:Y:S01]  /*1da50*/  IMAD.WIDE.U32 R4, R17, UR8, R4 ;  /* 0x0000000811047c25 */ /* 0x000fe2000f8e0004 */
[----:B------:R-:W-:-:S03]  /*1da60*/  ISETP.GT.AND P1, PT, R0, RZ, P0 ;  /* 0x000000ff0000720c */ /* 0x000fc60000724270 */
[----:B------:R-:W-:-:S04]  /*1da70*/  IMAD R14, R17, R14, UR4 ;  /* 0x00000004110e7e24 */ /* 0x000fc8000f8e020e */
[----:B------:R-:W-:Y:S01]  /*1da80*/  IMAD.IADD R14, R5, 0x1, R14 ;  /* 0x00000001050e7824 */ /* 0x000fe200078e020e */
[----:B------:R-:W-:Y:S06]  /*1da90*/  @!P2 BRA `(.L_x_33) ;  /* 0x000002500070a947 */ /* 0x000fec0003800000 */
[----:B------:R-:W1:Y:S01]  /*1daa0*/  LDC.64 R10, c[0x0][0x5b8] ;  /* 0x00016e00ff0a7b82 */ /* 0x000e620000000a00 */
[----:B------:R-:W2:Y:S01]  /*1dab0*/  LDL.LU R20, [R1+0x420] ;  /* 0x0004200001147983 */ /* 0x000ea20000300800 */
[----:B------:R-:W-:Y:S01]  /*1dac0*/  R2UR UR7, R15 ;  /* 0x000000000f0772ca */ /* 0x000fe200000e0000 */
[----:B------:R-:W-:-:S05]  /*1dad0*/  ULDC.64 UR12, c[0x0][0x208] ;  /* 0x00008200000c7ab9 */ /* 0x000fca0000000a00 */
[----:B------:R-:W3:Y:S01]  /*1dae0*/  LDC.64 R22, c[0x0][0x5b0] ;  /* 0x00016c00ff167b82 */ /* 0x000ee20000000a00 */
[----:B-1----:R-:W-:Y:S01]  /*1daf0*/  IMAD.MOV.U32 R8, RZ, RZ, R11 ;  /* 0x000000ffff087224 */ /* 0x002fe200078e000b */
[----:B------:R1:W-:Y:S01]  /*1db00*/  STL [R1+0x450], R10 ;  /* 0x0004500a01007387 */ /* 0x0003e20000100800 */
[----:B------:R-:W-:-:S04]  /*1db10*/  IMAD.MOV.U32 R235, RZ, RZ, R10 ;  /* 0x000000ffffeb7224 */ /* 0x000fc800078e000a */
[C---:B------:R-:W-:Y:S01]  /*1db20*/  IMAD R5, R235.reuse, UR15, RZ ;  /* 0x0000000feb057c24 */ /* 0x040fe2000f8e02ff */
[----:B---3--:R-:W-:Y:S01]  /*1db30*/  R2UR UR4, R22 ;  /* 0x00000000160472ca */ /* 0x008fe200000e0000 */
[----:B------:R-:W-:Y:S01]  /*1db40*/  IMAD.WIDE.U32 R232, R235, UR7, R6 ;  /* 0x00000007ebe87c25 */ /* 0x000fe2000f8e0006 */
[----:B-1----:R-:W1:Y:S03]  /*1db50*/  LDC.64 R10, c[0x0][0x5a8] ;  /* 0x00016a00ff0a7b82 */ /* 0x002e660000000a00 */
[----:B------:R-:W-:Y:S02]  /*1db60*/  IMAD R234, R8, UR7, R5 ;  /* 0x0000000708ea7c24 */ /* 0x000fe4000f8e0205 */
[----:B------:R-:W-:Y:S02]  /*1db70*/  IMAD.MOV.U32 R236, RZ, RZ, R232 ;  /* 0x000000ffffec7224 */ /* 0x000fe400078e00e8 */
[----:B------:R-:W-:Y:S01]  /*1db80*/  IMAD.IADD R237, R233, 0x1, R234 ;  /* 0x00000001e9ed7824 */ /* 0x000fe200078e02ea */
[----:B------:R3:W-:Y:S03]  /*1db90*/  STL [R1+0x46c], R234 ;  /* 0x00046cea01007387 */ /* 0x0007e60000100800 */
[----:B------:R-:W-:Y:S01]  /*1dba0*/  UIMAD UR4, UR11, UR4, URZ ;  /* 0x000000040b0472a4 */ /* 0x000fe2000f8e023f */
[C---:B------:R-:W-:Y:S01]  /*1dbb0*/  IMAD.WIDE.U32 R8, R17.reuse, R22, R236 ;  /* 0x0000001611087225 */ /* 0x040fe200078e00ec */
[----:B------:R3:W-:Y:S04]  /*1dbc0*/  STL.64 [R1+0x448], R232 ;  /* 0x000448e801007387 */ /* 0x0007e80000100a00 */
[----:B------:R-:W-:Y:S01]  /*1dbd0*/  IMAD R19, R17, R23, UR4 ;  /* 0x0000000411137e24 */ /* 0x000fe2000f8e0217 */
[----:B------:R-:W-:-:S03]  /*1dbe0*/  ULDC.64 UR4, c[0x0][0x5c0] ;  /* 0x0001700000047ab9 */ /* 0x000fc60000000a00 */
[----:B------:R-:W-:Y:S01]  /*1dbf0*/  IMAD.IADD R5, R9, 0x1, R19 ;  /* 0x0000000109057824 */ /* 0x000fe200078e0213 */
[----:B------:R3:W-:Y:S01]  /*1dc00*/  STL [R1+0x470], R19 ;  /* 0x0004701301007387 */ /* 0x0007e20000100800 */
[----:B-1----:R-:W-:-:S04]  /*1dc10*/  LEA R12, P2, R8, R10, 0x1 ;  /* 0x0000000a080c7211 */ /* 0x002fc800078408ff */
[----:B------:R-:W-:-:S05]  /*1dc20*/  LEA.HI.X R13, R8, R11, R5, 0x1, P2 ;  /* 0x0000000b080d7211 */ /* 0x000fca00010f0c05 */
[----:B------:R-:W4:Y:S01]  /*1dc30*/  @P1 LDG.E.LTC128B.U16 R18, desc[UR12][R12.64] ;  /* 0x0000000c0c121981 */ /* 0x000f22000c1e1520 */
[C---:B------:R-:W-:Y:S01]  /*1dc40*/  LEA R8, P2, R4.reuse, UR4, 0x1 ;  /* 0x0000000404087c11 */ /* 0x040fe2000f8408ff */
[----:B------:R-:W-:Y:S01]  /*1dc50*/  BSSY B1, `(.L_x_34) ;  /* 0x0000013000017945 */ /* 0x000fe20003800000 */
[----:B------:R-:W-:Y:S02]  /*1dc60*/  ISETP.GT.AND P3, PT, R3, 0x1, PT ;  /* 0x000000010300780c */ /* 0x000fe40003f64270 */
[----:B------:R-:W-:Y:S01]  /*1dc70*/  LEA.HI.X R9, R4, UR5, R14, 0x1, P2 ;  /* 0x0000000504097c11 */ /* 0x000fe200090f0c0e */
[----:B------:R-:W-:-:S05]  /*1dc80*/  IMAD.WIDE.U32 R4, R17, R22, R6 ;  /* 0x0000001611047225 */ /* 0x000fca00078e0006 */
[----:B------:R-:W-:-:S03]  /*1dc90*/  IADD3 R5, R19, R5, RZ ;  /* 0x0000000513057210 */ /* 0x000fc60007ffe0ff */
[----:B------:R-:W-:-:S04]  /*1dca0*/  IMAD.WIDE.U32 R4, R235, UR7, R4 ;  /* 0x00000007eb047c25 */ /* 0x000fc8000f8e0004 */
[----:B------:R-:W-:Y:S02]  /*1dcb0*/  IMAD.IADD R5, R234, 0x1, R5 ;  /* 0x00000001ea057824 */ /* 0x000fe400078e0205 */
[----:B----4-:R-:W-:-:S05]  /*1dcc0*/  HADD2.F32 R12, -RZ, R18.H0_H0 ;  /* 0x20000012ff0c7230 */ /* 0x010fca0000004100 */
[----:B------:R-:W-:-:S04]  /*1dcd0*/  FMUL R12, R12, R16 ;  /* 0x000000100c0c7220 */ /* 0x000fc80000400000 */
[----:B--2---:R-:W-:Y:S01]  /*1dce0*/  FFMA R12, R20, R2, R12 ;  /* 0x00000002140c7223 */ /* 0x004fe2000000000c */
[----:B------:R-:W-:-:S04]  /*1dcf0*/  LEA R20, P2, R4, R10, 0x1 ;  /* 0x0000000a04147211 */ /* 0x000fc800078408ff */
[----:B------:R-:W-:Y:S02]  /*1dd00*/  LEA.HI.X R21, R4, R11, R5, 0x1, P2 ;  /* 0x0000000b04157211 */ /* 0x000fe400010f0c05 */
[----:B------:R-:W-:Y:S02]  /*1dd10*/  ISETP.GT.AND P2, PT, R0, RZ, P3 ;  /* 0x000000ff0000720c */ /* 0x000fe40001f44270 */
[----:B------:R-:W-:Y:S01]  /*1dd20*/  F2FP.F16.F32.PACK_AB R4, RZ, R12 ;  /* 0x0000000cff04723e */ /* 0x000fe200000000ff */
[----:B------:R3:W-:Y:S04]  /*1dd30*/  STL.64 [R1+0x440], R20 ;  /* 0x0004401401007387 */ /* 0x0007e80000100a00 */
[----:B------:R3:W-:Y:S06]  /*1dd40*/  @P1 STG.E.U16 desc[UR12][R8.64], R4 ;  /* 0x0000000408001986 */ /* 0x0007ec000c10150c */
[----:B------:R-:W-:Y:S05]  /*1dd50*/  @!P2 BRA `(.L_x_35) ;  /* 0x000000000008a947 */ /* 0x000fea0003800000 */
[----:B------:R-:W-:Y:S02]  /*1dd60*/  ULDC.64 UR4, c[0x0][0x208] ;  /* 0x0000820000047ab9 */ /* 0x000fe40000000a00 */
[----:B------:R1:W5:Y:S03]  /*1dd70*/  LDG.E.LTC128B.U16 R18, desc[UR4][R20.64+0x2] ;  /* 0x0000020414127981 */ /* 0x000366000c1e1520 */
.L_x_35:
[----:B------:R-:W-:Y:S05]  /*1dd80*/  BSYNC B1 ;  /* 0x0000000000017941 */ /* 0x000fea0003800000 */
.L_x_34:
[----:B------:R-:W1:Y:S01]  /*1dd90*/  LDL.LU R5, [R1+0x424] ;  /* 0x0004240001057983 */ /* 0x000e620000300800 */
[----:B---3-5:R-:W-:Y:S01]  /*1dda0*/  HADD2.F32 R4, -RZ, R18.H0_H0 ;  /* 0x20000012ff047230 */ /* 0x028fe20000004100 */
[----:B------:R-:W-:Y:S01]  /*1ddb0*/  R2UR UR7, R15 ;  /* 0x000000000f0772ca */ /* 0x000fe200000e0000 */
[----:B------:R-:W-:Y:S01]  /*1ddc0*/  ULDC.64 UR4, c[0x0][0x208] ;  /* 0x0000820000047ab9 */ /* 0x000fe20000000a00 */
[----:B------:R-:W-:Y:S02]  /*1ddd0*/  ISETP.GT.AND P1, PT, R0, 0x8, P0 ;  /* 0x000000080000780c */ /* 0x000fe40000724270 */
[----:B------:R-:W-:-:S04]  /*1dde0*/  FMUL R4, R4, R16 ;  /* 0x0000001004047220 */ /* 0x000fc80000400000 */
[----:B-1----:R-:W-:Y:S01]  /*1ddf0*/  FFMA R20, R5, R2, R4 ;  /* 0x0000000205147223 */ /* 0x002fe20000000004 */
[C---:B------:R-:W-:Y:S01]  /*1de00*/  SHF.L.U64.HI R5, R22.reuse, 0x3, R23 ;  /* 0x0000000316057819 */ /* 0x040fe20000010217 */
[----:B------:R-:W-:-:S03]  /*1de10*/  IMAD.SHL.U32 R4, R22, 0x8, RZ ;  /* 0x0000000816047824 */ /* 0x000fc600078e00ff */
[----:B------:R-:W-:Y:S01]  /*1de20*/  F2FP.F16.F32.PACK_AB R20, RZ, R20 ;  /* 0x00000014ff14723e */ /* 0x000fe200000000ff */
[----:B------:R-:W-:-:S04]  /*1de30*/  IMAD.WIDE.U32 R14, R17, R22, R4 ;  /* 0x00000016110e7225 */ /* 0x000fc800078e0004 */
[----:B------:R-:W-:Y:S01]  /*1de40*/  IMAD.IADD R19, R19, 0x1, R15 ;  /* 0x0000000113137824 */ /* 0x000fe200078e020f */
[----:B------:R-:W-:-:S05]  /*1de50*/  IADD3 R13, P4, R232, R14, RZ ;  /* 0x0000000ee80d7210 */ /* 0x000fca0007f9e0ff */
[----:B------:R-:W-:Y:S01]  /*1de60*/  IMAD.X R21, R19, 0x1, R237, P4 ;  /* 0x0000000113157824 */ /* 0x000fe200020e06ed */
[----:B------:R-:W-:-:S04]  /*1de70*/  LEA R12, P4, R13, R10, 0x1 ;  /* 0x0000000a0d0c7211 */ /* 0x000fc800078808ff */
[----:B------:R-:W-:Y:S01]  /*1de80*/  LEA.HI.X R13, R13, R11, R21, 0x1, P4 ;  /* 0x0000000b0d0d7211 */ /* 0x000fe200020f0c15 */
[----:B------:R1:W-:Y:S04]  /*1de90*/  @P2 STG.E.U16 desc[UR4][R8.64+0x2], R20 ;  /* 0x0000021408002986 */ /* 0x0003e8000c101504 */
[----:B------:R2:W3:Y:S04]  /*1dea0*/  @P1 LDG.E.LTC128B.U16 R18, desc[UR4][R12.64] ;  /* 0x000000040c121981 */ /* 0x0004e8000c1e1520 */
[----:B------:R-:W4:Y:S01]  /*1deb0*/  LDL.LU R21, [R1+0x428] ;  /* 0x0004280001157983 */ /* 0x000f220000300800 */
[----:B--2---:R-:W-:-:S05]  /*1dec0*/  IADD3 R12, P2, R6, R14, RZ ;  /* 0x0000000e060c7210 */ /* 0x004fca0007f5e0ff */
[----:B------:R-:W-:Y:S02]  /*1ded0*/  IMAD.X R13, R7, 0x1, R19, P2 ;  /* 0x00000001070d7824 */ /* 0x000fe400010e0613 */
[----:B------:R-:W-:-:S04]  /*1dee0*/  IMAD.WIDE.U32 R12, R235, UR7, R12 ;  /* 0x00000007eb0c7c25 */ /* 0x000fc8000f8e000c */
[----:B------:R-:W-:Y:S01]  /*1def0*/  IMAD.IADD R13, R234, 0x1, R13 ;  /* 0x00000001ea0d7824 */ /* 0x000fe200078e020d */
[----:B------:R-:W-:-:S04]  /*1df00*/  LEA R232, P2, R12, R10, 0x1 ;  /* 0x0000000a0ce87211 */ /* 0x000fc800078408ff */
[----:B------:R-:W-:Y:S02]  /*1df10*/  LEA.HI.X R233, R12, R11, R13, 0x1, P2 ;  /* 0x0000000b0ce97211 */ /* 0x000fe400010f0c0d */
[----:B-1----:R-:W-:-:S03]  /*1df20*/  MOV R20, UR9 ;  /* 0x0000000900147c02 */ /* 0x002fc60008000f00 */
[----:B------:R-:W-:Y:S01]  /*1df30*/  STL.64 [R1+0x420], R232 ;  /* 0x000420e801007387 */ /* 0x000fe20000100a00 */
[----:B------:R-:W-:Y:S01]  /*1df40*/  ISETP.GT.AND P5, PT, R0, 0x8, P3 ;  /* 0x000000080000780c */ /* 0x000fe20001fa4270 */
[----:B------:R-:W-:Y:S01]  /*1df50*/  BSSY B1, `(.L_x_36) ;  /* 0x0000012000017945 */ /* 0x000fe20003800000 */
[----:B---3--:R-:W-:-:S05]  /*1df60*/  HADD2.F32 R12, -RZ, R18.H0_H0 ;  /* 0x20000012ff0c7230 */ /* 0x008fca0000004100 */
[----:B------:R-:W-:-:S04]  /*1df70*/  FMUL R12, R12, R16 ;  /* 0x000000100c0c7220 */ /* 0x000fc80000400000 */
[----:B----4-:R-:W-:Y:S01]  /*1df80*/  FFMA R13, R21, R2, R12 ;  /* 0x00000002150d7223 */ /* 0x010fe2000000000c */
[----:B------:R-:W-:Y:S02]  /*1df90*/  IMAD.U32 R12, RZ, RZ, UR8 ;  /* 0x00000008ff0c7e24 */ /* 0x000fe4000f8e00ff */
[----:B------:R-:W-:Y:S02]  /*1dfa0*/  IMAD.U32 R21, RZ, RZ, UR8 ;  /* 0x00000008ff157e24 */ /* 0x000fe4000f8e00ff */
[----:B------:R-:W-:-:S03]  /*1dfb0*/  IMAD.SHL.U32 R12, R12, 0x10, RZ ;  /* 0x000000100c0c7824 */ /* 0x000fc600078e00ff */
[--C-:B------:R-:W-:Y:S02]  /*1dfc0*/  SHF.L.U64.HI R21, R21, 0x4, R20.reuse ;  /* 0x0000000415157819 */ /* 0x100fe40000010214 */
[----:B------:R1:W-:Y:S04]  /*1dfd0*/  STL [R1+0x468], R12 ;  /* 0x0004680c01007387 */ /* 0x0003e80000100800 */
[----:B------:R2:W-:Y:S01]  /*1dfe0*/  STL [R1+0x454], R21 ;  /* 0x0004541501007387 */ /* 0x0005e20000100800 */
[----:B------:R-:W-:Y:S02]  /*1dff0*/  F2FP.F16.F32.PACK_AB R13, RZ, R13 ;  /* 0x0000000dff0d723e */ /* 0x000fe400000000ff */
[----:B-1----:R-:W-:Y:S02]  /*1e000*/  IADD3 R12, P2, R12, R8, RZ ;  /* 0x000000080c0c7210 */ /* 0x002fe40007f5e0ff */
[----:B------:R-:W-:-:S03]  /*1e010*/  PRMT R20, R13, 0x7610, R20 ;  /* 0x000076100d147816 */ /* 0x000fc60000000014 */
[----:B------:R-:W-:-:S05]  /*1e020*/  IMAD.X R13, R21, 0x1, R9, P2 ;  /* 0x00000001150d7824 */ /* 0x000fca00010e0609 */
[----:B------:R2:W-:Y:S01]  /*1e030*/  @P1 STG.E.U16 desc[UR4][R12.64], R20 ;  /* 0x000000140c001986 */ /* 0x0005e2000c101504 */
[----:B------:R-:W-:Y:S05]  /*1e040*/  @!P5 BRA `(.L_x_37) ;  /* 0x000000000008d947 */ /* 0x000fea0003800000 */
[----:B------:R-:W-:Y:S02]  /*1e050*/  ULDC.64 UR4, c[0x0][0x208] ;  /* 0x0000820000047ab9 */ /* 0x000fe40000000a00 */
[----:B------:R1:W5:Y:S03]  /*1e060*/  LDG.E.LTC128B.U16 R18, desc[UR4][R232.64+0x2] ;  /* 0x00000204e8127981 */ /* 0x000366000c1e1520 */
.L_x_37:
[----:B------:R-:W-:Y:S05]  /*1e070*/  BSYNC B1 ;  /* 0x0000000000017941 */ /* 0x000fea0003800000 */
.L_x_36:
[----:B--2---:R-:W2:Y:S01]  /*1e080*/  LDL.LU R21, [R1+0x42c] ;  /* 0x00042c0001157983 */ /* 0x004ea20000300800 */
[----:B-----5:R-:W-:Y:S01]  /*1e090*/  HADD2.F32 R20, -RZ, R18.H0_H0 ;  /* 0x20000012ff147230 */ /* 0x020fe20000004100 */
[----:B------:R-:W-:Y:S01]  /*1e0a0*/  ULDC.64 UR4, c[0x0][0x208] ;  /* 0x0000820000047ab9 */ /* 0x000fe20000000a00 */
[----:B------:R-:W-:Y:S01]  /*1e0b0*/  ISETP.GT.AND P2, PT, R3, 0x8, PT ;  /* 0x000000080300780c */ /* 0x000fe20003f44270 */
[----:B------:R3:W-:Y:S02]  /*1e0c0*/  STL.64 [R1+0x4a0], R4 ;  /* 0x0004a00401007387 */ /* 0x0007e40000100a00 */
[----:B------:R-:W-:Y:S01]  /*1e0d0*/  FMUL R20, R20, R16 ;  /* 0x0000001014147220 */ /* 0x000fe20000400000 */
[----:B------:R-:W-:Y:S01]  /*1e0e0*/  ISETP.GT.AND P4, PT, R0, RZ, P2 ;  /* 0x000000ff0000720c */ /* 0x000fe20001784270 */
[----:B---3--:R-:W-:Y:S02]  /*1e0f0*/  IMAD.MOV.U32 R4, RZ, RZ, R12 ;  /* 0x000000ffff047224 */ /* 0x008fe400078e000c */
[----:B------:R-:W-:-:S05]  /*1e100*/  IMAD.MOV.U32 R5, RZ, RZ, R13 ;  /* 0x000000ffff057224 */ /* 0x000fca00078e000d */
[----:B------:R-:W-:Y:S01]  /*1e110*/  STL.64 [R1+0x428], R4 ;  /* 0x0004280401007387 */ /* 0x000fe20000100a00 */
[----:B--2---:R-:W-:-:S05]  /*1e120*/  FFMA R20, R21, R2, R20 ;  /* 0x0000000215147223 */ /* 0x004fca0000000014 */
[----:B------:R-:W-:-:S05]  /*1e130*/  F2FP.F16.F32.PACK_AB R20, RZ, R20 ;  /* 0x00000014ff14723e */ /* 0x000fca00000000ff */
[----:B------:R2:W-:Y:S04]  /*1e140*/  @P5 STG.E.U16 desc[UR4][R4.64+0x2], R20 ;  /* 0x0000021404005986 */ /* 0x0005e8000c101504 */
[----:B--2---:R2:W5:Y:S01]  /*1e150*/  LDL.LU.64 R4, [R1+0x4a0] ;  /* 0x0004a00001047983 */ /* 0x0045620000300a00 */
[----:B------:R-:W-:Y:S04]  /*1e160*/  BSSY B1, `(.L_x_38) ;  /* 0x0000005000017945 */ /* 0x000fe80003800000 */
[----:B------:R-:W-:Y:S05]  /*1e170*/  @!P4 BRA `(.L_x_39) ;  /* 0x00000000000cc947 */ /* 0x000fea0003800000 */
[----:B------:R-:W3:Y:S01]  /*1e180*/  LDL.64 R20, [R1+0x440] ;  /* 0x0004400001147983 */ /* 0x000ee20000100a00 */
[----:B------:R-:W-:-:S03]  /*1e190*/  ULDC.64 UR4, c[0x0][0x208] ;  /* 0x0000820000047ab9 */ /* 0x000fc60000000a00 */
[----:B---3--:R3:W5:Y:S02]  /*1e1a0*/  LDG.E.LTC128B.U16 R18, desc[UR4][R20.64+0x10] ;  /* 0x0000100414127981 */ /* 0x008764000c1e1520 */
.L_x_39:
[----:B------:R-:W-:Y:S05]  /*1e1b0*/  BSYNC B1 ;  /* 0x0000000000017941 */ /* 0x000fea0003800000 */
.L_x_38:
[----:B---3--:R-:W3:Y:S01]  /*1e1c0*/  LDL.LU R21, [R1+0x430] ;  /* 0x0004300001157983 */ /* 0x008ee20000300800 */
[----:B-----5:R-:W-:Y:S01]  /*1e1d0*/  HADD2.F32 R20, -RZ, R18.H0_H0 ;  /* 0x20000012ff147230 */ /* 0x020fe20000004100 */
[----:B------:R-:W-:Y:S01]  /*1e1e0*/  ISETP.GT.AND P1, PT, R3, 0x9, PT ;  /* 0x000000090300780c */ /* 0x000fe20003f24270 */
[----:B------:R-:W-:Y:S01]  /*1e1f0*/  ULDC.64 UR4, c[0x0][0x208] ;  /* 0x0000820000047ab9 */ /* 0x000fe20000000a00 */
[----:B------:R-:W-:Y:S02]  /*1e200*/  BSSY B1, `(.L_x_40) ;  /* 0x000000a000017945 */ /* 0x000fe40003800000 */
[----:B------:R-:W-:Y:S01]  /*1e210*/  FMUL R20, R20, R16 ;  /* 0x0000001014147220 */ /* 0x000fe20000400000 */
[----:B------:R-:W-:-:S03]  /*1e220*/  ISETP.GT.AND P5, PT, R0, RZ, P1 ;  /* 0x000000ff0000720c */ /* 0x000fc60000fa4270 */
[----:B---3--:R-:W-:-:S05]  /*1e230*/  FFMA R20, R21, R2, R20 ;  /* 0x0000000215147223 */ /* 0x008fca0000000014 */
[----:B------:R-:W-:-:S05]  /*1e240*/  F2FP.F16.F32.PACK_AB R20, RZ, R20 ;  /* 0x00000014ff14723e */ /* 0x000fca00000000ff */
[----:B------:R3:W-:Y:S01]  /*1e250*/  @P4 STG.E.U16 desc[UR4][R8.64+0x10], R20 ;  /* 0x0000101408004986 */ /* 0x0007e2000c101504 */
[----:B------:R-:W-:Y:S05]  /*1e260*/  @!P5 BRA `(.L_x_41) ;  /* 0x00000000000cd947 */ /* 0x000fea0003800000 */
[----:B---3--:R-:W3:Y:S01]  /*1e270*/  LDL.64 R20, [R1+0x440] ;  /* 0x0004400001147983 */ /* 0x008ee20000100a00 */
[----:B------:R-:W-:-:S03]  /*1e280*/  ULDC.64 UR4, c[0x0][0x208] ;  /* 0x0000820000047ab9 */ /* 0x000fc60000000a00 */
[----:B---3--:R4:W5:Y:S02]  /*1e290*/  LDG.E.LTC128B.U16 R18, desc[UR4][R20.64+0x12] ;  /* 0x0000120414127981 */ /* 0x008964000c1e1520 */
.L_x_41:
[----:B------:R-:W-:Y:S05]  /*1e2a0*/  BSYNC B1 ;  /* 0x0000000000017941 */ /* 0x000fea0003800000 */
.L_x_40:
[----:B----4-:R-:W4:Y:S01]  /*1e2b0*/  LDL.LU R21, [R1+0x434] ;  /* 0x0004340001157983 */ /* 0x010f220000300800 */
[----:B---3-5:R-:W-:Y:S01]  /*1e2c0*/  HADD2.F32 R20, -RZ, R18.H0_H0 ;  /* 0x20000012ff147230 */ /* 0x028fe20000004100 */
[----:B------:R-:W-:Y:S01]  /*1e2d0*/  ISETP.GT.AND P4, PT, R0, 0x8, P2 ;  /* 0x000000080000780c */ /* 0x000fe20001784270 */
[----:B------:R-:W-:Y:S01]  /*1e2e0*/  ULDC.64 UR4, c[0x0][0x208] ;  /* 0x0000820000047ab9 */ /* 0x000fe20000000a00 */
[----:B------:R-:W-:Y:S02]  /*1e2f0*/  BSSY B1, `(.L_x_42) ;  /* 0x0000008000017945 */ /* 0x000fe40003800000 */
[----:B------:R-:W-:-:S04]  /*1e300*/  FMUL R20, R20, R16 ;  /* 0x0000001014147220 */ /* 0x000fc80000400000 */
[----:B----4-:R-:W-:-:S05]  /*1e310*/  FFMA R20, R21, R2, R20 ;  /* 0x0000000215147223 */ /* 0x010fca0000000014 */
[----:B------:R-:W-:-:S05]  /*1e320*/  F2FP.F16.F32.PACK_AB R20, RZ, R20 ;  /* 0x00000014ff14723e */ /* 0x000fca00000000ff */
[----:B------:R3:W-:Y:S01]  /*1e330*/  @P5 STG.E.U16 desc[UR4][R8.64+0x12], R20 ;  /* 0x0000121408005986 */ /* 0x0007e2000c101504 */
[----:B------:R-:W-:Y:S05]  /*1e340*/  @!P4 BRA `(.L_x_43) ;  /* 0x000000000008c947 */ /* 0x000fea0003800000 */
[----:B------:R-:W-:Y:S02]  /*1e350*/  ULDC.64 UR4, c[0x0][0x208] ;  /* 0x0000820000047ab9 */ /* 0x000fe40000000a00 */
[----:B------:R4:W5:Y:S03]  /*1e360*/  LDG.E.LTC128B.U16 R18, desc[UR4][R232.64+0x10] ;  /* 0x00001004e8127981 */ /* 0x000966000c1e1520 */
.L_x_43:
[----:B------:R-:W-:Y:S05]  /*1e370*/  BSYNC B1 ;  /* 0x0000000000017941 */ /* 0x000fea0003800000 */
.L_x_42:
[----:B------:R-:W2:Y:S01]  /*1e380*/  LDL.LU R21, [R1+0x438] ;  /* 0x0004380001157983 */ /* 0x000ea20000300800 */
[----:B---3-5:R-:W-:Y:S01]  /*1e390*/  HADD2.F32 R20, -RZ, R18.H0_H0 ;  /* 0x20000012ff147230 */ /* 0x028fe20000004100 */
[----:B------:R-:W-:Y:S01]  /*1e3a0*/  ISETP.GT.AND P5, PT, R0, 0x8, P1 ;  /* 0x000000080000780c */ /* 0x000fe20000fa4270 */
[----:B------:R-:W-:Y:S01]  /*1e3b0*/  ULDC.64 UR4, c[0x0][0x208] ;  /* 0x0000820000047ab9 */ /* 0x000fe20000000a00 */
[----:B------:R-:W-:Y:S02]  /*1e3c0*/  BSSY B1, `(.L_x_44) ;  /* 0x0000008000017945 */ /* 0x000fe40003800000 */
[----:B------:R-:W-:-:S04]  /*1e3d0*/  FMUL R20, R20, R16 ;  /* 0x0000001014147220 */ /* 0x000fc80000400000 */
[----:B--2---:R-:W-:-:S05]  /*1e3e0*/  FFMA R20, R21, R2, R20 ;  /* 0x0000000215147223 */ /* 0x004fca0000000014 */
[----:B------:R-:W-:-:S05]  /*1e3f0*/  F2FP.F16.F32.PACK_AB R20, RZ, R20 ;  /* 0x00000014ff14723e */ /* 0x000fca00000000ff */
[----:B------:R2:W-:Y:S01]  /*1e400*/  @P4 STG.E.U16 desc[UR4][R12.64+0x10], R20 ;  /* 0x000010140c004986 */ /* 0x0005e2000c101504 */
[----:B------:R-:W-:Y:S05]  /*1e410*/  @!P5 BRA `(.L_x_45) ;  /* 0x000000000008d947 */ /* 0x000fea0003800000 */
[----:B------:R-:W-:Y:S02]  /*1e420*/  ULDC.64 UR4, c[0x0][0x208] ;  /* 0x0000820000047ab9 */ /* 0x000fe40000000a00 */
[----:B------:R3:W5:Y:S03]  /*1e430*/  LDG.E.LTC128B.U16 R18, desc[UR4][R232.64+0x12] ;  /* 0x00001204e8127981 */ /* 0x000766000c1e1520 */
.L_x_45:
[----:B------:R-:W-:Y:S05]  /*1e440*/  BSYNC B1 ;  /* 0x0000000000017941 */ /* 0x000fea0003800000 */
.L_x_44:
[----:B--2---:R-:W2:Y:S04]  /*1e450*/  LDL R20, [R1+0x464] ;  /* 0x0004640001147983 */ /* 0x004ea80000100800 */
[----:B-1-34-:R-:W3:Y:S01]  /*1e460*/  LDL.LU R233, [R1+0x43c] ;  /* 0x00043c0001e97983 */ /* 0x01aee20000300800 */
[----:B------:R-:W-:-:S03]  /*1e470*/  IMAD.MOV.U32 R15, RZ, RZ, R19 ;  /* 0x000000ffff0f7224 */ /* 0x000fc600078e0013 */
[----:B------:R-:W4:Y:S04]  /*1e480*/  LDL.LU R21, [R1+0x400] ;  /* 0x0004000001157983 */ /* 0x000f280000300800 */
[----:B------:R1:W-:Y:S04]  /*1e490*/  STL [R1+0x4a8], R3 ;  /* 0x0004a80301007387 */ /* 0x0003e80000100800 */
[----:B------:R0:W-:Y:S01]  /*1e4a0*/  STL.64 [R1+0x4a0], R8 ;  /* 0x0004a00801007387 */ /* 0x0001e20000100a00 */
[----:B------:R-:W-:Y:S01]  /*1e4b0*/  ULDC.64 UR12, c[0x0][0x208] ;  /* 0x00008200000c7ab9 */ /* 0x000fe20000000a00 */
[----:B------:R-:W-:Y:S01]  /*1e4c0*/  IMAD R23, R23, 0x78, RZ ;  /* 0x0000007817177824 */ /* 0x000fe200078e02ff */
[----:B------:R-:W-:-:S02]  /*1e4d0*/  ISETP.GT.AND P4, PT, R0, 0x80, P0 ;  /* 0x000000800000780c */ /* 0x000fc40000784270 */
[----:B-----5:R-:W-:Y:S01]  /*1e4e0*/  PRMT R232, R18, 0x7610, R232 ;  /* 0x0000761012e87816 */ /* 0x020fe200000000e8 */
[----:B-1----:R-:W4:Y:S01]  /*1e4f0*/  LDL R3, [R1+0x470] ;  /* 0x0004700001037983 */ /* 0x002f220000100800 */
[----:B0-----:R-:W-:-:S03]  /*1e500*/  IMAD.WIDE.U32 R8, R22, 0x78, R14 ;  /* 0x0000007816087825 */ /* 0x001fc600078e000e */
[----:B------:R-:W4:Y:S01]  /*1e510*/  LDL.64 R14, [R1+0x448] ;  /* 0x00044800010e7983 */ /* 0x000f220000100a00 */
[----:B--2---:R-:W-:Y:S01]  /*1e520*/  R2UR UR4, R20 ;  /* 0x00000000140472ca */ /* 0x004fe200000e0000 */
[----:B------:R-:W-:-:S05]  /*1e530*/  HADD2.F32 R20, -RZ, R18.H0_H0 ;  /* 0x20000012ff147230 */ /* 0x000fca0000004100 */
[----:B------:R-:W-:-:S04]  /*1e540*/  FMUL R20, R20, R16 ;  /* 0x0000001014147220 */ /* 0x000fc80000400000 */
[----:B---3--:R-:W-:-:S05]  /*1e550*/  FFMA R20, R233, R2, R20 ;  /* 0x00000002e9147223 */ /* 0x008fca0000000014 */
[----:B------:R-:W-:Y:S01]  /*1e560*/  F2FP.F16.F32.PACK_AB R20, RZ, R20 ;  /* 0x00000014ff14723e */ /* 0x000fe200000000ff */
[----:B------:R-:W-:-:S04]  /*1e570*/  IMAD.IADD R233, R9, 0x1, R23 ;  /* 0x0000000109e97824 */ /* 0x000fc800078e0217 */
[----:B------:R0:W-:Y:S01]  /*1e580*/  @P5 STG.E.U16 desc[UR12][R12.64+0x12], R20 ;  /* 0x000012140c005986 */ /* 0x0001e2000c10150c */
[----:B----4-:R-:W-:-:S05]  /*1e590*/  IADD3 R15, P5, R14, R8, RZ ;  /* 0x000000080e0f7210 */ /* 0x010fca0007fbe0ff */
[----:B------:R-:W-:Y:S01]  /*1e5a0*/  IMAD.X R19, R233, 0x1, R237, P5 ;  /* 0x00000001e9137824 */ /* 0x000fe200028e06ed */
[----:B------:R-:W-:-:S04]  /*1e5b0*/  LEA R14, P5, R15, R10, 0x1 ;  /* 0x0000000a0f0e7211 */ /* 0x000fc800078a08ff */
[----:B------:R-:W-:-:S05]  /*1e5c0*/  LEA.HI.X R15, R15, R11, R19, 0x1, P5 ;  /* 0x0000000b0f0f7211 */ /* 0x000fca00028f0c13 */
[----:B------:R-:W2:Y:S01]  /*1e5d0*/  @P4 LDG.E.LTC128B.U16 R232, desc[UR12][R14.64] ;  /* 0x0000000c0ee84981 */ /* 0x000ea2000c1e1520 */
[----:B0-----:R-:W-:-:S03]  /*1e5e0*/  IMAD.U32 R20, RZ, RZ, UR8 ;  /* 0x00000008ff147e24 */ /* 0x001fc6000f8e00ff */
[----:B------:R0:W-:Y:S02]  /*1e5f0*/  STL [R1+0x434], R233 ;  /* 0x000434e901007387 */ /* 0x0001e40000100800 */
[----:B0-----:R-:W-:-:S05]  /*1e600*/  MOV R233, UR9 ;  /* 0x0000000900e97c02 */ /* 0x001fca0008000f00 */
[----:B------:R-:W-:Y:S01]  /*1e610*/  IMAD R233, R233, 0xf0, RZ ;  /* 0x000000f0e9e97824 */ /* 0x000fe200078e02ff */
[----:B------:R-:W-:Y:S01]  /*1e620*/  BSSY B1, `(.L_x_46) ;  /* 0x000001c000017945 */ /* 0x000fe20003800000 */
[----:B--2---:R-:W-:-:S05]  /*1e630*/  HADD2.F32 R14, -RZ, R232.H0_H0 ;  /* 0x200000e8ff0e7230 */ /* 0x004fca0000004100 */
[----:B------:R-:W-:-:S04]  /*1e640*/  FMUL R14, R14, R16 ;  /* 0x000000100e0e7220 */ /* 0x000fc80000400000 */
[----:B------:R-:W-:Y:S01]  /*1e650*/  FFMA R14, R21, R2, R14 ;  /* 0x00000002150e7223 */ /* 0x000fe2000000000e */
[----:B------:R-:W-:-:S04]  /*1e660*/  IMAD.WIDE.U32 R20, R20, 0xf0, R12 ;  /* 0x000000f014147825 */ /* 0x000fc800078e000c */
[----:B------:R-:W-:Y:S01]  /*1e670*/  F2FP.F16.F32.PACK_AB R12, RZ, R14 ;  /* 0x0000000eff0c723e */ /* 0x000fe200000000ff */
[----:B------:R-:W-:Y:S02]  /*1e680*/  IMAD.IADD R15, R21, 0x1, R233 ;  /* 0x00000001150f7824 */ /* 0x000fe400078e02e9 */
[----:B------:R-:W-:-:S05]  /*1e690*/  @P4 IMAD.MOV.U32 R14, RZ, RZ, R20 ;  /* 0x000000ffff0e4224 */ /* 0x000fca00078e0014 */
[----:B------:R0:W-:Y:S02]  /*1e6a0*/  @P4 STG.E.U16 desc[UR12][R14.64], R12 ;  /* 0x0000000c0e004986 */ /* 0x0001e4000c10150c */
[----:B0-----:R-:W-:-:S04]  /*1e6b0*/  IMAD.WIDE.U32 R12, R22, 0x78, R4 ;  /* 0x00000078160c7825 */ /* 0x001fc800078e0004 */
[----:B------:R-:W-:Y:S02]  /*1e6c0*/  IMAD.IADD R19, R23, 0x1, R13 ;  /* 0x0000000117137824 */ /* 0x000fe400078e020d */
[----:B------:R-:W-:Y:S01]  /*1e6d0*/  IMAD.MOV.U32 R18, RZ, RZ, R12 ;  /* 0x000000ffff127224 */ /* 0x000fe200078e000c */
[----:B------:R0:W-:Y:S03]  /*1e6e0*/  STL.64 [R1+0x480], R12 ;  /* 0x0004800c01007387 */ /* 0x0001e60000100a00 */
[----:B0-----:R-:W-:-:S03]  /*1e6f0*/  IMAD.WIDE.U32 R12, R17, R22, R18 ;  /* 0x00000016110c7225 */ /* 0x001fc600078e0012 */
[----:B------:R-:W-:-:S04]  /*1e700*/  IADD3 R12, P4, R6, R12, RZ ;  /* 0x0000000c060c7210 */ /* 0x000fc80007f9e0ff */
[----:B------:R-:W-:Y:S02]  /*1e710*/  IADD3.X R13, R7, R3, R13, P4, !PT ;  /* 0x00000003070d7210 */ /* 0x000fe400027fe40d */
[----:B------:R0:W5:Y:S01]  /*1e720*/  LDL.LU R3, [R1+0x4a8] ;  /* 0x0004a80001037983 */ /* 0x0001620000300800 */
[----:B------:R-:W-:-:S04]  /*1e730*/  IMAD.WIDE.U32 R12, R235, UR4, R12 ;  /* 0x00000004eb0c7c25 */ /* 0x000fc8000f8e000c */
[----:B------:R-:W-:Y:S01]  /*1e740*/  IMAD.IADD R13, R234, 0x1, R13 ;  /* 0x00000001ea0d7824 */ /* 0x000fe200078e020d */
[----:B------:R-:W-:-:S04]  /*1e750*/  LEA R234, P4, R12, R10, 0x1 ;  /* 0x0000000a0cea7211 */ /* 0x000fc800078808ff */
[----:B------:R-:W-:Y:S02]  /*1e760*/  LEA.HI.X R235, R12, R11, R13, 0x1, P4 ;  /* 0x0000000b0ceb7211 */ /* 0x000fe400020f0c0d */
[----:B------:R-:W-:Y:S02]  /*1e770*/  IADD3 R12, P5, R4, R8, RZ ;  /* 0x00000008040c7210 */ /* 0x000fe40007fbe0ff */
[----:B------:R0:W5:Y:S04]  /*1e780*/  LDL.LU.64 R8, [R1+0x4a0] ;  /* 0x0004a00001087983 */ /* 0x0001680000300a00 */
[----:B------:R0:W-:Y:S01]  /*1e790*/  STL [R1+0x400], R12 ;  /* 0x0004000c01007387 */ /* 0x0001e20000100800 */
[----:B------:R-:W-:-:S13]  /*1e7a0*/  ISETP.GT.AND P4, PT, R0, 0x80, P3 ;  /* 0x000000800000780c */ /* 0x000fda0001f84270 */
[----:B0-----:R-:W-:Y:S05]  /*1e7b0*/  @!P4 BRA `(.L_x_47) ;  /* 0x000000000008c947 */ /* 0x001fea0003800000 */
[----:B------:R-:W-:Y:S02]  /*1e7c0*/  ULDC.64 UR4, c[0x0][0x208] ;  /* 0x0000820000047ab9 */ /* 0x000fe40000000a00 */
[----:B------:R0:W5:Y:S03]  /*1e7d0*/  LDG.E.LTC128B.U16 R232, desc[UR4][R234.64+0x2] ;  /* 0x00000204eae87981 */ /* 0x000166000c1e1520 */
.L_x_47:
[----:B------:R-:W-:Y:S05]  /*1e7e0*/  BSYNC B1 ;  /* 0x0000000000017941 */ /* 0x000fea0003800000 */
.L_x_46:
[----:B------:R-:W2:Y:S04]  /*1e7f0*/  LDL R13, [R1+0x404] ;  /* 0x00040400010d7983 */ /* 0x000ea80000100800 */
[----:B------:R1:W-:Y:S04]  /*1e800*/  STL.64 [R1+0x4b8], R14 ;  /* 0x0004b80e01007387 */ /* 0x0003e80000100a00 */
[----:B-1----:R-:W3:Y:S04]  /*1e810*/  LDL.64 R14, [R1+0x400] ;  /* 0x00040000010e7983 */ /* 0x002ee80000100a00 */
[----:B-----5:R1:W-:Y:S04]  /*1e820*/  STL.64 [R1+0x4b0], R8 ;  /* 0x0004b00801007387 */ /* 0x0203e80000100a00 */
[----:B-1----:R1:W4:Y:S01]  /*1e830*/  LDL.64 R8, [R1+0x400] ;  /* 0x0004000001087983 */ /* 0x0023220000100a00 */
[----:B------:R-:W-:-:S05]  /*1e840*/  HADD2.F32 R12, -RZ, R232.H0_H0 ;  /* 0x200000e8ff0c7230 */ /* 0x000fca0000004100 */
[----:B------:R-:W-:Y:S01]  /*1e850*/  FMUL R12, R12, R16 ;  /* 0x000000100c0c7220 */ /* 0x000fe20000400000 */
[----:B----4-:R-:W4:Y:S04]  /*1e860*/  LDL.LU R9, [R1+0x434] ;  /* 0x0004340001097983 */ /* 0x010f280000300800 */
[----:B------:R2:W-:Y:S04]  /*1e870*/  STL [R1+0x4a8], R3 ;  /* 0x0004a80301007387 */ /* 0x0005e80000100800 */
[----:B------:R0:W-:Y:S01]  /*1e880*/  STL.64 [R1+0x4a0], R6 ;  /* 0x0004a00601007387 */ /* 0x0001e20000100a00 */
[----:B--2---:R-:W-:-:S03]  /*1e890*/  FFMA R3, R13, R2, R12 ;  /* 0x000000020d037223 */ /* 0x004fc6000000000c */
[----:B------:R-:W2:Y:S04]  /*1e8a0*/  LDL.64 R12, [R1+0x448] ;  /* 0x00044800010c7983 */ /* 0x000ea80000100a00 */
[----:B0-----:R-:W2:Y:S01]  /*1e8b0*/  LDL.64 R6, [R1+0x428] ;  /* 0x0004280001067983 */ /* 0x001ea20000100a00 */
[----:B---3--:R-:W-:-:S03]  /*1e8c0*/  IMAD.MOV.U32 R8, RZ, RZ, R14 ;  /* 0x000000ffff087224 */ /* 0x008fc600078e000e */
[----:B------:R1:W5:Y:S01]  /*1e8d0*/  LDL.LU.64 R14, [R1+0x4b8] ;  /* 0x0004b800010e7983 */ /* 0x0003620000300a00 */
[----:B------:R-:W-:Y:S01]  /*1e8e0*/  ULDC.64 UR4, c[0x0][0x208] ;  /* 0x0000820000047ab9 */ /* 0x000fe20000000a00 */
[----:B------:R-:W-:Y:S01]  /*1e8f0*/  BSSY B1, `(.L_x_48) ;  /* 0x000001a000017945 */ /* 0x000fe20003800000 */
[----:B----4-:R-:W-:-:S05]  /*1e900*/  IMAD.X R9, R9, 0x1, R5, P5 ;  /* 0x0000000109097824 */ /* 0x010fca00028e0605 */
[----:B------:R0:W-:Y:S01]  /*1e910*/  STL [R1+0x404], R9 ;  /* 0x0004040901007387 */ /* 0x0001e20000100800 */
[----:B--2---:R-:W-:-:S05]  /*1e920*/  IADD3 R12, P5, R8, R12, RZ ;  /* 0x0000000c080c7210 */ /* 0x004fca0007fbe0ff */
[----:B------:R-:W-:Y:S01]  /*1e930*/  IMAD.X R13, R9, 0x1, R237, P5 ;  /* 0x00000001090d7824 */ /* 0x000fe200028e06ed */
[----:B------:R-:W-:-:S04]  /*1e940*/  LEA R8, P5, R12, R10, 0x1 ;  /* 0x0000000a0c087211 */ /* 0x000fc800078a08ff */
[----:B0-----:R-:W-:Y:S02]  /*1e950*/  LEA.HI.X R9, R12, R11, R13, 0x1, P5 ;  /* 0x0000000b0c097211 */ /* 0x001fe400028f0c0d */
[----:B------:R-:W-:Y:S02]  /*1e960*/  MOV R13, UR8 ;  /* 0x00000008000d7c02 */ /* 0x000fe40008000f00 */
[----:B------:R-:W-:-:S03]  /*1e970*/  F2FP.F16.F32.PACK_AB R12, RZ, R3 ;  /* 0x00000003ff0c723e */ /* 0x000fc600000000ff */
[----:B------:R-:W-:Y:S01]  /*1e980*/  IMAD.WIDE.U32 R6, R13, 0xf0, R6 ;  /* 0x000000f00d067825 */ /* 0x000fe200078e0006 */
[----:B------:R0:W-:Y:S03]  /*1e990*/  STL.64 [R1+0x438], R8 ;  /* 0x0004380801007387 */ /* 0x0001e60000100a00 */
[----:B------:R-:W-:Y:S01]  /*1e9a0*/  IMAD.IADD R13, R233, 0x1, R7 ;  /* 0x00000001e90d7824 */ /* 0x000fe200078e0207 */
[----:B------:R-:W-:Y:S01]  /*1e9b0*/  PRMT R233, R12, 0x7610, R233 ;  /* 0x000076100ce97816 */ /* 0x000fe200000000e9 */
[----:B------:R-:W-:Y:S01]  /*1e9c0*/  IMAD.MOV.U32 R12, RZ, RZ, R6 ;  /* 0x000000ffff0c7224 */ /* 0x000fe200078e0006 */
[----:B0-----:R1:W5:Y:S04]  /*1e9d0*/  LDL.LU.64 R8, [R1+0x4b0] ;  /* 0x0004b00001087983 */ /* 0x0013680000300a00 */
[----:B------:R1:W5:Y:S04]  /*1e9e0*/  LDL.LU R3, [R1+0x4a8] ;  /* 0x0004a80001037983 */ /* 0x0003680000300800 */
[----:B------:R0:W-:Y:S01]  /*1e9f0*/  STL.64 [R1+0x430], R6 ;  /* 0x0004300601007387 */ /* 0x0001e20000100a00 */
[----:B------:R-:W-:-:S03]  /*1ea00*/  ISETP.GT.AND P5, PT, R0, 0x88, P0 ;  /* 0x000000880000780c */ /* 0x000fc600007a4270 */
[----:B0-----:R1:W5:Y:S04]  /*1ea10*/  LDL.LU.64 R6, [R1+0x4a0] ;  /* 0x0004a00001067983 */ /* 0x0013680000300a00 */
[----:B------:R1:W-:Y:S04]  /*1ea20*/  STL.S16 [R1+0x488], R232 ;  /* 0x000488e801007387 */ /* 0x0003e80000100600 */
[----:B------:R1:W-:Y:S02]  /*1ea30*/  @P4 STG.E.U16 desc[UR4][R12.64+0x2], R233 ;  /* 0x000002e90c004986 */ /* 0x0003e4000c101504 */
[----:B------:R-:W-:Y:S05]  /*1ea40*/  @!P5 BRA `(.L_x_49) ;  /* 0x000000000010d947 */ /* 0x000fea0003800000 */
[----:B-1----:R-:W2:Y:S01]  /*1ea50*/  LDL.LU.64 R232, [R1+0x438] ;  /* 0x0004380001e87983 */ /* 0x002ea20000300a00 */
[----:B------:R-:W-:-:S03]  /*1ea60*/  ULDC.64 UR4, c[0x0][0x208] ;  /* 0x0000820000047ab9 */ /* 0x000fc60000000a00 */
[----:B--2---:R-:W2:Y:S04]  /*1ea70*/  LDG.E.LTC128B.U16 R232, desc[UR4][R232.64] ;  /* 0x00000004e8e87981 */ /* 0x004ea8000c1e1520 */
[----:B--2---:R0:W-:Y:S02]  /*1ea80*/  STL [R1+0x488], R232 ;  /* 0x000488e801007387 */ /* 0x0041e40000100800 */
.L_x_49:
[----:B------:R-:W-:Y:S05]  /*1ea90*/  BSYNC B1 ;  /* 0x0000000000017941 */ /* 0x000fea0003800000 */
.L_x_48:
[----:B01----:R-:W2:Y:S04]  /*1eaa0*/  LDL R232, [R1+0x464] ;  /* 0x0004640001e87983 */ /* 0x003ea80000100800 */
[----:B------:R-:W3:Y:S04]  /*1eab0*/  LDL R233, [R1+0x454] ;  /* 0x0004540001e97983 */ /* 0x000ee80000100800 */
[----:B------:R0:W-:Y:S04]  /*1eac0*/  STL.64 [R1+0x4b0], R24 ;  /* 0x0004b01801007387 */ /* 0x0001e80000100a00 */
[----:B0-----:R-:W4:Y:S04]  /*1ead0*/  LDL.LU R24, [R1+0x408] ;  /* 0x0004080001187983 */ /* 0x001f280000300800 */
[----:B------:R-:W3:Y:S04]  /*1eae0*/  LDL R25, [R1+0x468] ;  /* 0x0004680001197983 */ /* 0x000ee80000100800 */
[----:B------:R0:W-:Y:S04]  /*1eaf0*/  STL.64 [R1+0x4a8], R12 ;  /* 0x0004a80c01007387 */ /* 0x0001e80000100a00 */
[----:B0-----:R-:W3:Y:S04]  /*1eb00*/  LDL R12, [R1+0x470] ;  /* 0x00047000010c7983 */ /* 0x001ee80000100800 */
[----:B------:R-:W3:Y:S04]  /*1eb10*/  LDL R13, [R1+0x450] ;  /* 0x00045000010d7983 */ /* 0x000ee80000100800 */
[----:B-----5:R0:W-:Y:S04]  /*1eb20*/  STL [R1+0x4a0], R8 ;  /* 0x0004a00801007387 */ /* 0x0201e80000100800 */
[----:B0-----:R-:W4:Y:S01]  /*1eb30*/  LDL.LU R8, [R1+0x488] ;  /* 0x0004880001087983 */ /* 0x001f220000300800 */
[----:B------:R-:W-:-:S03]  /*1eb40*/  ULDC.64 UR12, c[0x0][0x208] ;  /* 0x00008200000c7ab9 */ /* 0x000fc60000000a00 */
[----:B------:R-:W-:Y:S01]  /*1eb50*/  STL [R1+0x49c], R3 ;  /* 0x00049c0301007387 */ /* 0x000fe20000100800 */
[----:B--2---:R-:W-:Y:S01]  /*1eb60*/  R2UR UR4, R232 ;  /* 0x00000000e80472ca */ /* 0x004fe200000e0000 */
[----:B----4-:R-:W-:-:S05]  /*1eb70*/  HADD2.F32 R232, -RZ, R8.H0_H0 ;  /* 0x20000008ffe87230 */ /* 0x010fca0000004100 */
[----:B------:R-:W-:-:S04]  /*1eb80*/  FMUL R232, R232, R16 ;  /* 0x00000010e8e87220 */ /* 0x000fc80000400000 */
[----:B------:R-:W-:Y:S01]  /*1eb90*/  FFMA R232, R24, R2, R232 ;  /* 0x0000000218e87223 */ /* 0x000fe200000000e8 */
[----:B---3--:R-:W-:-:S04]  /*1eba0*/  IADD3 R24, P4, R25, R20, RZ ;  /* 0x0000001419187210 */ /* 0x008fc80007f9e0ff */
[----:B------:R-:W-:Y:S01]  /*1ebb0*/  F2FP.F16.F32.PACK_AB R232, RZ, R232 ;  /* 0x000000e8ffe8723e */ /* 0x000fe200000000ff */
[----:B------:R-:W-:-:S05]  /*1ebc0*/  IMAD.X R25, R15, 0x1, R233, P4 ;  /* 0x000000010f197824 */ /* 0x000fca00020e06e9 */
[----:B------:R-:W-:Y:S04]  /*1ebd0*/  STL.64 [R1+0x478], R24 ;  /* 0x0004781801007387 */ /* 0x000fe80000100a00 */
[----:B------:R0:W-:Y:S04]  /*1ebe0*/  @P5 STG.E.U16 desc[UR12][R24.64], R232 ;  /* 0x000000e818005986 */ /* 0x0001e8000c10150c */
[----:B0-----:R0:W5:Y:S04]  /*1ebf0*/  LDL.LU.64 R24, [R1+0x4b0] ;  /* 0x0004b00001187983 */ /* 0x0011680000300a00 */
[----:B------:R-:W2:Y:S02]  /*1ec00*/  LDL.LU.64 R232, [R1+0x480] ;  /* 0x0004800001e87983 */ /* 0x000ea40000300a00 */
[----:B--2---:R-:W-:-:S05]  /*1ec10*/  IADD3 R232, P4, R4, R232, RZ ;  /* 0x000000e804e87210 */ /* 0x004fca0007f9e0ff */
[----:B------:R-:W-:-:S05]  /*1ec20*/  IMAD.X R233, R19, 0x1, R5, P4 ;  /* 0x0000000113e97824 */ /* 0x000fca00020e0605 */
[----:B------:R1:W-:Y:S02]  /*1ec30*/  STL.64 [R1+0x480], R232 ;  /* 0x000480e801007387 */ /* 0x0003e40000100a00 */
[----:B-1----:R-:W-:-:S03]  /*1ec40*/  IMAD.WIDE.U32 R232, R17, R22, R232 ;  /* 0x0000001611e87225 */ /* 0x002fc600078e00e8 */
[----:B------:R-:W-:-:S04]  /*1ec50*/  IADD3 R232, P4, R6, R232, RZ ;  /* 0x000000e806e87210 */ /* 0x000fc80007f9e0ff */
[----:B------:R-:W-:-:S03]  /*1ec60*/  IADD3.X R233, R7, R12, R233, P4, !PT ;  /* 0x0000000c07e97210 */ /* 0x000fc600027fe4e9 */
[----:B------:R-:W-:-:S03]  /*1ec70*/  IMAD.WIDE.U32 R12, R13, UR4, R232 ;  /* 0x000000040d0c7c25 */ /* 0x000fc6000f8e00e8 */
[----:B------:R-:W2:Y:S01]  /*1ec80*/  LDL R233, [R1+0x46c] ;  /* 0x00046c0001e97983 */ /* 0x000ea20000100800 */
[----:B------:R-:W-:Y:S02]  /*1ec90*/  PRMT R3, R8, 0x7610, R3 ;  /* 0x0000761008037816 */ /* 0x000fe40000000003 */
[----:B------:R-:W-:Y:S02]  /*1eca0*/  LEA R232, P4, R12, R10, 0x1 ;  /* 0x0000000a0ce87211 */ /* 0x000fe400078808ff */
[----:B------:R-:W-:Y:S01]  /*1ecb0*/  ISETP.GT.AND P5, PT, R0, 0x88, P3 ;  /* 0x000000880000780c */ /* 0x000fe20001fa4270 */
[----:B--2---:R-:W-:-:S05]  /*1ecc0*/  IMAD.IADD R233, R233, 0x1, R13 ;  /* 0x00000001e9e97824 */ /* 0x004fca00078e020d */
[----:B------:R-:W-:Y:S02]  /*1ecd0*/  LEA.HI.X R233, R12, R11, R233, 0x1, P4 ;  /* 0x0000000b0ce97211 */ /* 0x000fe400020f0ce9 */
[----:B------:R0:W5:Y:S04]  /*1ece0*/  LDL.LU.64 R12, [R1+0x4a8] ;  /* 0x0004a800010c7983 */ /* 0x0001680000300a00 */
[----:B------:R0:W5:Y:S04]  /*1ecf0*/  LDL.LU R8, [R1+0x4a0] ;  /* 0x0004a00001087983 */ /* 0x0001680000300800 */
[----:B------:R1:W-:Y:S04]  /*1ed00*/  STL.S16 [R1+0x408], R3 ;  /* 0x0004080301007387 */ /* 0x0003e80000100600 */
[----:B-1----:R0:W5:Y:S01]  /*1ed10*/  LDL.LU R3, [R1+0x49c] ;  /* 0x00049c0001037983 */ /* 0x0021620000300800 */
[----:B------:R-:W-:Y:S04]  /*1ed20*/  BSSY B1, `(.L_x_50) ;  /* 0x0000007000017945 */ /* 0x000fe80003800000 */
[----:B------:R-:W-:Y:S05]  /*1ed30*/  @!P5 BRA `(.L_x_51) ;  /* 0x000000000014d947 */ /* 0x000fea0003800000 */
[----:B------:R-:W-:Y:S01]  /*1ed40*/  ULDC.64 UR4, c[0x0][0x208] ;  /* 0x0000820000047ab9 */ /* 0x000fe20000000a00 */
[----:B------:R1:W-:Y:S04]  /*1ed50*/  STL [R1+0x49c], R0 ;  /* 0x00049c0001007387 */ /* 0x0003e80000100800 */
[----:B-1----:R-:W2:Y:S04]  /*1ed60*/  LDG.E.LTC128B.U16 R0, desc[UR4][R232.64+0x2] ;  /* 0x00000204e8007981 */ /* 0x002ea8000c1e1520 */
[----:B--2---:R1:W-:Y:S04]  /*1ed70*/  STL [R1+0x408], R0 ;  /* 0x0004080001007387 */ /* 0x0043e80000100800 */
[----:B-1----:R1:W5:Y:S02]  /*1ed80*/  LDL.LU R0, [R1+0x49c] ;  /* 0x00049c0001007983 */ /* 0x0023640000300800 */
.L_x_51:
[----:B------:R-:W-:Y:S05]  /*1ed90*/  BSYNC B1 ;  /* 0x0000000000017941 */ /* 0x000fea0003800000 */
.L_x_50:
[----:B------:R2:W-:Y:S04]  /*1eda0*/  STL.64 [R1+0x4c0], R14 ;  /* 0x0004c00e01007387 */ /* 0x0005e80000100a00 */
[----:B--2---:R-:W2:Y:S04]  /*1edb0*/  LDL.64 R14, [R1+0x430] ;  /* 0x00043000010e7983 */ /* 0x004ea80000100a00 */
[----:B------:R3:W-:Y:S04]  /*1edc0*/  STL [R1+0x4b8], R10 ;  /* 0x0004b80a01007387 */ /* 0x0007e80000100800 */
[----:B---3--:R-:W3:Y:S04]  /*1edd0*/  LDL.LU R10, [R1+0x40c] ;  /* 0x00040c00010a7983 */ /* 0x008ee80000300800 */
[----:B------:R-:W-:Y:S04]  /*1ede0*/  STL [R1+0x4b4], R9 ;  /* 0x0004b40901007387 */ /* 0x000fe80000100800 */
[----:B-----5:R-:W-:Y:S04]  /*1edf0*/  STL [R1+0x4b0], R8 ;  /* 0x0004b00801007387 */ /* 0x020fe80000100800 */
[----:B------:R4:W-:Y:S04]  /*1ee00*/  STL.64 [R1+0x4a8], R6 ;  /* 0x0004a80601007387 */ /* 0x0009e80000100a00 */
[----:B----4-:R-:W2:Y:S04]  /*1ee10*/  LDL R7, [R1+0x468] ;  /* 0x0004680001077983 */ /* 0x010ea80000100800 */
[----:B------:R-:W-:Y:S04]  /*1ee20*/  STL [R1+0x4a4], R5 ;  /* 0x0004a40501007387 */ /* 0x000fe80000100800 */
[----:B------:R4:W-:Y:S04]  /*1ee30*/  STL [R1+0x4a0], R4 ;  /* 0x0004a00401007387 */ /* 0x0009e80000100800 */
[----:B----4-:R-:W4:Y:S04]  /*1ee40*/  LDL.LU R4, [R1+0x408] ;  /* 0x0004080001047983 */ /* 0x010f280000300800 */
[----:B------:R0:W-:Y:S01]  /*1ee50*/  STL [R1+0x49c], R3 ;  /* 0x00049c0301007387 */ /* 0x0001e20000100800 */
[----:B----4-:R-:W-:-:S05]  /*1ee60*/  HADD2.F32 R6, -RZ, R4.H0_H0 ;  /* 0x20000004ff067230 */ /* 0x010fca0000004100 */
[----:B------:R-:W-:-:S04]  /*1ee70*/  FMUL R6, R6, R16 ;  /* 0x0000001006067220 */ /* 0x000fc80000400000 */
[----:B---3--:R-:W-:Y:S01]  /*1ee80*/  FFMA R10, R10, R2, R6 ;  /* 0x000000020a0a7223 */ /* 0x008fe20000000006 */
[----:B--2---:R-:W-:Y:S02]  /*1ee90*/  IADD3 R6, P4, R7, R14, RZ ;  /* 0x0000000e07067210 */ /* 0x004fe40007f9e0ff */
[----:B------:R2:W5:Y:S04]  /*1eea0*/  LDL.LU.64 R14, [R1+0x4c0] ;  /* 0x0004c000010e7983 */ /* 0x0005680000300a00 */
[----:B------:R-:W3:Y:S01]  /*1eeb0*/  LDL R7, [R1+0x454] ;  /* 0x0004540001077983 */ /* 0x000ee20000100800 */
[----:B------:R-:W-:Y:S01]  /*1eec0*/  F2FP.F16.F32.PACK_AB R9, RZ, R10 ;  /* 0x0000000aff09723e */ /* 0x000fe200000000ff */
[----:B------:R-:W-:Y:S02]  /*1eed0*/  ULDC.64 UR4, c[0x0][0x208] ;  /* 0x0000820000047ab9 */ /* 0x000fe40000000a00 */
[----:B------:R2:W5:Y:S01]  /*1eee0*/  LDL.LU R10, [R1+0x4b8] ;  /* 0x0004b800010a7983 */ /* 0x0005620000300800 */
[----:B------:R-:W-:-:S02]  /*1eef0*/  PRMT R8, R9, 0x7610, R8 ;  /* 0x0000761009087816 */ /* 0x000fc40000000008 */
[----:B0-----:R-:W-:Y:S01]  /*1ef00*/  PRMT R3, R4, 0x7610, R3 ;  /* 0x0000761004037816 */ /* 0x001fe20000000003 */
[----:B------:R2:W5:Y:S01]  /*1ef10*/  LDL.LU R9, [R1+0x4b4] ;  /* 0x0004b40001097983 */ /* 0x0005620000300800 */
[----:B------:R-:W-:-:S03]  /*1ef20*/  PRMT R5, R8, 0x7610, R5 ;  /* 0x0000761008057816 */ /* 0x000fc60000000005 */
[----:B------:R2:W5:Y:S01]  /*1ef30*/  LDL.LU R8, [R1+0x4b0] ;  /* 0x0004b00001087983 */ /* 0x0005620000300800 */
[----:B---3--:R-:W-:Y:S01]  /*1ef40*/  IMAD.X R7, R7, 0x1, R13, P4 ;  /* 0x0000000107077824 */ /* 0x008fe200020e060d */
[----:B------:R-:W-:-:S04]  /*1ef50*/  ISETP.GT.AND P4, PT, R0, 0x80, P2 ;  /* 0x000000800000780c */ /* 0x000fc80001784270 */
[----:B------:R-:W-:Y:S04]  /*1ef60*/  STL.64 [R1+0x438], R6 ;  /* 0x0004380601007387 */ /* 0x000fe80000100a00 */
[----:B------:R0:W-:Y:S04]  /*1ef70*/  @P5 STG.E.U16 desc[UR4][R6.64+0x2], R5 ;  /* 0x0000020506005986 */ /* 0x0001e8000c101504 */
[----:B0-----:R2:W5:Y:S04]  /*1ef80*/  LDL.LU.64 R6, [R1+0x4a8] ;  /* 0x0004a80001067983 */ /* 0x0015680000300a00 */
[----:B------:R2:W5:Y:S04]  /*1ef90*/  LDL.LU R5, [R1+0x4a4] ;  /* 0x0004a40001057983 */ /* 0x0005680000300800 */
[----:B------:R2:W5:Y:S04]  /*1efa0*/  LDL.LU R4, [R1+0x4a0] ;  /* 0x0004a00001047983 */ /* 0x0005680000300800 */
[----:B------:R0:W-:Y:S04]  /*1efb0*/  STL.S16 [R1+0x408], R3 ;  /* 0x0004080301007387 */ /* 0x0001e80000100600 */
[----:B0-----:R2:W5:Y:S01]  /*1efc0*/  LDL.LU R3, [R1+0x49c] ;  /* 0x00049c0001037983 */ /* 0x0015620000300800 */
[----:B------:R-:W-:Y:S04]  /*1efd0*/  BSSY B1, `(.L_x_52) ;  /* 0x0000007000017945 */ /* 0x000fe80003800000 */
[----:B------:R-:W-:Y:S05]  /*1efe0*/  @!P4 BRA `(.L_x_53) ;  /* 0x000000000014c947 */ /* 0x000fea0003800000 */
[----:B------:R-:W-:Y:S01]  /*1eff0*/  ULDC.64 UR4, c[0x0][0x208] ;  /* 0x0000820000047ab9 */ /* 0x000fe20000000a00 */
[----:B------:R0:W-:Y:S04]  /*1f000*/  STL [R1+0x49c], R0 ;  /* 0x00049c0001007387 */ /* 0x0001e80000100800 */
[----:B0-----:R-:W3:Y:S04]  /*1f010*/  LDG.E.LTC128B.U16 R0, desc[UR4][R234.64+0x10] ;  /* 0x00001004ea007981 */ /* 0x001ee8000c1e1520 */
[----:B---3--:R0:W-:Y:S04]  /*1f020*/  STL [R1+0x408], R0 ;  /* 0x0004080001007387 */ /* 0x0081e80000100800 */
[----:B0-----:R0:W5:Y:S02]  /*1f030*/  LDL.LU R0, [R1+0x49c] ;  /* 0x00049c0001007983 */ /* 0x0011640000300800 */
.L_x_53:
[----:B------:R-:W-:Y:S05]  /*1f040*/  BSYNC B1 ;  /* 0x0000000000017941 */ /* 0x000fea0003800000 */
.L_x_52:
[----:B-----5:R-:W3:Y:S04]  /*1f050*/  LDL R14, [R1+0x408] ;  /* 0x00040800010e7983 */ /* 0x020ee80000100800 */
[----:B------:R4:W-:Y:S04]  /*1f060*/  STL [R1+0x49c], R3 ;  /* 0x00049c0301007387 */ /* 0x0009e80000100800 */
[----:B----4-:R-:W4:Y:S01]  /*1f070*/  LDL.LU R3, [R1+0x410] ;  /* 0x0004100001037983 */ /* 0x010f220000300800 */
[----:B---3--:R-:W-:-:S05]  /*1f080*/  HADD2.F32 R14, -RZ, R14.H0_H0 ;  /* 0x2000000eff0e7230 */ /* 0x008fca0000004100 */
[----:B------:R-:W-:-:S04]  /*1f090*/  FMUL R14, R14, R16 ;  /* 0x000000100e0e7220 */ /* 0x000fc80000400000 */
[----:B----4-:R-:W-:Y:S02]  /*1f0a0*/  FFMA R14, R3, R2, R14 ;  /* 0x00000002030e7223 */ /* 0x010fe4000000000e */
[----:B------:R3:W5:Y:S01]  /*1f0b0*/  LDL.LU R3, [R1+0x49c] ;  /* 0x00049c0001037983 */ /* 0x0007620000300800 */
[----:B------:R-:W-:Y:S01]  /*1f0c0*/  ISETP.GT.AND P5, PT, R0, 0x80, P1 ;  /* 0x000000800000780c */ /* 0x000fe20000fa4270 */
[----:B------:R-:W-:Y:S01]  /*1f0d0*/  ULDC.64 UR4, c[0x0][0x208] ;  /* 0x0000820000047ab9 */ /* 0x000fe20000000a00 */
[----:B------:R-:W-:-:S04]  /*1f0e0*/  F2FP.F16.F32.PACK_AB R14, RZ, R14 ;  /* 0x0000000eff0e723e */ /* 0x000fc800000000ff */
[----:B------:R-:W-:Y:S01]  /*1f0f0*/  PRMT R21, R14, 0x7610, R21 ;  /* 0x000076100e157816 */ /* 0x000fe20000000015 */
[----:B------:R-:W-:Y:S02]  /*1f100*/  @P4 IMAD.MOV.U32 R14, RZ, RZ, R20 ;  /* 0x000000ffff0e4224 */ /* 0x000fe400078e0014 */
[----:B------:R-:W4:Y:S01]  /*1f110*/  LDL.LU R20, [R1+0x408] ;  /* 0x0004080001147983 */ /* 0x000f220000300800 */
[----:B------:R-:W-:Y:S03]  /*1f120*/  BSSY B1, `(.L_x_54) ;  /* 0x0000006000017945 */ /* 0x000fe60003800000 */
[----:B------:R4:W-:Y:S02]  /*1f130*/  @P4 STG.E.U16 desc[UR4][R14.64+0x10], R21 ;  /* 0x000010150e004986 */ /* 0x0009e4000c101504 */
[----:B----4-:R-:W-:Y:S01]  /*1f140*/  PRMT R14, R20, 0x7610, R14 ;  /* 0x00007610140e7816 */ /* 0x010fe2000000000e */
[----:B---3--:R-:W-:Y:S06]  /*1f150*/  @!P5 BRA `(.L_x_55) ;  /* 0x000000000008d947 */ /* 0x008fec0003800000 */
[----:B------:R-:W-:Y:S02]  /*1f160*/  ULDC.64 UR4, c[0x0][0x208] ;  /* 0x0000820000047ab9 */ /* 0x000fe40000000a00 */
[----:B------:R3:W5:Y:S03]  /*1f170*/  LDG.E.LTC128B.U16 R14, desc[UR4][R234.64+0x12] ;  /* 0x00001204ea0e7981 */ /* 0x000766000c1e1520 */
.L_x_55:
[----:B------:R-:W-:Y:S05]  /*1f180*/  BSYNC B1 ;  /* 0x0000000000017941 */ /* 0x000fea0003800000 */
.L_x_54:
[----:B------:R-:W4:Y:S01]  /*1f190*/  LDL.LU R20, [R1+0x414] ;  /* 0x0004140001147983 */ /* 0x000f220000300800 */
[----:B-----5:R-:W-:Y:S01]  /*1f1a0*/  HADD2.F32 R15, -RZ, R14.H0_H0 ;  /* 0x2000000eff0f7230 */ /* 0x020fe20000004100 */
        /* <DEDUP_REMOVED lines=10> */
.L_x_57:
[----:B------:R-:W-:Y:S05]  /*1f250*/  BSYNC B1 ;  /* 0x0000000000017941 */ /* 0x000fea0003800000 */
.L_x_56:
[----:B------:R1:W-:Y:S04]  /*1f260*/  STL [R1+0x49c], R3 ;  /* 0x00049c0301007387 */ /* 0x0003e80000100800 */
[----:B-1----:R-:W2:Y:S01]  /*1f270*/  LDL.LU R3, [R1+0x418] ;  /* 0x0004180001037983 */ /* 0x002ea20000300800 */
[----:B----45:R-:W-:-:S03]  /*1f280*/  HADD2.F32 R15, -RZ, R14.H0_H0 ;  /* 0x2000000eff0f7230 */ /* 0x030fc60000004100 */
[----:B------:R-:W4:Y:S02]  /*1f290*/  LDL.LU.64 R20, [R1+0x478] ;  /* 0x0004780001147983 */ /* 0x000f240000300a00 */
[----:B------:R-:W-:Y:S01]  /*1f2a0*/  FMUL R15, R15, R16 ;  /* 0x000000100f0f7220 */ /* 0x000fe20000400000 */
[----:B------:R-:W-:Y:S01]  /*1f2b0*/  ISETP.GT.AND P5, PT, R0, 0x88, P1 ;  /* 0x000000880000780c */ /* 0x000fe20000fa4270 */
[----:B------:R-:W-:Y:S02]  /*1f2c0*/  ULDC.64 UR4, c[0x0][0x208] ;  /* 0x0000820000047ab9 */ /* 0x000fe40000000a00 */
[----:B--2---:R-:W-:Y:S02]  /*1f2d0*/  FFMA R15, R3, R2, R15 ;  /* 0x00000002030f7223 */ /* 0x004fe4000000000f */
[----:B------:R1:W5:Y:S01]  /*1f2e0*/  LDL.LU R3, [R1+0x49c] ;  /* 0x00049c0001037983 */ /* 0x0003620000300800 */
[----:B------:R-:W-:Y:S02]  /*1f2f0*/  BSSY B1, `(.L_x_58) ;  /* 0x0000007000017945 */ /* 0x000fe40003800000 */
[----:B------:R-:W-:-:S05]  /*1f300*/  F2FP.F16.F32.PACK_AB R15, RZ, R15 ;  /* 0x0000000fff0f723e */ /* 0x000fca00000000ff */
[----:B----4-:R2:W-:Y:S02]  /*1f310*/  @P4 STG.E.U16 desc[UR4][R20.64+0x10], R15 ;  /* 0x0000100f14004986 */ /* 0x0105e4000c101504 */
[----:B--2---:R-:W-:Y:S01]  /*1f320*/  PRMT R20, R14, 0x7610, R20 ;  /* 0x000076100e147816 */ /* 0x004fe20000000014 */
[----:B-1----:R-:W-:Y:S06]  /*1f330*/  @!P5 BRA `(.L_x_59) ;  /* 0x000000000008d947 */ /* 0x002fec0003800000 */
[----:B------:R-:W-:Y:S02]  /*1f340*/  ULDC.64 UR4, c[0x0][0x208] ;  /* 0x0000820000047ab9 */ /* 0x000fe40000000a00 */
[----:B------:R1:W5:Y:S03]  /*1f350*/  LDG.E.LTC128B.U16 R20, desc[UR4][R232.64+0x12] ;  /* 0x00001204e8147981 */ /* 0x000366000c1e1520 */
.L_x_59:
[----:B------:R-:W-:Y:S05]  /*1f360*/  BSYNC B1 ;  /* 0x0000000000017941 */ /* 0x000fea0003800000 */
.L_x_58:
[----:B------:R-:W2:Y:S04]  /*1f370*/  LDL R14, [R1+0x464] ;  /* 0x00046400010e7983 */ /* 0x000ea80000100800 */
[----:B------:R-:W4:Y:S04]  /*1f380*/  LDL.LU R15, [R1+0x41c] ;  /* 0x00041c00010f7983 */ /* 0x000f280000300800 */
[----:B------:R0:W-:Y:S04]  /*1f390*/  STL.64 [R1+0x4b0], R26 ;  /* 0x0004b01a01007387 */ /* 0x0001e80000100a00 */
[----:B0-----:R-:W3:Y:S04]  /*1f3a0*/  LDL.LU.64 R26, [R1+0x438] ;  /* 0x00043800011a7983 */ /* 0x001ee80000300a00 */
[----:B------:R0:W-:Y:S01]  /*1f3b0*/  STL.64 [R1+0x4a8], R24 ;  /* 0x0004a81801007387 */ /* 0x0001e20000100a00 */
[----:B------:R-:W-:-:S03]  /*1f3c0*/  ULDC.64 UR12, c[0x0][0x208] ;  /* 0x00008200000c7ab9 */ /* 0x000fc60000000a00 */
[----:B0-----:R-:W3:Y:S04]  /*1f3d0*/  LDL.LU.64 R24, [R1+0x400] ;  /* 0x0004000001187983 */ /* 0x001ee80000300a00 */
[----:B------:R0:W-:Y:S04]  /*1f3e0*/  STL.64 [R1+0x4a0], R12 ;  /* 0x0004a00c01007387 */ /* 0x0001e80000100a00 */
[----:B0-----:R-:W3:Y:S04]  /*1f3f0*/  LDL.LU R13, [R1+0x3e0] ;  /* 0x0003e000010d7983 */ /* 0x001ee80000300800 */
[----:B-----5:R0:W-:Y:S04]  /*1f400*/  STL [R1+0x49c], R3 ;  /* 0x00049c0301007387 */ /* 0x0201e80000100800 */
[----:B0-----:R-:W3:Y:S01]  /*1f410*/  LDL R3, [R1+0x470] ;  /* 0x0004700001037983 */ /* 0x001ee20000100800 */
[----:B--2---:R-:W-:Y:S01]  /*1f420*/  R2UR UR5, R14 ;  /* 0x000000000e0572ca */ /* 0x004fe200000e0000 */
[----:B------:R-:W-:-:S05]  /*1f430*/  HADD2.F32 R14, -RZ, R20.H0_H0 ;  /* 0x20000014ff0e7230 */ /* 0x000fca0000004100 */
[----:B------:R-:W-:-:S04]  /*1f440*/  FMUL R14, R14, R16 ;  /* 0x000000100e0e7220 */ /* 0x000fc80000400000 */
[----:B----4-:R-:W-:-:S05]  /*1f450*/  FFMA R14, R15, R2, R14 ;  /* 0x000000020f0e7223 */ /* 0x010fca000000000e */
[----:B------:R-:W-:Y:S01]  /*1f460*/  F2FP.F16.F32.PACK_AB R14, RZ, R14 ;  /* 0x0000000eff0e723e */ /* 0x000fe200000000ff */
[----:B---3--:R-:W-:Y:S04]  /*1f470*/  STL.64 [R1+0x400], R26 ;  /* 0x0004001a01007387 */ /* 0x008fe80000100a00 */
[----:B------:R0:W-:Y:S04]  /*1f480*/  @P5 STG.E.U16 desc[UR12][R26.64+0x12], R14 ;  /* 0x0000120e1a005986 */ /* 0x0001e8000c10150c */
[----:B0-----:R0:W5:Y:S04]  /*1f490*/  LDL.LU.64 R26, [R1+0x4b0] ;  /* 0x0004b000011a7983 */ /* 0x0011680000300a00 */
[----:B------:R-:W2:Y:S01]  /*1f4a0*/  LDL.64 R14, [R1+0x448] ;  /* 0x00044800010e7983 */ /* 0x000ea20000100a00 */
[----:B------:R-:W-:Y:S01]  /*1f4b0*/  IMAD.WIDE.U32 R24, R22, 0x78, R24 ;  /* 0x0000007816187825 */ /* 0x000fe200078e0018 */
[----:B------:R-:W-:-:S03]  /*1f4c0*/  ISETP.GT.AND P4, PT, R0, 0x100, P0 ;  /* 0x000001000000780c */ /* 0x000fc60000784270 */
[----:B------:R-:W-:Y:S01]  /*1f4d0*/  IMAD.IADD R21, R23, 0x1, R25 ;  /* 0x0000000117157824 */ /* 0x000fe200078e0219 */
[----:B------:R3:W-:Y:S01]  /*1f4e0*/  STL.64 [R1+0x408], R24 ;  /* 0x0004081801007387 */ /* 0x0007e20000100a00 */
[----:B------:R-:W-:Y:S02]  /*1f4f0*/  PRMT R12, R20, 0x7610, R12 ;  /* 0x00007610140c7816 */ /* 0x000fe4000000000c */
[----:B--2---:R-:W-:Y:S02]  /*1f500*/  IADD3 R15, P5, R14, R24, RZ ;  /* 0x000000180e0f7210 */ /* 0x004fe40007fbe0ff */
[----:B---3--:R0:W5:Y:S04]  /*1f510*/  LDL.LU.64 R24, [R1+0x4a8] ;  /* 0x0004a80001187983 */ /* 0x0081680000300a00 */
[----:B------:R2:W-:Y:S02]  /*1f520*/  STL [R1+0x414], R21 ;  /* 0x0004141501007387 */ /* 0x0005e40000100800 */
[----:B--2---:R-:W-:-:S02]  /*1f530*/  IADD3.X R21, R21, R237, RZ, P5, !PT ;  /* 0x000000ed15157210 */ /* 0x004fc40002ffe4ff */
[----:B------:R-:W-:-:S04]  /*1f540*/  LEA R14, P5, R15, R10, 0x1 ;  /* 0x0000000a0f0e7211 */ /* 0x000fc800078a08ff */
[----:B------:R-:W-:Y:S01]  /*1f550*/  LEA.HI.X R15, R15, R11, R21, 0x1, P5 ;  /* 0x0000000b0f0f7211 */ /* 0x000fe200028f0c15 */
[----:B------:R-:W-:Y:S01]  /*1f560*/  USHF.L.U64.HI UR4, UR8, 0x9, UR9 ;  /* 0x0000000908047899 */ /* 0x000fe20008010209 */
[----:B------:R-:W2:Y:S04]  /*1f570*/  LDL R21, [R1+0x46c] ;  /* 0x00046c0001157983 */ /* 0x000ea80000100800 */
[----:B------:R-:W3:Y:S01]  /*1f580*/  @P4 LDG.E.LTC128B.U16 R12, desc[UR12][R14.64] ;  /* 0x0000000c0e0c4981 */ /* 0x000ee2000c1e1520 */
[----:B------:R-:W-:-:S04]  /*1f590*/  IMAD.WIDE.U32 R18, R22, 0x78, R18 ;  /* 0x0000007816127825 */ /* 0x000fc800078e0012 */
[----:B---3--:R-:W-:-:S05]  /*1f5a0*/  HADD2.F32 R14, -RZ, R12.H0_H0 ;  /* 0x2000000cff0e7230 */ /* 0x008fca0000004100 */
[----:B------:R-:W-:-:S04]  /*1f5b0*/  FMUL R14, R14, R16 ;  /* 0x000000100e0e7220 */ /* 0x000fc80000400000 */
[----:B------:R-:W-:Y:S01]  /*1f5c0*/  FFMA R20, R13, R2, R14 ;  /* 0x000000020d147223 */ /* 0x000fe2000000000e */
[----:B------:R-:W-:-:S05]  /*1f5d0*/  IMAD.U32 R14, RZ, RZ, UR8 ;  /* 0x00000008ff0e7e24 */ /* 0x000fca000f8e00ff */
[----:B------:R-:W-:Y:S02]  /*1f5e0*/  LEA R14, P5, R14, R8, 0x9 ;  /* 0x000000080e0e7211 */ /* 0x000fe400078a48ff */
[----:B------:R-:W-:Y:S02]  /*1f5f0*/  F2FP.F16.F32.PACK_AB R20, RZ, R20 ;  /* 0x00000014ff14723e */ /* 0x000fe400000000ff */
[----:B------:R-:W-:Y:S01]  /*1f600*/  IADD3.X R15, R9, UR4, RZ, P5, !PT ;  /* 0x00000004090f7c10 */ /* 0x000fe2000affe4ff */
[----:B------:R-:W-:Y:S04]  /*1f610*/  STL [R1+0x410], R12 ;  /* 0x0004100c01007387 */ /* 0x000fe80000100800 */
[----:B------:R3:W-:Y:S04]  /*1f620*/  @P4 STG.E.U16 desc[UR12][R14.64], R20 ;  /* 0x000000140e004986 */ /* 0x0007e8000c10150c */
[----:B---3--:R-:W3:Y:S01]  /*1f630*/  LDL R20, [R1+0x450] ;  /* 0x0004500001147983 */ /* 0x008ee20000100800 */
[----:B------:R-:W-:-:S04]  /*1f640*/  IADD3 R12, P4, R4, R18, RZ ;  /* 0x00000012040c7210 */ /* 0x000fc80007f9e0ff */
[----:B------:R-:W-:-:S03]  /*1f650*/  IADD3.X R13, R5, R23, R19, P4, !PT ;  /* 0x00000017050d7210 */ /* 0x000fc600027fe413 */
[----:B------:R-:W-:Y:S02]  /*1f660*/  IMAD.WIDE.U32 R18, R17, R22, R12 ;  /* 0x0000001611127225 */ /* 0x000fe400078e000c */
[----:B------:R4:W-:Y:S01]  /*1f670*/  STL.64 [R1+0x418], R12 ;  /* 0x0004180c01007387 */ /* 0x0009e20000100a00 */
[----:B------:R-:W-:-:S04]  /*1f680*/  IADD3 R18, P4, R6, R18, RZ ;  /* 0x0000001206127210 */ /* 0x000fc80007f9e0ff */
[----:B------:R-:W-:Y:S01]  /*1f690*/  IADD3.X R19, R7, R3, R19, P4, !PT ;  /* 0x0000000307137210 */ /* 0x000fe200027fe413 */
[----:B----4-:R0:W5:Y:S04]  /*1f6a0*/  LDL.LU.64 R12, [R1+0x4a0] ;  /* 0x0004a000010c7983 */ /* 0x0101680000300a00 */
[----:B------:R0:W5:Y:S01]  /*1f6b0*/  LDL.LU R3, [R1+0x49c] ;  /* 0x00049c0001037983 */ /* 0x0001620000300800 */
[----:B------:R-:W-:Y:S01]  /*1f6c0*/  BSSY B1, `(.L_x_60) ;  /* 0x000000a000017945 */ /* 0x000fe20003800000 */
[----:B---3--:R-:W-:-:S04]  /*1f6d0*/  IMAD.WIDE.U32 R18, R20, UR5, R18 ;  /* 0x0000000514127c25 */ /* 0x008fc8000f8e0012 */
[----:B--2---:R-:W-:Y:S01]  /*1f6e0*/  IMAD.IADD R19, R21, 0x1, R19 ;  /* 0x0000000115137824 */ /* 0x004fe200078e0213 */
[----:B------:R-:W-:-:S04]  /*1f6f0*/  LEA R20, P4, R18, R10, 0x1 ;  /* 0x0000000a12147211 */ /* 0x000fc800078808ff */
[----:B------:R-:W-:Y:S02]  /*1f700*/  LEA.HI.X R21, R18, R11, R19, 0x1, P4 ;  /* 0x0000000b12157211 */ /* 0x000fe400020f0c13 */
[----:B------:R-:W-:-:S13]  /*1f710*/  ISETP.GT.AND P4, PT, R0, 0x100, P3 ;  /* 0x000001000000780c */ /* 0x000fda0001f84270 */
[----:B0-----:R-:W-:Y:S05]  /*1f720*/  @!P4 BRA `(.L_x_61) ;  /* 0x00000000000cc947 */ /* 0x001fea0003800000 */
[----:B------:R-:W-:Y:S02]  /*1f730*/  ULDC.64 UR4, c[0x0][0x208] ;  /* 0x0000820000047ab9 */ /* 0x000fe40000000a00 */
[----:B------:R-:W2:Y:S04]  /*1f740*/  LDG.E.LTC128B.U16 R18, desc[UR4][R20.64+0x2] ;  /* 0x0000020414127981 */ /* 0x000ea8000c1e1520 */
[----:B--2---:R0:W-:Y:S02]  /*1f750*/  STL [R1+0x410], R18 ;  /* 0x0004101201007387 */ /* 0x0041e40000100800 */
.L_x_61:
[----:B------:R-:W-:Y:S05]  /*1f760*/  BSYNC B1 ;  /* 0x0000000000017941 */ /* 0x000fea0003800000 */
.L_x_60:
[----:B------:R-:W2:Y:S04]  /*1f770*/  LDL.LU R19, [R1+0x3e4] ;  /* 0x0003e40001137983 */ /* 0x000ea80000300800 */
[----:B------:R3:W-:Y:S04]  /*1f780*/  STL.64 [R1+0x4a8], R8 ;  /* 0x0004a80801007387 */ /* 0x0007e80000100a00 */
[----:B---3--:R-:W3:Y:S04]  /*1f790*/  LDL.LU.64 R8, [R1+0x408] ;  /* 0x0004080001087983 */ /* 0x008ee80000300a00 */
[----:B------:R4:W-:Y:S04]  /*1f7a0*/  STL [R1+0x4a4], R7 ;  /* 0x0004a40701007387 */ /* 0x0009e80000100800 */
[----:B----4-:R-:W4:Y:S04]  /*1f7b0*/  LDL.LU R7, [R1+0x414] ;  /* 0x0004140001077983 */ /* 0x010f280000300800 */
[----:B------:R1:W-:Y:S04]  /*1f7c0*/  STL [R1+0x4a0], R6 ;  /* 0x0004a00601007387 */ /* 0x0003e80000100800 */
[----:B-1----:R-:W0:Y:S01]  /*1f7d0*/  LDL.LU R6, [R1+0x410] ;  /* 0x0004100001067983 */ /* 0x002e220000300800 */
[----:B------:R-:W-:-:S03]  /*1f7e0*/  ULDC.64 UR4, c[0x0][0x208] ;  /* 0x0000820000047ab9 */ /* 0x000fc60000000a00 */
[----:B-----5:R-:W-:Y:S01]  /*1f7f0*/  STL [R1+0x49c], R3 ;  /* 0x00049c0301007387 */ /* 0x020fe20000100800 */
[----:B0-----:R-:W-:-:S05]  /*1f800*/  HADD2.F32 R18, -RZ, R6.H0_H0 ;  /* 0x20000006ff127230 */ /* 0x001fca0000004100 */
[----:B------:R-:W-:-:S04]  /*1f810*/  FMUL R18, R18, R16 ;  /* 0x0000001012127220 */ /* 0x000fc80000400000 */
[----:B--2---:R-:W-:-:S05]  /*1f820*/  FFMA R18, R19, R2, R18 ;  /* 0x0000000213127223 */ /* 0x004fca0000000012 */
[----:B------:R-:W-:-:S05]  /*1f830*/  F2FP.F16.F32.PACK_AB R18, RZ, R18 ;  /* 0x00000012ff12723e */ /* 0x000fca00000000ff */
[----:B------:R0:W-:Y:S04]  /*1f840*/  @P4 STG.E.U16 desc[UR4][R14.64+0x2], R18 ;  /* 0x000002120e004986 */ /* 0x0001e8000c101504 */
[----:B0-----:R-:W2:Y:S01]  /*1f850*/  LDL.64 R18, [R1+0x448] ;  /* 0x0004480001127983 */ /* 0x001ea20000100a00 */
[----:B---3--:R-:W-:-:S05]  /*1f860*/  IADD3 R8, P4, R4, R8, RZ ;  /* 0x0000000804087210 */ /* 0x008fca0007f9e0ff */
[----:B----4-:R-:W-:Y:S01]  /*1f870*/  IMAD.X R9, R7, 0x1, R5, P4 ;  /* 0x0000000107097824 */ /* 0x010fe200020e0605 */
[----:B------:R-:W-:Y:S02]  /*1f880*/  PRMT R3, R6, 0x7610, R3 ;  /* 0x0000761006037816 */ /* 0x000fe40000000003 */
[----:B------:R-:W-:Y:S02]  /*1f890*/  ISETP.GT.AND P4, PT, R0, 0x108, P0 ;  /* 0x000001080000780c */ /* 0x000fe40000784270 */
[----:B------:R0:W-:Y:S01]  /*1f8a0*/  STL.64 [R1+0x3e0], R8 ;  /* 0x0003e00801007387 */ /* 0x0001e20000100a00 */
[----:B--2---:R-:W-:-:S05]  /*1f8b0*/  IADD3 R19, P5, R8, R18, RZ ;  /* 0x0000001208137210 */ /* 0x004fca0007fbe0ff */
[----:B------:R-:W-:Y:S01]  /*1f8c0*/  IMAD.X R7, R9, 0x1, R237, P5 ;  /* 0x0000000109077824 */ /* 0x000fe200028e06ed */
[C---:B------:R-:W-:Y:S01]  /*1f8d0*/  LEA R18, P5, R19.reuse, R10, 0x1 ;  /* 0x0000000a13127211 */ /* 0x040fe200078a08ff */
[----:B0-----:R0:W5:Y:S03]  /*1f8e0*/  LDL.LU.64 R8, [R1+0x4a8] ;  /* 0x0004a80001087983 */ /* 0x0011660000300a00 */
[----:B------:R-:W-:Y:S02]  /*1f8f0*/  LEA.HI.X R19, R19, R11, R7, 0x1, P5 ;  /* 0x0000000b13137211 */ /* 0x000fe400028f0c07 */
[----:B------:R0:W5:Y:S04]  /*1f900*/  LDL.LU R7, [R1+0x4a4] ;  /* 0x0004a40001077983 */ /* 0x0001680000300800 */
[----:B------:R0:W5:Y:S04]  /*1f910*/  LDL.LU R6, [R1+0x4a0] ;  /* 0x0004a00001067983 */ /* 0x0001680000300800 */
[----:B------:R1:W-:Y:S04]  /*1f920*/  STL.S16 [R1+0x478], R3 ;  /* 0x0004780301007387 */ /* 0x0003e80000100600 */
[----:B-1----:R0:W5:Y:S01]  /*1f930*/  LDL.LU R3, [R1+0x49c] ;  /* 0x00049c0001037983 */ /* 0x0021620000300800 */
[----:B------:R-:W-:Y:S04]  /*1f940*/  BSSY B1, `(.L_x_62) ;  /* 0x0000005000017945 */ /* 0x000fe80003800000 */
[----:B------:R-:W-:Y:S05]  /*1f950*/  @!P4 BRA `(.L_x_63) ;  /* 0x00000000000cc947 */ /* 0x000fea0003800000 */
[----:B------:R-:W-:Y:S02]  /*1f960*/  ULDC.64 UR4, c[0x0][0x208] ;  /* 0x0000820000047ab9 */ /* 0x000fe40000000a00 */
[----:B------:R-:W2:Y:S04]  /*1f970*/  LDG.E.LTC128B.U16 R18, desc[UR4][R18.64] ;  /* 0x0000000412127981 */ /* 0x000ea8000c1e1520 */
[----:B--2---:R1:W-:Y:S02]  /*1f980*/  STL [R1+0x478], R18 ;  /* 0x0004781201007387 */ /* 0x0043e40000100800 */
.L_x_63:
[----:B------:R-:W-:Y:S05]  /*1f990*/  BSYNC B1 ;  /* 0x0000000000017941 */ /* 0x000fea0003800000 */
.L_x_62:
[----:B-1----:R-:W2:Y:S04]  /*1f9a0*/  LDL R18, [R1+0x464] ;  /* 0x0004640001127983 */ /* 0x002ea80000100800 */
[----:B------:R-:W3:Y:S04]  /*1f9b0*/  LDL R19, [R1+0x454] ;  /* 0x0004540001137983 */ /* 0x000ee80000100800 */
[----:B------:R1:W-:Y:S04]  /*1f9c0*/  STL.64 [R1+0x4b8], R24 ;  /* 0x0004b81801007387 */ /* 0x0003e80000100a00 */
[----:B-1----:R-:W4:Y:S04]  /*1f9d0*/  LDL.LU R24, [R1+0x3e8] ;  /* 0x0003e80001187983 */ /* 0x002f280000300800 */
[----:B------:R-:W3:Y:S04]  /*1f9e0*/  LDL R25, [R1+0x468] ;  /* 0x0004680001197983 */ /* 0x000ee80000100800 */
[----:B------:R1:W-:Y:S04]  /*1f9f0*/  STL.64 [R1+0x4b0], R20 ;  /* 0x0004b01401007387 */ /* 0x0003e80000100a00 */
[----:B-1----:R-:W3:Y:S04]  /*1fa00*/  LDL.LU.64 R20, [R1+0x480] ;  /* 0x0004800001147983 */ /* 0x002ee80000300a00 */
[----:B------:R1:W-:Y:S04]  /*1fa10*/  STL.64 [R1+0x4a8], R12 ;  /* 0x0004a80c01007387 */ /* 0x0003e80000100a00 */
[----:B-1----:R-:W3:Y:S04]  /*1fa20*/  LDL R12, [R1+0x470] ;  /* 0x00047000010c7983 */ /* 0x002ee80000100800 */
[----:B------:R-:W3:Y:S04]  /*1fa30*/  LDL R13, [R1+0x450] ;  /* 0x00045000010d7983 */ /* 0x000ee80000100800 */
[----:B-----5:R1:W-:Y:S04]  /*1fa40*/  STL [R1+0x4a0], R8 ;  /* 0x0004a00801007387 */ /* 0x0203e80000100800 */
[----:B-1----:R-:W4:Y:S01]  /*1fa50*/  LDL.LU R8, [R1+0x478] ;  /* 0x0004780001087983 */ /* 0x002f220000300800 */
        /* <DEDUP_REMOVED lines=9> */
[----:B------:R1:W-:Y:S04]  /*1faf0*/  @P4 STG.E.U16 desc[UR12][R24.64], R18 ;  /* 0x0000001218004986 */ /* 0x0003e8000c10150c */
[----:B------:R2:W-:Y:S01]  /*1fb00*/  STL.64 [R1+0x438], R24 ;  /* 0x0004381801007387 */ /* 0x0005e20000100a00 */
[----:B-1----:R-:W-:-:S03]  /*1fb10*/  IMAD.WIDE.U32 R18, R22, 0x78, R20 ;  /* 0x0000007816127825 */ /* 0x002fc600078e0014 */
[----:B--2---:R1:W5:Y:S01]  /*1fb20*/  LDL.LU.64 R24, [R1+0x4b8] ;  /* 0x0004b80001187983 */ /* 0x0043620000300a00 */
[----:B------:R-:W-:-:S04]  /*1fb30*/  IADD3 R20, P4, R4, R18, RZ ;  /* 0x0000001204147210 */ /* 0x000fc80007f9e0ff */
[----:B------:R-:W-:-:S03]  /*1fb40*/  IADD3.X R21, R5, R23, R19, P4, !PT ;  /* 0x0000001705157210 */ /* 0x000fc600027fe413 */
[----:B------:R-:W-:Y:S02]  /*1fb50*/  IMAD.WIDE.U32 R18, R17, R22, R20 ;  /* 0x0000001611127225 */ /* 0x000fe400078e0014 */
[----:B------:R2:W-:Y:S01]  /*1fb60*/  STL.64 [R1+0x408], R20 ;  /* 0x0004081401007387 */ /* 0x0005e20000100a00 */
[----:B------:R-:W-:-:S04]  /*1fb70*/  IADD3 R18, P4, R6, R18, RZ ;  /* 0x0000001206127210 */ /* 0x000fc80007f9e0ff */
[----:B------:R-:W-:Y:S01]  /*1fb80*/  IADD3.X R19, R7, R12, R19, P4, !PT ;  /* 0x0000000c07137210 */ /* 0x000fe200027fe413 */
[----:B--2---:R1:W5:Y:S02]  /*1fb90*/  LDL.LU.64 R20, [R1+0x4b0] ;  /* 0x0004b00001147983 */ /* 0x0043640000300a00 */
[----:B------:R-:W-:-:S03]  /*1fba0*/  IMAD.WIDE.U32 R12, R13, UR4, R18 ;  /* 0x000000040d0c7c25 */ /* 0x000fc6000f8e0012 */
[----:B------:R-:W2:Y:S01]  /*1fbb0*/  LDL R19, [R1+0x46c] ;  /* 0x00046c0001137983 */ /* 0x000ea20000100800 */
[----:B------:R-:W-:Y:S02]  /*1fbc0*/  LEA R18, P4, R12, R10, 0x1 ;  /* 0x0000000a0c127211 */ /* 0x000fe400078808ff */
[----:B------:R-:W-:Y:S02]  /*1fbd0*/  PRMT R3, R8, 0x7610, R3 ;  /* 0x0000761008037816 */ /* 0x000fe40000000003 */
[----:B------:R-:W-:Y:S01]  /*1fbe0*/  ISETP.GT.AND P5, PT, R0, 0x108, P3 ;  /* 0x000001080000780c */ /* 0x000fe20001fa4270 */
[----:B--2---:R-:W-:-:S05]  /*1fbf0*/  IMAD.IADD R19, R19, 0x1, R13 ;  /* 0x0000000113137824 */ /* 0x004fca00078e020d */
[----:B------:R-:W-:Y:S02]  /*1fc00*/  LEA.HI.X R19, R12, R11, R19, 0x1, P4 ;  /* 0x0000000b0c137211 */ /* 0x000fe400020f0c13 */
[----:B------:R1:W5:Y:S04]  /*1fc10*/  LDL.LU.64 R12, [R1+0x4a8] ;  /* 0x0004a800010c7983 */ /* 0x0003680000300a00 */
[----:B------:R1:W5:Y:S04]  /*1fc20*/  LDL.LU R8, [R1+0x4a0] ;  /* 0x0004a00001087983 */ /* 0x0003680000300800 */
[----:B------:R2:W-:Y:S04]  /*1fc30*/  STL.S16 [R1+0x410], R3 ;  /* 0x0004100301007387 */ /* 0x0005e80000100600 */
[----:B--2---:R1:W5:Y:S01]  /*1fc40*/  LDL.LU R3, [R1+0x49c] ;  /* 0x00049c0001037983 */ /* 0x0043620000300800 */
[----:B------:R-:W-:Y:S04]  /*1fc50*/  BSSY B1, `(.L_x_64) ;  /* 0x0000007000017945 */ /* 0x000fe80003800000 */
[----:B------:R-:W-:Y:S05]  /*1fc60*/  @!P5 BRA `(.L_x_65) ;  /* 0x000000000014d947 */ /* 0x000fea0003800000 */
[----:B------:R-:W-:Y:S01]  /*1fc70*/  ULDC.64 UR4, c[0x0][0x208] ;  /* 0x0000820000047ab9 */ /* 0x000fe20000000a00 */
[----:B------:R2:W-:Y:S04]  /*1fc80*/  STL [R1+0x49c], R0 ;  /* 0x00049c0001007387 */ /* 0x0005e80000100800 */
[----:B--2---:R-:W2:Y:S04]  /*1fc90*/  LDG.E.LTC128B.U16 R0, desc[UR4][R18.64+0x2] ;  /* 0x0000020412007981 */ /* 0x004ea8000c1e1520 */
[----:B--2---:R2:W-:Y:S04]  /*1fca0*/  STL [R1+0x410], R0 ;  /* 0x0004100001007387 */ /* 0x0045e80000100800 */
[----:B--2---:R2:W5:Y:S02]  /*1fcb0*/  LDL.LU R0, [R1+0x49c] ;  /* 0x00049c0001007983 */ /* 0x0045640000300800 */
.L_x_65:
[----:B------:R-:W-:Y:S05]  /*1fcc0*/  BSYNC B1 ;  /* 0x0000000000017941 */ /* 0x000fea0003800000 */
.L_x_64:
[----:B------:R3:W-:Y:S04]  /*1fcd0*/  STL [R1+0x4b8], R10 ;  /* 0x0004b80a01007387 */ /* 0x0007e80000100800 */
[----:B---3--:R-:W3:Y:S04]  /*1fce0*/  LDL.LU R10, [R1+0x3ec] ;  /* 0x0003ec00010a7983 */ /* 0x008ee80000300800 */
[----:B------:R-:W-:Y:S04]  /*1fcf0*/  STL [R1+0x4b4], R9 ;  /* 0x0004b40901007387 */ /* 0x000fe80000100800 */
[----:B-----5:R-:W-:Y:S04]  /*1fd00*/  STL [R1+0x4b0], R8 ;  /* 0x0004b00801007387 */ /* 0x020fe80000100800 */
[----:B------:R4:W-:Y:S04]  /*1fd10*/  STL.64 [R1+0x4a8], R6 ;  /* 0x0004a80601007387 */ /* 0x0009e80000100a00 */
[----:B----4-:R-:W4:Y:S04]  /*1fd20*/  LDL R7, [R1+0x468] ;  /* 0x0004680001077983 */ /* 0x010f280000100800 */
[----:B------:R-:W-:Y:S04]  /*1fd30*/  STL [R1+0x4a4], R5 ;  /* 0x0004a40501007387 */ /* 0x000fe80000100800 */
[----:B------:R0:W-:Y:S04]  /*1fd40*/  STL [R1+0x4a0], R4 ;  /* 0x0004a00401007387 */ /* 0x0001e80000100800 */
[----:B0-----:R-:W2:Y:S04]  /*1fd50*/  LDL.LU R4, [R1+0x410] ;  /* 0x0004100001047983 */ /* 0x001ea80000300800 */
[----:B------:R0:W-:Y:S01]  /*1fd60*/  STL [R1+0x49c], R3 ;  /* 0x00049c0301007387 */ /* 0x0001e20000100800 */
[----:B--2---:R-:W-:-:S05]  /*1fd70*/  HADD2.F32 R6, -RZ, R4.H0_H0 ;  /* 0x20000004ff067230 */ /* 0x004fca0000004100 */
[----:B------:R-:W-:-:S04]  /*1fd80*/  FMUL R6, R6, R16 ;  /* 0x0000001006067220 */ /* 0x000fc80000400000 */
[----:B---3--:R-:W-:Y:S01]  /*1fd90*/  FFMA R10, R10, R2, R6 ;  /* 0x000000020a0a7223 */ /* 0x008fe20000000006 */
[----:B----4-:R-:W-:Y:S02]  /*1fda0*/  IADD3 R6, P4, R14, R7, RZ ;  /* 0x000000070e067210 */ /* 0x010fe40007f9e0ff */
[----:B------:R-:W2:Y:S02]  /*1fdb0*/  LDL R7, [R1+0x454] ;  /* 0x0004540001077983 */ /* 0x000ea40000100800 */
[----:B------:R-:W-:Y:S01]  /*1fdc0*/  F2FP.F16.F32.PACK_AB R9, RZ, R10 ;  /* 0x0000000aff09723e */ /* 0x000fe200000000ff */
[----:B------:R-:W-:Y:S01]  /*1fdd0*/  ULDC.64 UR4, c[0x0][0x208] ;  /* 0x0000820000047ab9 */ /* 0x000fe20000000a00 */
[----:B------:R3:W5:Y:S02]  /*1fde0*/  LDL.LU R10, [R1+0x4b8] ;  /* 0x0004b800010a7983 */ /* 0x0007640000300800 */
[----:B------:R-:W-:Y:S02]  /*1fdf0*/  PRMT R8, R9, 0x7610, R8 ;  /* 0x0000761009087816 */ /* 0x000fe40000000008 */
[----:B------:R3:W5:Y:S02]  /*1fe00*/  LDL.LU R9, [R1+0x4b4] ;  /* 0x0004b40001097983 */ /* 0x0007640000300800 */
[----:B------:R-:W-:-:S02]  /*1fe10*/  PRMT R5, R8, 0x7610, R5 ;  /* 0x0000761008057816 */ /* 0x000fc40000000005 */
[----:B------:R3:W5:Y:S01]  /*1fe20*/  LDL.LU R8, [R1+0x4b0] ;  /* 0x0004b00001087983 */ /* 0x0007620000300800 */
[----:B0-----:R-:W-:Y:S01]  /*1fe30*/  PRMT R3, R4, 0x7610, R3 ;  /* 0x0000761004037816 */ /* 0x001fe20000000003 */
[----:B--2---:R-:W-:Y:S01]  /*1fe40*/  IMAD.X R7, R15, 0x1, R7, P4 ;  /* 0x000000010f077824 */ /* 0x004fe200020e0607 */
        /* <DEDUP_REMOVED lines=12> */
[----:B0-----:R-:W2:Y:S04]  /*1ff10*/  LDG.E.LTC128B.U16 R0, desc[UR4][R20.64+0x10] ;  /* 0x0000100414007981 */ /* 0x001ea8000c1e1520 */
[----:B--2---:R0:W-:Y:S04]  /*1ff20*/  STL [R1+0x410], R0 ;  /* 0x0004100001007387 */ /* 0x0041e80000100800 */
[----:B0-----:R0:W5:Y:S02]  /*1ff30*/  LDL.LU R0, [R1+0x49c] ;  /* 0x00049c0001007983 */ /* 0x0011640000300800 */
.L_x_67:
[----:B------:R-:W-:Y:S05]  /*1ff40*/  BSYNC B1 ;  /* 0x0000000000017941 */ /* 0x000fea0003800000 */
.L_x_66:
[----:B-----5:R-:W-:Y:S04]  /*1ff50*/  STL [R1+0x4b4], R9 ;  /* 0x0004b40901007387 */ /* 0x020fe80000100800 */
[----:B------:R2:W-:Y:S04]  /*1ff60*/  STL [R1+0x4b0], R8 ;  /* 0x0004b00801007387 */ /* 0x0005e80000100800 */
[----:B--2---:R-:W2:Y:S04]  /*1ff70*/  LDL.LU R8, [R1+0x3f0] ;  /* 0x0003f00001087983 */ /* 0x004ea80000300800 */
[----:B------:R-:W-:Y:S04]  /*1ff80*/  STL [R1+0x4ac], R7 ;  /* 0x0004ac0701007387 */ /* 0x000fe80000100800 */
[----:B------:R-:W-:Y:S04]  /*1ff90*/  STL [R1+0x4a8], R6 ;  /* 0x0004a80601007387 */ /* 0x000fe80000100800 */
[----:B------:R-:W-:Y:S04]  /*1ffa0*/  STL [R1+0x4a4], R5 ;  /* 0x0004a40501007387 */ /* 0x000fe80000100800 */
[----:B------:R4:W-:Y:S04]  /*1ffb0*/  STL [R1+0x4a0], R4 ;  /* 0x0004a00401007387 */ /* 0x0009e80000100800 */
[----:B----4-:R-:W4:Y:S01]  /*1ffc0*/  LDL.LU R4, [R1+0x410] ;  /* 0x0004100001047983 */ /* 0x010f220000300800 */
[----:B------:R-:W-:-:S03]  /*1ffd0*/  ULDC.64 UR4, c[0x0][0x208] ;  /* 0x0000820000047ab9 */ /* 0x000fc60000000a00 */
[----:B------:R1:W-:Y:S01]  /*1ffe0*/  STL [R1+0x49c], R3 ;  /* 0x00049c0301007387 */ /* 0x0003e20000100800 */
[----:B----4-:R-:W-:-:S05]  /*1fff0*/  HADD2.F32 R9, -RZ, R4.H0_H0 ;  /* 0x20000004ff097230 */ /* 0x010fca0000004100 */
[----:B------:R-:W-:-:S04]  /*20000*/  FMUL R9, R9, R16 ;  /* 0x0000001009097220 */ /* 0x000fc80000400000 */
[----:B--2---:R-:W-:Y:S01]  /*20010*/  FFMA R8, R8, R2, R9 ;  /* 0x0000000208087223 */ /* 0x004fe20000000009 */
[----:B-1----:R-:W-:Y:S01]  /*20020*/  PRMT R3, R4, 0x7610, R3 ;  /* 0x0000761004037816 */ /* 0x002fe20000000003 */
[----:B------:R1:W5:Y:S03]  /*20030*/  LDL.LU R9, [R1+0x4b4] ;  /* 0x0004b40001097983 */ /* 0x0003660000300800 */
[----:B------:R-:W-:Y:S02]  /*20040*/  F2FP.F16.F32.PACK_AB R7, RZ, R8 ;  /* 0x00000008ff07723e */ /* 0x000fe400000000ff */
[----:B------:R1:W5:Y:S02]  /*20050*/  LDL.LU R8, [R1+0x4b0] ;  /* 0x0004b00001087983 */ /* 0x0003640000300800 */
[----:B------:R-:W-:Y:S02]  /*20060*/  PRMT R6, R7, 0x7610, R6 ;  /* 0x0000761007067816 */ /* 0x000fe40000000006 */
[----:B------:R1:W5:Y:S01]  /*20070*/  LDL.LU R7, [R1+0x4ac] ;  /* 0x0004ac0001077983 */ /* 0x0003620000300800 */
[----:B------:R-:W-:-:S02]  /*20080*/  ISETP.GT.AND P5, PT, R0, 0x100, P1 ;  /* 0x000001000000780c */ /* 0x000fc40000fa4270 */
[----:B------:R-:W-:Y:S02]  /*20090*/  PRMT R5, R6, 0x7610, R5 ;  /* 0x0000761006057816 */ /* 0x000fe40000000005 */
[----:B------:R1:W5:Y:S04]  /*200a0*/  LDL.LU R6, [R1+0x4a8] ;  /* 0x0004a80001067983 */ /* 0x0003680000300800 */
[----:B------:R2:W-:Y:S04]  /*200b0*/  @P4 STG.E.U16 desc[UR4][R14.64+0x10], R5 ;  /* 0x000010050e004986 */ /* 0x0005e8000c101504 */
[----:B--2---:R1:W5:Y:S04]  /*200c0*/  LDL.LU R5, [R1+0x4a4] ;  /* 0x0004a40001057983 */ /* 0x0043680000300800 */
        /* <DEDUP_REMOVED lines=10> */
.L_x_69:
[----:B------:R-:W-:Y:S05]  /*20170*/  BSYNC B1 ;  /* 0x0000000000017941 */ /* 0x000fea0003800000 */
.L_x_68:
[----:B-----5:R4:W-:Y:S04]  /*20180*/  STL [R1+0x4ac], R7 ;  /* 0x0004ac0701007387 */ /* 0x0209e80000100800 */
[----:B----4-:R-:W4:Y:S04]  /*20190*/  LDL R7, [R1+0x3f0] ;  /* 0x0003f00001077983 */ /* 0x010f280000100800 */
[----:B------:R0:W-:Y:S04]  /*201a0*/  STL [R1+0x4a8], R6 ;  /* 0x0004a80601007387 */ /* 0x0001e80000100800 */
[----:B0-----:R-:W3:Y:S04]  /*201b0*/  LDL.LU R6, [R1+0x3f4] ;  /* 0x0003f40001067983 */ /* 0x001ee80000300800 */
[----:B------:R0:W-:Y:S04]  /*201c0*/  STL [R1+0x4a4], R5 ;  /* 0x0004a40501007387 */ /* 0x0001e80000100800 */
[----:B------:R1:W-:Y:S04]  /*201d0*/  STL [R1+0x4a0], R4 ;  /* 0x0004a00401007387 */ /* 0x0003e80000100800 */
[----:B------:R2:W-:Y:S01]  /*201e0*/  STL [R1+0x49c], R3 ;  /* 0x00049c0301007387 */ /* 0x0005e20000100800 */
[----:B------:R-:W-:Y:S01]  /*201f0*/  ULDC.64 UR4, c[0x0][0x208] ;  /* 0x0000820000047ab9 */ /* 0x000fe20000000a00 */
[----:B----4-:R-:W-:-:S05]  /*20200*/  HADD2.F32 R7, -RZ, R7.H0_H0 ;  /* 0x20000007ff077230 */ /* 0x010fca0000004100 */
[----:B------:R-:W-:-:S04]  /*20210*/  FMUL R7, R7, R16 ;  /* 0x0000001007077220 */ /* 0x000fc80000400000 */
[----:B---3--:R-:W-:Y:S02]  /*20220*/  FFMA R6, R6, R2, R7 ;  /* 0x0000000206067223 */ /* 0x008fe40000000007 */
[----:B------:R3:W5:Y:S03]  /*20230*/  LDL.LU R7, [R1+0x4ac] ;  /* 0x0004ac0001077983 */ /* 0x0007660000300800 */
[----:B0-----:R-:W-:Y:S02]  /*20240*/  F2FP.F16.F32.PACK_AB R5, RZ, R6 ;  /* 0x00000006ff05723e */ /* 0x001fe400000000ff */
[----:B------:R3:W5:Y:S02]  /*20250*/  LDL.LU R6, [R1+0x4a8] ;  /* 0x0004a80001067983 */ /* 0x0007640000300800 */
[----:B-1----:R-:W-:Y:S02]  /*20260*/  PRMT R4, R5, 0x7610, R4 ;  /* 0x0000761005047816 */ /* 0x002fe40000000004 */
[----:B------:R3:W5:Y:S01]  /*20270*/  LDL.LU R5, [R1+0x4a4] ;  /* 0x0004a40001057983 */ /* 0x0007620000300800 */
[----:B------:R-:W-:-:S02]  /*20280*/  ISETP.GT.AND P4, PT, R0, 0x108, P2 ;  /* 0x000001080000780c */ /* 0x000fc40001784270 */
[----:B--2---:R-:W-:Y:S02]  /*20290*/  PRMT R3, R4, 0x7610, R3 ;  /* 0x0000761004037816 */ /* 0x004fe40000000003 */
[----:B------:R3:W5:Y:S04]  /*202a0*/  LDL.LU R4, [R1+0x4a0] ;  /* 0x0004a00001047983 */ /* 0x0007680000300800 */
[----:B------:R0:W-:Y:S04]  /*202b0*/  @P5 STG.E.U16 desc[UR4][R14.64+0x12], R3 ;  /* 0x000012030e005986 */ /* 0x0001e8000c101504 */
[----:B0-----:R3:W5:Y:S04]  /*202c0*/  LDL.LU R3, [R1+0x49c] ;  /* 0x00049c0001037983 */ /* 0x0017680000300800 */
[----:B------:R-:W2:Y:S01]  /*202d0*/  LDL.LU R15, [R1+0x3f0] ;  /* 0x0003f000010f7983 */ /* 0x000ea20000300800 */
[----:B------:R-:W-:Y:S01]  /*202e0*/  BSSY B1, `(.L_x_70) ;  /* 0x0000005000017945 */ /* 0x000fe20003800000 */
[----:B--2---:R-:W-:-:S03]  /*202f0*/  PRMT R14, R15, 0x7610, R14 ;  /* 0x000076100f0e7816 */ /* 0x004fc6000000000e */
[----:B---3--:R-:W-:Y:S05]  /*20300*/  @!P4 BRA `(.L_x_71) ;  /* 0x000000000008c947 */ /* 0x008fea0003800000 */
[----:B------:R-:W-:Y:S02]  /*20310*/  ULDC.64 UR4, c[0x0][0x208] ;  /* 0x0000820000047ab9 */ /* 0x000fe40000000a00 */
[----:B------:R0:W5:Y:S03]  /*20320*/  LDG.E.LTC128B.U16 R14, desc[UR4][R18.64+0x10] ;  /* 0x00001004120e7981 */ /* 0x000166000c1e1520 */
.L_x_71:
[----:B------:R-:W-:Y:S05]  /*20330*/  BSYNC B1 ;  /* 0x0000000000017941 */ /* 0x000fea0003800000 */
.L_x_70:
[----:B-----5:R1:W-:Y:S04]  /*20340*/  STL [R1+0x4a8], R3 ;  /* 0x0004a80301007387 */ /* 0x0203e80000100800 */
[----:B-1----:R-:W2:Y:S04]  /*20350*/  LDL.LU R3, [R1+0x3f8] ;  /* 0x0003f80001037983 */ /* 0x002ea80000300800 */
[----:B------:R1:W-:Y:S04]  /*20360*/  STL.64 [R1+0x4a0], R4 ;  /* 0x0004a00401007387 */ /* 0x0003e80000100a00 */
[----:B-1----:R-:W3:Y:S01]  /*20370*/  LDL.LU.64 R4, [R1+0x438] ;  /* 0x0004380001047983 */ /* 0x002ee20000300a00 */
[----:B------:R-:W-:-:S05]  /*20380*/  HADD2.F32 R15, -RZ, R14.H0_H0 ;  /* 0x2000000eff0f7230 */ /* 0x000fca0000004100 */
[----:B------:R-:W-:Y:S01]  /*20390*/  FMUL R15, R15, R16 ;  /* 0x000000100f0f7220 */ /* 0x000fe20000400000 */
[----:B------:R-:W-:Y:S01]  /*203a0*/  ULDC.64 UR4, c[0x0][0x208] ;  /* 0x0000820000047ab9 */ /* 0x000fe20000000a00 */
[----:B------:R-:W-:Y:S01]  /*203b0*/  ISETP.GT.AND P5, PT, R0, 0x108, P1 ;  /* 0x000001080000780c */ /* 0x000fe20000fa4270 */
[----:B------:R-:W-:Y:S01]  /*203c0*/  BSSY B1, `(.L_x_72) ;  /* 0x000000b000017945 */ /* 0x000fe20003800000 */
[----:B--2---:R-:W-:Y:S02]  /*203d0*/  FFMA R15, R3, R2, R15 ;  /* 0x00000002030f7223 */ /* 0x004fe4000000000f */
[----:B------:R1:W5:Y:S03]  /*203e0*/  LDL.LU R3, [R1+0x4a8] ;  /* 0x0004a80001037983 */ /* 0x0003660000300800 */
[----:B------:R-:W-:-:S05]  /*203f0*/  F2FP.F16.F32.PACK_AB R15, RZ, R15 ;  /* 0x0000000fff0f723e */ /* 0x000fca00000000ff */
[----:B---3--:R2:W-:Y:S04]  /*20400*/  @P4 STG.E.U16 desc[UR4][R4.64+0x10], R15 ;  /* 0x0000100f04004986 */ /* 0x0085e8000c101504 */
[----:B--2---:R1:W5:Y:S04]  /*20410*/  LDL.LU.64 R4, [R1+0x4a0] ;  /* 0x0004a00001047983 */ /* 0x0043680000300a00 */
[----:B------:R1:W-:Y:S01]  /*20420*/  STL.S16 [R1+0x3f0], R14 ;  /* 0x0003f00e01007387 */ /* 0x0003e20000100600 */
[----:B------:R-:W-:Y:S05]  /*20430*/  @!P5 BRA `(.L_x_73) ;  /* 0x00000000000cd947 */ /* 0x000fea0003800000 */
[----:B------:R-:W-:Y:S02]  /*20440*/  ULDC.64 UR4, c[0x0][0x208] ;  /* 0x0000820000047ab9 */ /* 0x000fe40000000a00 */
[----:B-1----:R-:W2:Y:S04]  /*20450*/  LDG.E.LTC128B.U16 R14, desc[UR4][R18.64+0x12] ;  /* 0x00001204120e7981 */ /* 0x002ea8000c1e1520 */
[----:B--2---:R2:W-:Y:S02]  /*20460*/  STL [R1+0x3f0], R14 ;  /* 0x0003f00e01007387 */ /* 0x0045e40000100800 */
.L_x_73:
[----:B------:R-:W-:Y:S05]  /*20470*/  BSYNC B1 ;  /* 0x0000000000017941 */ /* 0x000fea0003800000 */
.L_x_72:
[----:B-12---:R-:W2:Y:S04]  /*20480*/  LDL R14, [R1+0x464] ;  /* 0x00046400010e7983 */ /* 0x006ea80000100800 */
[----:B------:R-:W3:Y:S04]  /*20490*/  LDL.LU R15, [R1+0x3fc] ;  /* 0x0003fc00010f7983 */ /* 0x000ee80000300800 */
[----:B------:R1:W-:Y:S04]  /*204a0*/  STL.64 [R1+0x4d0], R28 ;  /* 0x0004d01c01007387 */ /* 0x0003e80000100a00 */
[----:B-1----:R-:W4:Y:S04]  /*204b0*/  LDL.LU.64 R28, [R1+0x3e0] ;  /* 0x0003e000011c7983 */ /* 0x002f280000300a00 */
[----:B-----5:R-:W-:Y:S04]  /*204c0*/  STL [R1+0x4c8], R3 ;  /* 0x0004c80301007387 */ /* 0x020fe80000100800 */
[----:B------:R1:W-:Y:S04]  /*204d0*/  STL.64 [R1+0x4c0], R26 ;  /* 0x0004c01a01007387 */ /* 0x0003e80000100a00 */
[----:B-1----:R-:W3:Y:S04]  /*204e0*/  LDL.LU R26, [R1+0x3f0] ;  /* 0x0003f000011a7983 */ /* 0x002ee80000300800 */
[----:B------:R-:W4:Y:S04]  /*204f0*/  LDL.LU R27, [R1+0x3c0] ;  /* 0x0003c000011b7983 */ /* 0x000f280000300800 */
[----:B------:R-:W-:Y:S04]  /*20500*/  STL.64 [R1+0x4b8], R24 ;  /* 0x0004b81801007387 */ /* 0x000fe80000100a00 */
[----:B------:R-:W-:Y:S04]  /*20510*/  STL.64 [R1+0x4b0], R20 ;  /* 0x0004b01401007387 */ /* 0x000fe80000100a00 */
[----:B------:R-:W-:Y:S04]  /*20520*/  STL.64 [R1+0x4a8], R18 ;  /* 0x0004a81201007387 */ /* 0x000fe80000100a00 */
[----:B------:R1:W-:Y:S04]  /*20530*/  STL.64 [R1+0x4a0], R12 ;  /* 0x0004a00c01007387 */ /* 0x0003e80000100a00 */
[----:B-1----:R-:W4:Y:S04]  /*20540*/  LDL.LU.64 R12, [R1+0x418] ;  /* 0x00041800010c7983 */ /* 0x002f280000300a00 */
[----:B------:R-:W4:Y:S04]  /*20550*/  LDL.LU.64 R20, [R1+0x408] ;  /* 0x0004080001147983 */ /* 0x000f280000300a00 */
[----:B0-----:R-:W4:Y:S01]  /*20560*/  LDL R18, [R1+0x470] ;  /* 0x0004700001127983 */ /* 0x001f220000100800 */
[----:B--2---:R-:W-:Y:S01]  /*20570*/  R2UR UR5, R14 ;  /* 0x000000000e0572ca */ /* 0x004fe200000e0000 */
[----:B---3--:R-:W-:-:S05]  /*20580*/  HADD2.F32 R14, -RZ, R26.H0_H0 ;  /* 0x2000001aff0e7230 */ /* 0x008fca0000004100 */
[----:B------:R-:W-:-:S04]  /*20590*/  FMUL R14, R14, R16 ;  /* 0x000000100e0e7220 */ /* 0x000fc80000400000 */
[----:B------:R-:W-:-:S05]  /*205a0*/  FFMA R14, R15, R2, R14 ;  /* 0x000000020f0e7223 */ /* 0x000fca000000000e */
[----:B------:R-:W-:-:S04]  /*205b0*/  F2FP.F16.F32.PACK_AB R14, RZ, R14 ;  /* 0x0000000eff0e723e */ /* 0x000fc800000000ff */
[----:B------:R-:W-:Y:S02]  /*205c0*/  PRMT R3, R14, 0x7610, R3 ;  /* 0x000076100e037816 */ /* 0x000fe40000000003 */
[----:B------:R-:W2:Y:S01]  /*205d0*/  LDL.LU.64 R14, [R1+0x3e8] ;  /* 0x0003e800010e7983 */ /* 0x000ea20000300a00 */
[----:B------:R-:W-:Y:S01]  /*205e0*/  ULDC.64 UR12, c[0x0][0x208] ;  /* 0x00008200000c7ab9 */ /* 0x000fe20000000a00 */
[----:B----4-:R-:W-:Y:S01]  /*205f0*/  IMAD.WIDE.U32 R28, R22, 0x78, R28 ;  /* 0x00000078161c7825 */ /* 0x010fe200078e001c */
[----:B------:R-:W-:Y:S01]  /*20600*/  ISETP.GT.AND P4, PT, R0, 0x180, P0 ;  /* 0x000001800000780c */ /* 0x000fe20000784270 */
[----:B------:R-:W3:Y:S04]  /*20610*/  LDL R19, [R1+0x450] ;  /* 0x0004500001137983 */ /* 0x000ee80000100800 */
[----:B--2---:R0:W-:Y:S04]  /*20620*/  @P5 STG.E.U16 desc[UR12][R14.64+0x12], R3 ;  /* 0x000012030e005986 */ /* 0x0041e8000c10150c */
[----:B0-----:R-:W2:Y:S01]  /*20630*/  LDL.64 R14, [R1+0x448] ;  /* 0x00044800010e7983 */ /* 0x001ea20000100a00 */
[----:B------:R-:W-:-:S03]  /*20640*/  IMAD.IADD R3, R23, 0x1, R29 ;  /* 0x0000000117037824 */ /* 0x000fc600078e021d */
[----:B------:R0:W-:Y:S01]  /*20650*/  STL.64 [R1+0x3f8], R28 ;  /* 0x0003f81c01007387 */ /* 0x0001e20000100a00 */
[----:B------:R-:W-:Y:S02]  /*20660*/  PRMT R25, R26, 0x7610, R25 ;  /* 0x000076101a197816 */ /* 0x000fe40000000019 */
[----:B--2---:R-:W-:Y:S02]  /*20670*/  IADD3 R15, P5, R14, R28, RZ ;  /* 0x0000001c0e0f7210 */ /* 0x004fe40007fbe0ff */
[----:B0-----:R-:W5:Y:S04]  /*20680*/  LDL.LU.64 R28, [R1+0x4d0] ;  /* 0x0004d000011c7983 */ /* 0x001f680000300a00 */
[----:B------:R0:W-:Y:S02]  /*20690*/  STL [R1+0x414], R3 ;  /* 0x0004140301007387 */ /* 0x0001e40000100800 */
[----:B0-----:R-:W-:-:S02]  /*206a0*/  IADD3.X R3, R3, R237, RZ, P5, !PT ;  /* 0x000000ed03037210 */ /* 0x001fc40002ffe4ff */
[----:B------:R-:W-:-:S04]  /*206b0*/  LEA R14, P5, R15, R10, 0x1 ;  /* 0x0000000a0f0e7211 */ /* 0x000fc800078a08ff */
[----:B------:R-:W-:Y:S01]  /*206c0*/  LEA.HI.X R15, R15, R11, R3, 0x1, P5 ;  /* 0x0000000b0f0f7211 */ /* 0x000fe200028f0c03 */
[----:B------:R-:W-:Y:S01]  /*206d0*/  UIMAD UR4, UR9, 0x300, URZ ;  /* 0x00000300090478a4 */ /* 0x000fe2000f8e023f */
[----:B------:R-:W5:Y:S04]  /*206e0*/  LDL.LU R3, [R1+0x4c8] ;  /* 0x0004c80001037983 */ /* 0x000f680000300800 */
[----:B------:R0:W2:Y:S02]  /*206f0*/  @P4 LDG.E.LTC128B.U16 R25, desc[UR12][R14.64] ;  /* 0x0000000c0e194981 */ /* 0x0000a4000c1e1520 */
[----:B0-----:R-:W-:Y:S02]  /*20700*/  IMAD.U32 R15, RZ, RZ, UR8 ;  /* 0x00000008ff0f7e24 */ /* 0x001fe4000f8e00ff */
[----:B--2---:R-:W-:-:S05]  /*20710*/  HADD2.F32 R14, -RZ, R25.H0_H0 ;  /* 0x20000019ff0e7230 */ /* 0x004fca0000004100 */
[----:B------:R-:W-:-:S04]  /*20720*/  FMUL R14, R14, R16 ;  /* 0x000000100e0e7220 */ /* 0x000fc80000400000 */
[----:B------:R-:W-:Y:S01]  /*20730*/  FFMA R14, R27, R2, R14 ;  /* 0x000000021b0e7223 */ /* 0x000fe2000000000e */
[----:B------:R-:W-:Y:S01]  /*20740*/  IMAD.WIDE.U32 R26, R15, 0x300, R8 ;  /* 0x000003000f1a7825 */ /* 0x000fe200078e0008 */
[----:B------:R0:W-:Y:S03]  /*20750*/  STL [R1+0x410], R25 ;  /* 0x0004101901007387 */ /* 0x0001e60000100800 */
[----:B------:R-:W-:Y:S01]  /*20760*/  F2FP.F16.F32.PACK_AB R14, RZ, R14 ;  /* 0x0000000eff0e723e */ /* 0x000fe200000000ff */
[----:B------:R-:W-:Y:S02]  /*20770*/  @P4 IMAD.MOV.U32 R24, RZ, RZ, R26 ;  /* 0x000000ffff184224 */ /* 0x000fe400078e001a */
[----:B0-----:R-:W-:-:S05]  /*20780*/  VIADD R25, R27, UR4 ;  /* 0x000000041b197c36 */ /* 0x001fca0008000000 */
[----:B------:R0:W-:Y:S02]  /*20790*/  @P4 STG.E.U16 desc[UR12][R24.64], R14 ;  /* 0x0000000e18004986 */ /* 0x0001e4000c10150c */
[----:B0-----:R-:W-:-:S03]  /*207a0*/  IMAD.WIDE.U32 R14, R22, 0x78, R12 ;  /* 0x00000078160e7825 */ /* 0x001fc600078e000c */
[----:B------:R-:W-:-:S04]  /*207b0*/  IADD3 R14, P4, R4, R14, RZ ;  /* 0x0000000e040e7210 */ /* 0x000fc80007f9e0ff */
[----:B------:R-:W-:-:S03]  /*207c0*/  IADD3.X R15, R5, R23, R15, P4, !PT ;  /* 0x00000017050f7210 */ /* 0x000fc600027fe40f */
[----:B------:R-:W-:-:S04]  /*207d0*/  IMAD.WIDE.U32 R12, R17, R22, R14 ;  /* 0x00000016110c7225 */ /* 0x000fc800078e000e */
[----:B------:R-:W-:Y:S01]  /*207e0*/  IMAD.WIDE.U32 R14, R22, 0x78, R20 ;  /* 0x00000078160e7825 */ /* 0x000fe200078e0014 */
[----:B------:R-:W-:Y:S01]  /*207f0*/  IADD3 R20, P4, R6, R12, RZ ;  /* 0x0000000c06147210 */ /* 0x000fe20007f9e0ff */
[----:B------:R0:W-:Y:S03]  /*20800*/  STL.64 [R1+0x3e8], R26 ;  /* 0x0003e81a01007387 */ /* 0x0001e60000100a00 */
[----:B------:R-:W-:Y:S02]  /*20810*/  IADD3.X R21, R7, R18, R13, P4, !PT ;  /* 0x0000001207157210 */ /* 0x000fe400027fe40d */
[----:B------:R-:W-:-:S04]  /*20820*/  IADD3 R12, P4, R4, R14, RZ ;  /* 0x0000000e040c7210 */ /* 0x000fc80007f9e0ff */
[----:B------:R-:W-:Y:S01]  /*20830*/  IADD3.X R13, R5, R23, R15, P4, !PT ;  /* 0x00000017050d7210 */ /* 0x000fe200027fe40f */
[----:B0-----:R0:W5:Y:S04]  /*20840*/  LDL.LU.64 R26, [R1+0x4c0] ;  /* 0x0004c000011a7983 */ /* 0x0011680000300a00 */
[----:B------:R1:W-:Y:S04]  /*20850*/  STL.64 [R1+0x3e0], R24 ;  /* 0x0003e01801007387 */ /* 0x0003e80000100a00 */
[----:B-1----:R0:W5:Y:S04]  /*20860*/  LDL.LU.64 R24, [R1+0x4b8] ;  /* 0x0004b80001187983 */ /* 0x0021680000300a00 */
[----:B------:R-:W2:Y:S01]  /*20870*/  LDL R15, [R1+0x46c] ;  /* 0x00046c00010f7983 */ /* 0x000ea20000100800 */
[----:B---3--:R-:W-:-:S03]  /*20880*/  IMAD.WIDE.U32 R18, R19, UR5, R20 ;  /* 0x0000000513127c25 */ /* 0x008fc6000f8e0014 */
[----:B------:R0:W5:Y:S01]  /*20890*/  LDL.LU.64 R20, [R1+0x4b0] ;  /* 0x0004b00001147983 */ /* 0x0001620000300a00 */
[----:B------:R-:W-:Y:S01]  /*208a0*/  LEA R14, P4, R18, R10, 0x1 ;  /* 0x0000000a120e7211 */ /* 0x000fe200078808ff */
[----:B------:R-:W-:Y:S01]  /*208b0*/  IMAD.WIDE.U32 R22, R17, R22, R12 ;  /* 0x0000001611167225 */ /* 0x000fe200078e000c */
[----:B------:R-:W-:-:S03]  /*208c0*/  ISETP.GT.AND P5, PT, R0, 0x180, P3 ;  /* 0x000001800000780c */ /* 0x000fc60001fa4270 */
[----:B--2---:R-:W-:-:S05]  /*208d0*/  IMAD.IADD R15, R15, 0x1, R19 ;  /* 0x000000010f0f7824 */ /* 0x004fca00078e0213 */
[----:B------:R-:W-:Y:S02]  /*208e0*/  LEA.HI.X R15, R18, R11, R15, 0x1, P4 ;  /* 0x0000000b120f7211 */ /* 0x000fe400020f0c0f */
[----:B------:R0:W5:Y:S04]  /*208f0*/  LDL.LU.64 R18, [R1+0x4a8] ;  /* 0x0004a80001127983 */ /* 0x0001680000300a00 */
[----:B------:R0:W5:Y:S01]  /*20900*/  LDL.LU.64 R12, [R1+0x4a0] ;  /* 0x0004a000010c7983 */ /* 0x0001620000300a00 */
[----:B------:R-:W-:Y:S04]  /*20910*/  BSSY B1, `(.L_x_74) ;  /* 0x0000005000017945 */ /* 0x000fe80003800000 */
[----:B------:R-:W-:Y:S05]  /*20920*/  @!P5 BRA `(.L_x_75) ;  /* 0x00000000000cd947 */ /* 0x000fea0003800000 */
[----:B------:R-:W-:Y:S02]  /*20930*/  ULDC.64 UR4, c[0x0][0x208] ;  /* 0x0000820000047ab9 */ /* 0x000fe40000000a00 */
[----:B------:R-:W2:Y:S04]  /*20940*/  LDG.E.LTC128B.U16 R17, desc[UR4][R14.64+0x2] ;  /* 0x000002040e117981 */ /* 0x000ea8000c1e1520 */
[----:B--2---:R1:W-:Y:S02]  /*20950*/  STL [R1+0x410], R17 ;  /* 0x0004101101007387 */ /* 0x0043e40000100800 */
.L_x_75:
[----:B------:R-:W-:Y:S05]  /*20960*/  BSYNC B1 ;  /* 0x0000000000017941 */ /* 0x000fea0003800000 */
.L_x_74:
[----:B-1----:R-:W2:Y:S04]  /*20970*/  LDL R17, [R1+0x410] ;  /* 0x0004100001117983 */ /* 0x002ea80000100800 */
[----:B-----5:R1:W-:Y:S04]  /*20980*/  STL [R1+0x4bc], R18 ;  /* 0x0004bc1201007387 */ /* 0x0203e80000100800 */
[----:B-1----:R-:W3:Y:S04]  /*20990*/  LDL.LU R18, [R1+0x3c4] ;  /* 0x0003c40001127983 */ /* 0x002ee80000300800 */
[----:B------:R1:W-:Y:S04]  /*209a0*/  STL [R1+0x4b8], R3 ;  /* 0x0004b80301007387 */ /* 0x0003e80000100800 */
[----:B-1----:R-:W4:Y:S01]  /*209b0*/  LDL.LU R3, [R1+0x470] ;  /* 0x0004700001037983 */ /* 0x002f220000300800 */
[----:B------:R-:W-:-:S03]  /*209c0*/  IADD3 R6, P4, R6, R22, RZ ;  /* 0x0000001606067210 */ /* 0x000fc60007f9e0ff */
[----:B------:R1:W-:Y:S04]  /*209d0*/  STL.64 [R1+0x4b0], R14 ;  /* 0x0004b00e01007387 */ /* 0x0003e80000100a00 */
[----:B-1----:R-:W4:Y:S04]  /*209e0*/  LDL.64 R14, [R1+0x3e0] ;  /* 0x0003e000010e7983 */ /* 0x002f280000100a00 */
[----:B------:R1:W-:Y:S04]  /*209f0*/  STL.64 [R1+0x4a8], R12 ;  /* 0x0004a80c01007387 */ /* 0x0003e80000100a00 */
[----:B-1----:R-:W4:Y:S04]  /*20a00*/  LDL.LU.64 R12, [R1+0x3f8] ;  /* 0x0003f800010c7983 */ /* 0x002f280000300a00 */
[----:B------:R1:W-:Y:S04]  /*20a10*/  STL.64 [R1+0x4a0], R8 ;  /* 0x0004a00801007387 */ /* 0x0003e80000100a00 */
[----:B-1----:R-:W4:Y:S01]  /*20a20*/  LDL.LU.64 R8, [R1+0x448] ;  /* 0x0004480001087983 */ /* 0x002f220000300a00 */
[----:B--2---:R-:W-:-:S05]  /*20a30*/  HADD2.F32 R17, -RZ, R17.H0_H0 ;  /* 0x20000011ff117230 */ /* 0x004fca0000004100 */
[----:B------:R-:W-:-:S04]  /*20a40*/  FMUL R17, R17, R16 ;  /* 0x0000001011117220 */ /* 0x000fc80000400000 */
[----:B---3--:R-:W-:Y:S02]  /*20a50*/  FFMA R17, R18, R2, R17 ;  /* 0x0000000212117223 */ /* 0x008fe40000000011 */
[----:B------:R1:W5:Y:S01]  /*20a60*/  LDL.LU R18, [R1+0x4bc] ;  /* 0x0004bc0001127983 */ /* 0x0003620000300800 */
[----:B----4-:R-:W-:-:S03]  /*20a70*/  IADD3.X R7, R7, R3, R23, P4, !PT ;  /* 0x0000000307077210 */ /* 0x010fc600027fe417 */
[----:B------:R1:W5:Y:S04]  /*20a80*/  LDL.LU R3, [R1+0x4b8] ;  /* 0x0004b80001037983 */ /* 0x0003680000300800 */
[----:B------:R-:W2:Y:S01]  /*20a90*/  LDL.64 R22, [R1+0x3e8] ;  /* 0x0003e80001167983 */ /* 0x000ea20000100a00 */
[----:B------:R-:W-:Y:S01]  /*20aa0*/  F2FP.F16.F32.PACK_AB R17, RZ, R17 ;  /* 0x00000011ff11723e */ /* 0x000fe200000000ff */
[----:B------:R-:W-:Y:S01]  /*20ab0*/  ULDC.64 UR4, c[0x0][0x208] ;  /* 0x0000820000047ab9 */ /* 0x000fe20000000a00 */
[----:B------:R-:W-:Y:S01]  /*20ac0*/  ISETP.GT.AND P0, PT, R0, 0x188, P0 ;  /* 0x000001880000780c */ /* 0x000fe20000704270 */
[----:B--2---:R-:W-:Y:S02]  /*20ad0*/  @P5 IMAD.MOV.U32 R23, RZ, RZ, R15 ;  /* 0x000000ffff175224 */ /* 0x004fe400078e000f */
[----:B------:R1:W5:Y:S04]  /*20ae0*/  LDL.LU.64 R14, [R1+0x4b0] ;  /* 0x0004b000010e7983 */ /* 0x0003680000300a00 */
[----:B------:R2:W-:Y:S04]  /*20af0*/  @P5 STG.E.U16 desc[UR4][R22.64+0x2], R17 ;  /* 0x0000021116005986 */ /* 0x0005e8000c101504 */
[----:B--2---:R-:W2:Y:S01]  /*20b00*/  LDL.LU R22, [R1+0x414] ;  /* 0x0004140001167983 */ /* 0x004ea20000300800 */
[----:B------:R-:W-:-:S03]  /*20b10*/  IADD3 R17, P4, P5, R8, R12, R4 ;  /* 0x0000000c08117210 */ /* 0x000fc60007d9e004 */
[----:B------:R-:W3:Y:S04]  /*20b20*/  LDL.LU R23, [R1+0x410] ;  /* 0x0004100001177983 */ /* 0x000ee80000300800 */
[----:B------:R1:W5:Y:S04]  /*20b30*/  LDL.LU.64 R12, [R1+0x4a8] ;  /* 0x0004a800010c7983 */ /* 0x0003680000300a00 */
[----:B------:R1:W5:Y:S01]  /*20b40*/  LDL.LU.64 R8, [R1+0x4a0] ;  /* 0x0004a00001087983 */ /* 0x0003620000300a00 */
[----:B------:R-:W-:Y:S01]  /*20b50*/  BSSY B1, `(.L_x_76) ;  /* 0x0000008000017945 */ /* 0x000fe20003800000 */
[----:B--2---:R-:W-:-:S02]  /*20b60*/  IADD3.X R5, R237, R22, R5, P4, P5 ;  /* 0x00000016ed057210 */ /* 0x004fc400027ea405 */
[----:B------:R-:W-:-:S04]  /*20b70*/  LEA R4, P4, R17, R10, 0x1 ;  /* 0x0000000a11047211 */ /* 0x000fc800078808ff */
[----:B------:R-:W-:Y:S02]  /*20b80*/  LEA.HI.X R5, R17, R11, R5, 0x1, P4 ;  /* 0x0000000b11057211 */ /* 0x000fe400020f0c05 */
[----:B---3--:R-:W-:Y:S01]  /*20b90*/  PRMT R17, R23, 0x7610, R17 ;  /* 0x0000761017117816 */ /* 0x008fe20000000011 */
[----:B-1----:R-:W-:Y:S06]  /*20ba0*/  @!P0 BRA `(.L_x_77) ;  /* 0x0000000000088947 */ /* 0x002fec0003800000 */
[----:B------:R-:W-:Y:S02]  /*20bb0*/  ULDC.64 UR4, c[0x0][0x208] ;  /* 0x0000820000047ab9 */ /* 0x000fe40000000a00 */
[----:B------:R1:W5:Y:S03]  /*20bc0*/  LDG.E.LTC128B.U16 R17, desc[UR4][R4.64] ;  /* 0x0000000404117981 */ /* 0x000366000c1e1520 */
.L_x_77:
[----:B------:R-:W-:Y:S05]  /*20bd0*/  BSYNC B1 ;  /* 0x0000000000017941 */ /* 0x000fea0003800000 */
.L_x_76:
[----:B-1----:R-:W2:Y:S04]  /*20be0*/  LDL R4, [R1+0x464] ;  /* 0x0004640001047983 */ /* 0x002ea80000100800 */
[----:B-----5:R1:W-:Y:S04]  /*20bf0*/  STL [R1+0x4a8], R3 ;  /* 0x0004a80301007387 */ /* 0x0203e80000100800 */
[----:B-1----:R-:W3:Y:S04]  /*20c00*/  LDL.LU R3, [R1+0x450] ;  /* 0x0004500001037983 */ /* 0x002ee80000300800 */
[----:B------:R-:W4:Y:S04]  /*20c10*/  LDL.LU R22, [R1+0x3c8] ;  /* 0x0003c80001167983 */ /* 0x000f280000300800 */
[----:B------:R-:W4:Y:S04]  /*20c20*/  LDL.LU R5, [R1+0x46c] ;  /* 0x00046c0001057983 */ /* 0x000f280000300800 */
[----:B------:R1:W-:Y:S04]  /*20c30*/  STL.64 [R1+0x4a0], R8 ;  /* 0x0004a00801007387 */ /* 0x0003e80000100a00 */
[----:B------:R-:W4:Y:S04]  /*20c40*/  LDL R23, [R1+0x468] ;  /* 0x0004680001177983 */ /* 0x000f280000100800 */
[----:B-1----:R-:W4:Y:S01]  /*20c50*/  LDL.64 R8, [R1+0x3e8] ;  /* 0x0003e80001087983 */ /* 0x002f220000100a00 */
[----:B--2---:R-:W-:Y:S01]  /*20c60*/  R2UR UR4, R4 ;  /* 0x00000000040472ca */ /* 0x004fe200000e0000 */
[----:B------:R-:W-:-:S05]  /*20c70*/  HADD2.F32 R4, -RZ, R17.H0_H0 ;  /* 0x20000011ff047230 */ /* 0x000fca0000004100 */
[----:B------:R-:W-:-:S07]  /*20c80*/  FMUL R4, R4, R16 ;  /* 0x0000001004047220 */ /* 0x000fce0000400000 */
[----:B---3--:R-:W-:Y:S02]  /*20c90*/  IMAD.WIDE.U32 R6, R3, UR4, R6 ;  /* 0x0000000403067c25 */ /* 0x008fe4000f8e0006 */
[----:B------:R1:W5:Y:S02]  /*20ca0*/  LDL.LU R3, [R1+0x4a8] ;  /* 0x0004a80001037983 */ /* 0x0003640000300800 */
[----:B----4-:R-:W-:Y:S01]  /*20cb0*/  FFMA R22, R22, R2, R4 ;  /* 0x0000000216167223 */ /* 0x010fe20000000004 */
[----:B------:R-:W-:Y:S01]  /*20cc0*/  LEA R10, P5, R6, R10, 0x1 ;  /* 0x0000000a060a7211 */ /* 0x000fe200078a08ff */
[----:B------:R-:W-:-:S03]  /*20cd0*/  IMAD.IADD R5, R5, 0x1, R7 ;  /* 0x0000000105057824 */ /* 0x000fc600078e0207 */
[----:B------:R-:W-:Y:S02]  /*20ce0*/  F2FP.F16.F32.PACK_AB R7, RZ, R22 ;  /* 0x00000016ff07723e */ /* 0x000fe400000000ff */
[----:B------:R-:W-:Y:S02]  /*20cf0*/  LEA.HI.X R11, R6, R11, R5, 0x1, P5 ;  /* 0x0000000b060b7211 */ /* 0x000fe400028f0c05 */
[----:B------:R-:W-:Y:S02]  /*20d00*/  IADD3 R4, P4, R23, R8, RZ ;  /* 0x0000000817047210 */ /* 0x000fe40007f9e0ff */
[----:B------:R1:W5:Y:S04]  /*20d10*/  LDL.LU.64 R8, [R1+0x4a0] ;  /* 0x0004a00001087983 */ /* 0x0003680000300a00 */
[----:B------:R-:W2:Y:S04]  /*20d20*/  LDL.64 R22, [R1+0x3e0] ;  /* 0x0003e00001167983 */ /* 0x000ea80000100a00 */
[----:B------:R-:W2:Y:S01]  /*20d30*/  LDL R5, [R1+0x454] ;  /* 0x0004540001057983 */ /* 0x000ea20000100800 */
[----:B------:R-:W-:Y:S01]  /*20d40*/  ISETP.GT.AND P3, PT, R0, 0x188, P3 ;  /* 0x000001880000780c */ /* 0x000fe20001f64270 */
[----:B------:R-:W-:Y:S01]  /*20d50*/  ULDC.64 UR4, c[0x0][0x208] ;  /* 0x0000820000047ab9 */ /* 0x000fe20000000a00 */
[----:B------:R-:W-:Y:S01]  /*20d60*/  BSSY B1, `(.L_x_78) ;  /* 0x0000007000017945 */ /* 0x000fe20003800000 */
[----:B------:R-:W-:Y:S01]  /*20d70*/  PRMT R6, R17, 0x7610, R6 ;  /* 0x0000761011067816 */ /* 0x000fe20000000006 */
[----:B--2---:R-:W-:-:S05]  /*20d80*/  IMAD.X R5, R23, 0x1, R5, P4 ;  /* 0x0000000117057824 */ /* 0x004fca00020e0605 */
[----:B------:R1:W-:Y:S04]  /*20d90*/  @P0 STG.E.U16 desc[UR4][R4.64], R7 ;  /* 0x0000000704000986 */ /* 0x0003e8000c101504 */
[----:B------:R-:W-:Y:S05]  /*20da0*/  @!P3 BRA `(.L_x_79) ;  /* 0x000000000008b947 */ /* 0x000fea0003800000 */
[----:B------:R-:W-:Y:S02]  /*20db0*/  ULDC.64 UR4, c[0x0][0x208] ;  /* 0x0000820000047ab9 */ /* 0x000fe40000000a00 */
[----:B------:R2:W5:Y:S03]  /*20dc0*/  LDG.E.LTC128B.U16 R6, desc[UR4][R10.64+0x2] ;  /* 0x000002040a067981 */ /* 0x000566000c1e1520 */
.L_x_79:
[----:B------:R-:W-:Y:S05]  /*20dd0*/  BSYNC B1 ;  /* 0x0000000000017941 */ /* 0x000fea0003800000 */
.L_x_78:
[----:B------:R-:W3:Y:S01]  /*20de0*/  LDL.LU R17, [R1+0x3cc] ;  /* 0x0003cc0001117983 */ /* 0x000ee20000300800 */
[----:B-1---5:R-:W-:Y:S01]  /*20df0*/  HADD2.F32 R7, -RZ, R6.H0_H0 ;  /* 0x20000006ff077230 */ /* 0x022fe20000004100 */
[----:B------:R-:W-:Y:S01]  /*20e00*/  ISETP.GT.AND P0, PT, R0, 0x180, P2 ;  /* 0x000001800000780c */ /* 0x000fe20001704270 */
[----:B------:R-:W-:Y:S01]  /*20e10*/  ULDC.64 UR4, c[0x0][0x208] ;  /* 0x0000820000047ab9 */ /* 0x000fe20000000a00 */
[----:B------:R-:W-:Y:S02]  /*20e20*/  BSSY B1, `(.L_x_80) ;  /* 0x0000008000017945 */ /* 0x000fe40003800000 */
[----:B------:R-:W-:-:S04]  /*20e30*/  FMUL R7, R7, R16 ;  /* 0x0000001007077220 */ /* 0x000fc80000400000 */
[----:B---3--:R-:W-:-:S05]  /*20e40*/  FFMA R7, R17, R2, R7 ;  /* 0x0000000211077223 */ /* 0x008fca0000000007 */
[----:B------:R-:W-:-:S05]  /*20e50*/  F2FP.F16.F32.PACK_AB R7, RZ, R7 ;  /* 0x00000007ff07723e */ /* 0x000fca00000000ff */
[----:B------:R1:W-:Y:S01]  /*20e60*/  @P3 STG.E.U16 desc[UR4][R4.64+0x2], R7 ;  /* 0x0000020704003986 */ /* 0x0003e2000c101504 */
[----:B------:R-:W-:Y:S05]  /*20e70*/  @!P0 BRA `(.L_x_81) ;  /* 0x0000000000088947 */ /* 0x000fea0003800000 */
[----:B------:R-:W-:Y:S02]  /*20e80*/  ULDC.64 UR4, c[0x0][0x208] ;  /* 0x0000820000047ab9 */ /* 0x000fe40000000a00 */
[----:B------:R3:W5:Y:S03]  /*20e90*/  LDG.E.LTC128B.U16 R6, desc[UR4][R14.64+0x10] ;  /* 0x000010040e067981 */ /* 0x000766000c1e1520 */
.L_x_81:
[----:B------:R-:W-:Y:S05]  /*20ea0*/  BSYNC B1 ;  /* 0x0000000000017941 */ /* 0x000fea0003800000 */
.L_x_80:
[----:B------:R-:W4:Y:S04]  /*20eb0*/  LDL.LU R17, [R1+0x3d0] ;  /* 0x0003d00001117983 */ /* 0x000f280000300800 */
[----:B------:R1:W-:Y:S04]  /*20ec0*/  STL.64 [R1+0x4a0], R4 ;  /* 0x0004a00401007387 */ /* 0x0003e80000100a00 */
[----:B------:R-:W2:Y:S04]  /*20ed0*/  LDL.64 R22, [R1+0x3e8] ;  /* 0x0003e80001167983 */ /* 0x000ea80000100a00 */
[----:B-1----:R-:W2:Y:S01]  /*20ee0*/  LDL.64 R4, [R1+0x3e0] ;  /* 0x0003e00001047983 */ /* 0x002ea20000100a00 */
[----:B-----5:R-:W-:Y:S01]  /*20ef0*/  HADD2.F32 R7, -RZ, R6.H0_H0 ;  /* 0x20000006ff077230 */ /* 0x020fe20000004100 */
[----:B------:R-:W-:-:S04]  /*20f00*/  ISETP.GT.AND P3, PT, R0, 0x180, P1 ;  /* 0x000001800000780c */ /* 0x000fc80000f64270 */
[----:B------:R-:W-:Y:S01]  /*20f10*/  FMUL R7, R7, R16 ;  /* 0x0000001007077220 */ /* 0x000fe20000400000 */
[----:B------:R-:W-:Y:S01]  /*20f20*/  ULDC.64 UR4, c[0x0][0x208] ;  /* 0x0000820000047ab9 */ /* 0x000fe20000000a00 */
[----:B--2---:R-:W-:Y:S02]  /*20f30*/  @P0 IMAD.MOV.U32 R23, RZ, RZ, R5 ;  /* 0x000000ffff170224 */ /* 0x004fe400078e0005 */
[----:B------:R1:W5:Y:S01]  /*20f40*/  LDL.LU.64 R4, [R1+0x4a0] ;  /* 0x0004a00001047983 */ /* 0x0003620000300a00 */
[----:B----4-:R-:W-:-:S05]  /*20f50*/  FFMA R7, R17, R2, R7 ;  /* 0x0000000211077223 */ /* 0x010fca0000000007 */
[----:B------:R-:W-:Y:S01]  /*20f60*/  F2FP.F16.F32.PACK_AB R7, RZ, R7 ;  /* 0x00000007ff07723e */ /* 0x000fe200000000ff */
[----:B------:R-:W-:Y:S04]  /*20f70*/  BSSY B1, `(.L_x_82) ;  /* 0x0000005000017945 */ /* 0x000fe80003800000 */
[----:B------:R1:W-:Y:S01]  /*20f80*/  @P0 STG.E.U16 desc[UR4][R22.64+0x10], R7 ;  /* 0x0000100716000986 */ /* 0x0003e2000c101504 */
[----:B------:R-:W-:Y:S05]  /*20f90*/  @!P3 BRA `(.L_x_83) ;  /* 0x000000000008b947 */ /* 0x000fea0003800000 */
[----:B------:R-:W-:Y:S02]  /*20fa0*/  ULDC.64 UR4, c[0x0][0x208] ;  /* 0x0000820000047ab9 */ /* 0x000fe40000000a00 */
[----:B------:R2:W5:Y:S03]  /*20fb0*/  LDG.E.LTC128B.U16 R6, desc[UR4][R14.64+0x12] ;  /* 0x000012040e067981 */ /* 0x000566000c1e1520 */
.L_x_83:
[----:B------:R-:W-:Y:S05]  /*20fc0*/  BSYNC B1 ;  /* 0x0000000000017941 */ /* 0x000fea0003800000 */
.L_x_82:
[----:B------:R-:W4:Y:S04]  /*20fd0*/  LDL.LU R17, [R1+0x3d4] ;  /* 0x0003d40001117983 */ /* 0x000f280000300800 */
[----:B-----5:R0:W-:Y:S04]  /*20fe0*/  STL.64 [R1+0x4a0], R4 ;  /* 0x0004a00401007387 */ /* 0x0201e80000100a00 */
[----:B0-----:R-:W3:Y:S04]  /*20ff0*/  LDL.LU.64 R4, [R1+0x3e0] ;  /* 0x0003e00001047983 */ /* 0x001ee80000300a00 */
[----:B-1----:R-:W3:Y:S01]  /*21000*/  LDL.LU.64 R22, [R1+0x3e8] ;  /* 0x0003e80001167983 */ /* 0x002ee20000300a00 */
[----:B------:R-:W-:Y:S01]  /*21010*/  HADD2.F32 R7, -RZ, R6.H0_H0 ;  /* 0x20000006ff077230 */ /* 0x000fe20000004100 */
[----:B------:R-:W-:Y:S01]  /*21020*/  ISETP.GT.AND P2, PT, R0, 0x188, P2 ;  /* 0x000001880000780c */ /* 0x000fe20001744270 */
[----:B------:R-:W-:-:S03]  /*21030*/  ULDC.64 UR4, c[0x0][0x208] ;  /* 0x0000820000047ab9 */ /* 0x000fc60000000a00 */
[----:B------:R-:W-:Y:S01]  /*21040*/  FMUL R7, R7, R16 ;  /* 0x0000001007077220 */ /* 0x000fe20000400000 */
[----:B------:R-:W-:Y:S03]  /*21050*/  BSSY B1, `(.L_x_84) ;  /* 0x0000009000017945 */ /* 0x000fe60003800000 */
[----:B----4-:R-:W-:-:S05]  /*21060*/  FFMA R7, R17, R2, R7 ;  /* 0x0000000211077223 */ /* 0x010fca0000000007 */
[----:B------:R-:W-:Y:S02]  /*21070*/  F2FP.F16.F32.PACK_AB R7, RZ, R7 ;  /* 0x00000007ff07723e */ /* 0x000fe400000000ff */
[----:B---3--:R-:W-:Y:S02]  /*21080*/  @P3 MOV R23, R5 ;  /* 0x0000000500173202 */ /* 0x008fe40000000f00 */
[----:B------:R0:W5:Y:S04]  /*21090*/  LDL.LU.64 R4, [R1+0x4a0] ;  /* 0x0004a00001047983 */ /* 0x0001680000300a00 */
[----:B------:R0:W-:Y:S01]  /*210a0*/  @P3 STG.E.U16 desc[UR4][R22.64+0x12], R7 ;  /* 0x0000120716003986 */ /* 0x0001e2000c101504 */
[----:B------:R-:W-:Y:S05]  /*210b0*/  @!P2 BRA `(.L_x_85) ;  /* 0x000000000008a947 */ /* 0x000fea0003800000 */
[----:B------:R-:W-:Y:S02]  /*210c0*/  ULDC.64 UR4, c[0x0][0x208] ;  /* 0x0000820000047ab9 */ /* 0x000fe40000000a00 */
[----:B------:R1:W5:Y:S03]  /*210d0*/  LDG.E.LTC128B.U16 R6, desc[UR4][R10.64+0x10] ;  /* 0x000010040a067981 */ /* 0x000366000c1e1520 */
.L_x_85:
[----:B------:R-:W-:Y:S05]  /*210e0*/  BSYNC B1 ;  /* 0x0000000000017941 */ /* 0x000fea0003800000 */
.L_x_84:
[----:B------:R-:W3:Y:S01]  /*210f0*/  LDL.LU R17, [R1+0x3d8] ;  /* 0x0003d80001117983 */ /* 0x000ee20000300800 */
[----:B0----5:R-:W-:Y:S01]  /*21100*/  HADD2.F32 R7, -RZ, R6.H0_H0 ;  /* 0x20000006ff077230 */ /* 0x021fe20000004100 */
        /* <DEDUP_REMOVED lines=10> */
.L_x_87:
[----:B------:R-:W-:Y:S05]  /*211b0*/  BSYNC B1 ;  /* 0x0000000000017941 */ /* 0x000fea0003800000 */
.L_x_86:
[----:B------:R-:W4:Y:S04]  /*211c0*/  LDL.LU R17, [R1+0x3dc] ;  /* 0x0003dc0001117983 */ /* 0x000f280000300800 */
[----:B------:R1:W5:Y:S02]  /*211d0*/  LDL.64 R22, [R1+0x440] ;  /* 0x0004400001167983 */ /* 0x0003640000100a00 */
[----:B0----5:R-:W-:Y:S01]  /*211e0*/  HADD2.F32 R7, -RZ, R6.H0_H0 ;  /* 0x20000006ff077230 */ /* 0x021fe20000004100 */
[----:B------:R-:W-:Y:S01]  /*211f0*/  ISETP.GT.AND P3, PT, R3, 0x10, PT ;  /* 0x000000100300780c */ /* 0x000fe20003f64270 */
[----:B------:R-:W-:Y:S01]  /*21200*/  ULDC.64 UR4, c[0x0][0x208] ;  /* 0x0000820000047ab9 */ /* 0x000fe20000000a00 */
[----:B------:R-:W-:Y:S02]  /*21210*/  BSSY B1, `(.L_x_88) ;  /* 0x0000009000017945 */ /* 0x000fe40003800000 */
[----:B------:R-:W-:Y:S01]  /*21220*/  FMUL R7, R7, R16 ;  /* 0x0000001007077220 */ /* 0x000fe20000400000 */
[----:B------:R-:W-:-:S03]  /*21230*/  ISETP.GT.AND P0, PT, R0, RZ, P3 ;  /* 0x000000ff0000720c */ /* 0x000fc60001f04270 */
[----:B----4-:R-:W-:-:S05]  /*21240*/  FFMA R7, R17, R2, R7 ;  /* 0x0000000211077223 */ /* 0x010fca0000000007 */
[----:B------:R-:W-:-:S05]  /*21250*/  F2FP.F16.F32.PACK_AB R7, RZ, R7 ;  /* 0x00000007ff07723e */ /* 0x000fca00000000ff */
[----:B------:R1:W-:Y:S01]  /*21260*/  @P1 STG.E.U16 desc[UR4][R4.64+0x12], R7 ;  /* 0x0000120704001986 */ /* 0x0003e2000c101504 */
[----:B------:R-:W-:Y:S05]  /*21270*/  @!P0 BRA `(.L_x_89) ;  /* 0x0000000000088947 */ /* 0x000fea0003800000 */
[----:B------:R-:W-:Y:S02]  /*21280*/  ULDC.64 UR4, c[0x0][0x208] ;  /* 0x0000820000047ab9 */ /* 0x000fe40000000a00 */
[----:B------:R0:W5:Y:S03]  /*21290*/  LDG.E.LTC128B.U16 R6, desc[UR4][R22.64+0x20] ;  /* 0x0000200416067981 */ /* 0x000166000c1e1520 */
.L_x_89:
[----:B------:R-:W-:Y:S05]  /*212a0*/  BSYNC B1 ;  /* 0x0000000000017941 */ /* 0x000fea0003800000 */
.L_x_88:
[----:B-1----:R-:W4:Y:S01]  /*212b0*/  LDL.LU R5, [R1+0x3a0] ;  /* 0x0003a00001057983 */ /* 0x002f220000300800 */
[----:B-----5:R-:W-:Y:S01]  /*212c0*/  HADD2.F32 R4, -RZ, R6.H0_H0 ;  /* 0x20000006ff047230 */ /* 0x020fe20000004100 */
        /* <DEDUP_REMOVED lines=11> */
.L_x_91:
[----:B------:R-:W-:Y:S05]  /*21380*/  BSYNC B1 ;  /* 0x0000000000017941 */ /* 0x000fea0003800000 */
.L_x_90:
[----:B------:R-:W2:Y:S01]  /*21390*/  LDL.LU R5, [R1+0x3a4] ;  /* 0x0003a40001057983 */ /* 0x000ea20000300800 */
[----:B-1---5:R-:W-:Y:S01]  /*213a0*/  HADD2.F32 R4, -RZ, R6.H0_H0 ;  /* 0x20000006ff047230 */ /* 0x022fe20000004100 */
        /* <DEDUP_REMOVED lines=8> */
[----:B0---4-:R-:W2:Y:S01]  /*21430*/  LDL.64 R22, [R1+0x420] ;  /* 0x0004200001167983 */ /* 0x011ea20000100a00 */
[----:B------:R-:W-:-:S03]  /*21440*/  ULDC.64 UR4, c[0x0][0x208] ;  /* 0x0000820000047ab9 */ /* 0x000fc60000000a00 */
[----:B--2---:R2:W5:Y:S02]  /*21450*/  LDG.E.LTC128B.U16 R6, desc[UR4][R22.64+0x20] ;  /* 0x0000200416067981 */ /* 0x004564000c1e1520 */
.L_x_93:
[----:B------:R-:W-:Y:S05]  /*21460*/  BSYNC B1 ;  /* 0x0000000000017941 */ /* 0x000fea0003800000 */
.L_x_92:
[----:B------:R-:W3:Y:S04]  /*21470*/  LDL.LU R5, [R1+0x3a8] ;  /* 0x0003a80001057983 */ /* 0x000ee80000300800 */
[----:B0-2-4-:R-:W2:Y:S01]  /*21480*/  LDL.64 R22, [R1+0x428] ;  /* 0x0004280001167983 */ /* 0x015ea20000100a00 */
[----:B-1---5:R-:W-:Y:S01]  /*21490*/  HADD2.F32 R4, -RZ, R6.H0_H0 ;  /* 0x20000006ff047230 */ /* 0x022fe20000004100 */
[----:B------:R-:W-:Y:S01]  /*214a0*/  ISETP.GT.AND P4, PT, R0, 0x8, P2 ;  /* 0x000000080000780c */ /* 0x000fe20001784270 */
[----:B------:R-:W-:Y:S01]  /*214b0*/  ULDC.64 UR4, c[0x0][0x208] ;  /* 0x0000820000047ab9 */ /* 0x000fe20000000a00 */
[----:B------:R-:W-:Y:S02]  /*214c0*/  BSSY B1, `(.L_x_94) ;  /* 0x0000009000017945 */ /* 0x000fe40003800000 */
[----:B------:R-:W-:-:S04]  /*214d0*/  FMUL R4, R4, R16 ;  /* 0x0000001004047220 */ /* 0x000fc80000400000 */
[----:B---3--:R-:W-:-:S05]  /*214e0*/  FFMA R4, R5, R2, R4 ;  /* 0x0000000205047223 */ /* 0x008fca0000000004 */
[----:B------:R-:W-:-:S05]  /*214f0*/  F2FP.F16.F32.PACK_AB R4, RZ, R4 ;  /* 0x00000004ff04723e */ /* 0x000fca00000000ff */
[----:B--2---:R0:W-:Y:S01]  /*21500*/  @P0 STG.E.U16 desc[UR4][R22.64+0x20], R4 ;  /* 0x0000200416000986 */ /* 0x0041e2000c101504 */
[----:B------:R-:W-:Y:S05]  /*21510*/  @!P4 BRA `(.L_x_95) ;  /* 0x00000000000cc947 */ /* 0x000fea0003800000 */
[----:B0-----:R-:W2:Y:S01]  /*21520*/  LDL.64 R4, [R1+0x420] ;  /* 0x0004200001047983 */ /* 0x001ea20000100a00 */
[----:B------:R-:W-:-:S03]  /*21530*/  ULDC.64 UR4, c[0x0][0x208] ;  /* 0x0000820000047ab9 */ /* 0x000fc60000000a00 */
[----:B--2---:R1:W5:Y:S02]  /*21540*/  LDG.E.LTC128B.U16 R6, desc[UR4][R4.64+0x22] ;  /* 0x0000220404067981 */ /* 0x004364000c1e1520 */
.L_x_95:
[----:B------:R-:W-:Y:S05]  /*21550*/  BSYNC B1 ;  /* 0x0000000000017941 */ /* 0x000fea0003800000 */
.L_x_94:
[----:B-1----:R-:W2:Y:S01]  /*21560*/  LDL.LU R5, [R1+0x3ac] ;  /* 0x0003ac0001057983 */ /* 0x002ea20000300800 */
[----:B0----5:R-:W-:Y:S01]  /*21570*/  HADD2.F32 R4, -RZ, R6.H0_H0 ;  /* 0x20000006ff047230 */ /* 0x021fe20000004100 */
[----:B------:R-:W-:Y:S01]  /*21580*/  ISETP.GT.AND P1, PT, R3, 0x18, PT ;  /* 0x000000180300780c */ /* 0x000fe20003f24270 */
[----:B------:R-:W-:Y:S01]  /*21590*/  ULDC.64 UR4, c[0x0][0x208] ;  /* 0x0000820000047ab9 */ /* 0x000fe20000000a00 */
[----:B------:R-:W-:Y:S02]  /*215a0*/  BSSY B1, `(.L_x_96) ;  /* 0x000000a000017945 */ /* 0x000fe40003800000 */
[----:B------:R-:W-:Y:S01]  /*215b0*/  FMUL R4, R4, R16 ;  /* 0x0000001004047220 */ /* 0x000fe20000400000 */
[----:B------:R-:W-:-:S03]  /*215c0*/  ISETP.GT.AND P5, PT, R0, RZ, P1 ;  /* 0x000000ff0000720c */ /* 0x000fc60000fa4270 */
[----:B--2---:R-:W-:-:S05]  /*215d0*/  FFMA R4, R5, R2, R4 ;  /* 0x0000000205047223 */ /* 0x004fca0000000004 */
[----:B------:R-:W-:-:S05]  /*215e0*/  F2FP.F16.F32.PACK_AB R4, RZ, R4 ;  /* 0x00000004ff04723e */ /* 0x000fca00000000ff */
[----:B------:R0:W-:Y:S01]  /*215f0*/  @P4 STG.E.U16 desc[UR4][R22.64+0x22], R4 ;  /* 0x0000220416004986 */ /* 0x0001e2000c101504 */
[----:B------:R-:W-:Y:S05]  /*21600*/  @!P5 BRA `(.L_x_97) ;  /* 0x00000000000cd947 */ /* 0x000fea0003800000 */
[----:B0-----:R-:W2:Y:S01]  /*21610*/  LDL.64 R4, [R1+0x440] ;  /* 0x0004400001047983 */ /* 0x001ea20000100a00 */
[----:B------:R-:W-:-:S03]  /*21620*/  ULDC.64 UR4, c[0x0][0x208] ;  /* 0x0000820000047ab9 */ /* 0x000fc60000000a00 */
[----:B--2---:R1:W5:Y:S02]  /*21630*/  LDG.E.LTC128B.U16 R6, desc[UR4][R4.64+0x30] ;  /* 0x0000300404067981 */ /* 0x004364000c1e1520 */
.L_x_97:
[----:B------:R-:W-:Y:S05]  /*21640*/  BSYNC B1 ;  /* 0x0000000000017941 */ /* 0x000fea0003800000 */
.L_x_96:
        /* <DEDUP_REMOVED lines=14> */
.L_x_99:
[----:B------:R-:W-:Y:S05]  /*21730*/  BSYNC B1 ;  /* 0x0000000000017941 */ /* 0x000fea0003800000 */
.L_x_98:
[----:B-1----:R-:W2:Y:S01]  /*21740*/  LDL.LU R5, [R1+0x3b4] ;  /* 0x0003b40001057983 */ /* 0x002ea20000300800 */
[----:B0----5:R-:W-:Y:S01]  /*21750*/  HADD2.F32 R4, -RZ, R6.H0_H0 ;  /* 0x20000006ff047230 */ /* 0x021fe20000004100 */
        /* <DEDUP_REMOVED lines=8> */
[----:B0-----:R-:W2:Y:S01]  /*217e0*/  LDL.64 R4, [R1+0x420] ;  /* 0x0004200001047983 */ /* 0x001ea20000100a00 */
[----:B------:R-:W-:-:S03]  /*217f0*/  ULDC.64 UR4, c[0x0][0x208] ;  /* 0x0000820000047ab9 */ /* 0x000fc60000000a00 */
[----:B--2---:R1:W5:Y:S02]  /*21800*/  LDG.E.LTC128B.U16 R6, desc[UR4][R4.64+0x30] ;  /* 0x0000300404067981 */ /* 0x004364000c1e1520 */
.L_x_101:
[----:B------:R-:W-:Y:S05]  /*21810*/  BSYNC B1 ;  /* 0x0000000000017941 */ /* 0x000fea0003800000 */
.L_x_100:
        /* <DEDUP_REMOVED lines=13> */
.L_x_103:
[----:B------:R-:W-:Y:S05]  /*218f0*/  BSYNC B1 ;  /* 0x0000000000017941 */ /* 0x000fea0003800000 */
.L_x_102:
        /* <DEDUP_REMOVED lines=12> */
.L_x_105:
[----:B------:R-:W-:Y:S05]  /*219c0*/  BSYNC B1 ;  /* 0x0000000000017941 */ /* 0x000fea0003800000 */
.L_x_104:
[----:B------:R-:W2:Y:S01]  /*219d0*/  LDL.LU R5, [R1+0x380] ;  /* 0x0003800001057983 */ /* 0x000ea20000300800 */
        /* <DEDUP_REMOVED lines=11> */
.L_x_107:
[----:B------:R-:W-:Y:S05]  /*21a90*/  BSYNC B1 ;  /* 0x0000000000017941 */ /* 0x000fea0003800000 */
.L_x_106:
        /* <DEDUP_REMOVED lines=12> */
.L_x_109:
[----:B------:R-:W-:Y:S05]  /*21b60*/  BSYNC B1 ;  /* 0x0000000000017941 */ /* 0x000fea0003800000 */
.L_x_108:
[----:B------:R-:W4:Y:S04]  /*21b70*/  LDL.LU R5, [R1+0x388] ;  /* 0x0003880001057983 */ /* 0x000f280000300800 */
[----:B------:R-:W2:Y:S01]  /*21b80*/  LDL.64 R22, [R1+0x400] ;  /* 0x0004000001167983 */ /* 0x000ea20000100a00 */
[----:B0----5:R-:W-:Y:S01]  /*21b90*/  HADD2.F32 R4, -RZ, R6.H0_H0 ;  /* 0x20000006ff047230 */ /* 0x021fe20000004100 */
[----:B------:R-:W-:Y:S01]  /*21ba0*/  ISETP.GT.AND P4, PT, R0, 0x88, P2 ;  /* 0x000000880000780c */ /* 0x000fe20001784270 */
[----:B------:R-:W-:Y:S01]  /*21bb0*/  ULDC.64 UR4, c[0x0][0x208] ;  /* 0x0000820000047ab9 */ /* 0x000fe20000000a00 */
[----:B------:R-:W-:Y:S02]  /*21bc0*/  BSSY B1, `(.L_x_110) ;  /* 0x0000008000017945 */ /* 0x000fe40003800000 */
[----:B------:R-:W-:-:S04]  /*21bd0*/  FMUL R4, R4, R16 ;  /* 0x0000001004047220 */ /* 0x000fc80000400000 */
[----:B----4-:R-:W-:-:S05]  /*21be0*/  FFMA R4, R5, R2, R4 ;  /* 0x0000000205047223 */ /* 0x010fca0000000004 */
[----:B------:R-:W-:-:S05]  /*21bf0*/  F2FP.F16.F32.PACK_AB R4, RZ, R4 ;  /* 0x00000004ff04723e */ /* 0x000fca00000000ff */
[----:B--2---:R0:W-:Y:S01]  /*21c00*/  @P5 STG.E.U16 desc[UR4][R22.64+0x20], R4 ;  /* 0x0000200416005986 */ /* 0x0041e2000c101504 */
[----:B------:R-:W-:Y:S05]  /*21c10*/  @!P4 BRA `(.L_x_111) ;  /* 0x000000000008c947 */ /* 0x000fea0003800000 */
[----:B------:R-:W-:Y:S02]  /*21c20*/  ULDC.64 UR4, c[0x0][0x208] ;  /* 0x0000820000047ab9 */ /* 0x000fe40000000a00 */
[----:B------:R2:W5:Y:S03]  /*21c30*/  LDG.E.LTC128B.U16 R6, desc[UR4][R232.64+0x22] ;  /* 0x00002204e8067981 */ /* 0x000566000c1e1520 */
.L_x_111:
[----:B------:R-:W-:Y:S05]  /*21c40*/  BSYNC B1 ;  /* 0x0000000000017941 */ /* 0x000fea0003800000 */
.L_x_110:
[----:B------:R-:W4:Y:S01]  /*21c50*/  LDL.LU R5, [R1+0x38c] ;  /* 0x00038c0001057983 */ /* 0x000f220000300800 */
[----:B0----5:R-:W-:Y:S01]  /*21c60*/  HADD2.F32 R4, -RZ, R6.H0_H0 ;  /* 0x20000006ff047230 */ /* 0x021fe20000004100 */
        /* <DEDUP_REMOVED lines=10> */
.L_x_113:
[----:B------:R-:W-:Y:S05]  /*21d10*/  BSYNC B1 ;  /* 0x0000000000017941 */ /* 0x000fea0003800000 */
.L_x_112:
        /* <DEDUP_REMOVED lines=12> */
.L_x_115:
[----:B------:R-:W-:Y:S05]  /*21de0*/  BSYNC B1 ;  /* 0x0000000000017941 */ /* 0x000fea0003800000 */
.L_x_114:
        /* <DEDUP_REMOVED lines=12> */
.L_x_117:
[----:B------:R-:W-:Y:S05]  /*21eb0*/  BSYNC B1 ;  /* 0x0000000000017941 */ /* 0x000fea0003800000 */
.L_x_116:
        /* <DEDUP_REMOVED lines=12> */
.L_x_119:
[----:B------:R-:W-:Y:S05]  /*21f80*/  BSYNC B1 ;  /* 0x0000000000017941 */ /* 0x000fea0003800000 */
.L_x_118:
[----:B------:R-:W3:Y:S01]  /*21f90*/  LDL.LU R5, [R1+0x39c] ;  /* 0x00039c0001057983 */ /* 0x000ee20000300800 */
[----:B0----5:R-:W-:Y:S01]  /*21fa0*/  HADD2.F32 R4, -RZ, R6.H0_H0 ;  /* 0x20000006ff047230 */ /* 0x021fe20000004100 */
[----:B------:R-:W-:Y:S01]  /*21fb0*/  ISETP.GT.AND P5, PT, R0, 0x100, P3 ;  /* 0x000001000000780c */ /* 0x000fe20001fa4270 */
[----:B------:R-:W-:Y:S01]  /*21fc0*/  ULDC.64 UR4, c[0x0][0x208] ;  /* 0x0000820000047ab9 */ /* 0x000fe20000000a00 */
[----:B------:R0:W-:Y:S02]  /*21fd0*/  STL.64 [R1+0x4a0], R8 ;  /* 0x0004a00801007387 */ /* 0x0001e40000100a00 */
[----:B------:R-:W-:Y:S01]  /*21fe0*/  FMUL R4, R4, R16 ;  /* 0x0000001004047220 */ /* 0x000fe20000400000 */
[----:B------:R-:W-:Y:S01]  /*21ff0*/  IMAD.U32 R17, RZ, RZ, UR9 ;  /* 0x00000009ff117e24 */ /* 0x000fe2000f8e00ff */
[----:B0-----:R-:W4:Y:S02]  /*22000*/  LDL.LU.64 R8, [R1+0x430] ;  /* 0x0004300001087983 */ /* 0x001f240000300a00 */
[----:B---3--:R-:W-:-:S05]  /*22010*/  FFMA R4, R5, R2, R4 ;  /* 0x0000000205047223 */ /* 0x008fca0000000004 */
[----:B------:R-:W-:-:S05]  /*22020*/  F2FP.F16.F32.PACK_AB R4, RZ, R4 ;  /* 0x00000004ff04723e */ /* 0x000fca00000000ff */
[----:B------:R0:W-:Y:S04]  /*22030*/  @P4 STG.E.U16 desc[UR4][R22.64+0x32], R4 ;  /* 0x0000320416004986 */ /* 0x0001e8000c101504 */
[----:B------:R-:W3:Y:S01]  /*22040*/  @P5 LDG.E.LTC128B.U16 R6, desc[UR4][R20.64+0x20] ;  /* 0x0000200414065981 */ /* 0x000ee2000c1e1520 */
[----:B------:R-:W-:-:S04]  /*22050*/  IMAD.U32 R5, RZ, RZ, UR8 ;  /* 0x00000008ff057e24 */ /* 0x000fc8000f8e00ff */
[----:B------:R-:W-:Y:S02]  /*22060*/  IMAD.SHL.U32 R5, R5, 0x100, RZ ;  /* 0x0000010005057824 */ /* 0x000fe400078e00ff */
[----:B0-----:R-:W-:-:S05]  /*22070*/  IMAD.U32 R22, RZ, RZ, UR8 ;  /* 0x00000008ff167e24 */ /* 0x001fca000f8e00ff */
[----:B------:R-:W-:Y:S02]  /*22080*/  SHF.L.U64.HI R23, R22, 0x8, R17 ;  /* 0x0000000816177819 */ /* 0x000fe40000010211 */
[----:B------:R-:W2:Y:S04]  /*22090*/  LDL.LU R17, [R1+0x360] ;  /* 0x0003600001117983 */ /* 0x000ea80000300800 */
[----:B------:R0:W-:Y:S01]  /*220a0*/  STL [R1+0x380], R5 ;  /* 0x0003800501007387 */ /* 0x0001e20000100800 */
[----:B------:R-:W-:Y:S01]  /*220b0*/  BSSY B1, `(.L_x_120) ;  /* 0x000000e000017945 */ /* 0x000fe20003800000 */
[----:B---3--:R-:W-:-:S05]  /*220c0*/  HADD2.F32 R4, -RZ, R6.H0_H0 ;  /* 0x20000006ff047230 */ /* 0x008fca0000004100 */
[----:B------:R-:W-:Y:S01]  /*220d0*/  FMUL R7, R4, R16 ;  /* 0x0000001004077220 */ /* 0x000fe20000400000 */
[----:B----4-:R-:W-:Y:S02]  /*220e0*/  IADD3 R4, P4, R5, R8, RZ ;  /* 0x0000000805047210 */ /* 0x010fe40007f9e0ff */
[----:B------:R3:W5:Y:S04]  /*220f0*/  LDL.LU.64 R8, [R1+0x4a0] ;  /* 0x0004a00001087983 */ /* 0x0007680000300a00 */
[----:B------:R3:W-:Y:S01]  /*22100*/  STL [R1+0x384], R23 ;  /* 0x0003841701007387 */ /* 0x0007e20000100800 */
[----:B0-----:R-:W-:Y:S01]  /*22110*/  IMAD.X R5, R23, 0x1, R13, P4 ;  /* 0x0000000117057824 */ /* 0x001fe200020e060d */
[----:B------:R-:W-:Y:S01]  /*22120*/  ISETP.GT.AND P4, PT, R0, 0x100, P2 ;  /* 0x000001000000780c */ /* 0x000fe20001784270 */
[----:B--2---:R-:W-:-:S05]  /*22130*/  FFMA R7, R17, R2, R7 ;  /* 0x0000000211077223 */ /* 0x004fca0000000007 */
[----:B------:R-:W-:-:S05]  /*22140*/  F2FP.F16.F32.PACK_AB R7, RZ, R7 ;  /* 0x00000007ff07723e */ /* 0x000fca00000000ff */
[----:B------:R3:W-:Y:S02]  /*22150*/  @P5 STG.E.U16 desc[UR4][R4.64+0x20], R7 ;  /* 0x0000200704005986 */ /* 0x0007e4000c101504 */
[----:B------:R-:W-:Y:S05]  /*22160*/  @!P4 BRA `(.L_x_121) ;  /* 0x000000000008c947 */ /* 0x000fea0003800000 */
[----:B------:R-:W-:Y:S02]  /*22170*/  ULDC.64 UR4, c[0x0][0x208] ;  /* 0x0000820000047ab9 */ /* 0x000fe40000000a00 */
[----:B------:R0:W5:Y:S03]  /*22180*/  LDG.E.LTC128B.U16 R6, desc[UR4][R20.64+0x22] ;  /* 0x0000220414067981 */ /* 0x000166000c1e1520 */
.L_x_121:
[----:B------:R-:W-:Y:S05]  /*22190*/  BSYNC B1 ;  /* 0x0000000000017941 */ /* 0x000fea0003800000 */
.L_x_120:
[----:B------:R2:W-:Y:S04]  /*221a0*/  STL [R1+0x49c], R3 ;  /* 0x00049c0301007387 */ /* 0x0005e80000100800 */
[----:B--2---:R-:W2:Y:S01]  /*221b0*/  LDL.LU R3, [R1+0x364] ;  /* 0x0003640001037983 */ /* 0x004ea20000300800 */
[----:B---3-5:R-:W-:Y:S01]  /*221c0*/  HADD2.F32 R7, -RZ, R6.H0_H0 ;  /* 0x20000006ff077230 */ /* 0x028fe20000004100 */
[----:B------:R-:W-:Y:S01]  /*221d0*/  ISETP.GT.AND P5, PT, R0, 0x108, P3 ;  /* 0x000001080000780c */ /* 0x000fe20001fa4270 */
[----:B------:R-:W-:Y:S01]  /*221e0*/  ULDC.64 UR4, c[0x0][0x208] ;  /* 0x0000820000047ab9 */ /* 0x000fe20000000a00 */
[----:B------:R-:W3:Y:S02]  /*221f0*/  LDL.LU R23, [R1+0x368] ;  /* 0x0003680001177983 */ /* 0x000ee40000300800 */
[----:B------:R-:W-:-:S02]  /*22200*/  FMUL R7, R7, R16 ;  /* 0x0000001007077220 */ /* 0x000fc40000400000 */
[----:B------:R-:W4:Y:S04]  /*22210*/  LDL R22, [R1+0x468] ;  /* 0x0004680001167983 */ /* 0x000f280000100800 */
[----:B------:R-:W3:Y:S01]  /*22220*/  LDL R17, [R1+0x454] ;  /* 0x0004540001117983 */ /* 0x000ee20000100800 */
[----:B--2---:R-:W-:-:S03]  /*22230*/  FFMA R7, R3, R2, R7 ;  /* 0x0000000203077223 */ /* 0x004fc60000000007 */
[----:B------:R2:W5:Y:S02]  /*22240*/  LDL.LU R3, [R1+0x49c] ;  /* 0x00049c0001037983 */ /* 0x0005640000300800 */
[----:B------:R-:W-:-:S05]  /*22250*/  F2FP.F16.F32.PACK_AB R7, RZ, R7 ;  /* 0x00000007ff07723e */ /* 0x000fca00000000ff */
[----:B------:R1:W-:Y:S04]  /*22260*/  @P4 STG.E.U16 desc[UR4][R4.64+0x22], R7 ;  /* 0x0000220704004986 */ /* 0x0003e8000c101504 */
[----:B------:R-:W1:Y:S01]  /*22270*/  @P5 LDG.E.LTC128B.U16 R6, desc[UR4][R18.64+0x20] ;  /* 0x0000200412065981 */ /* 0x000e62000c1e1520 */
[----:B----4-:R-:W-:-:S05]  /*22280*/  IADD3 R236, P4, R22, R4, RZ ;  /* 0x0000000416ec7210 */ /* 0x010fca0007f9e0ff */
[----:B---3--:R-:W-:Y:S01]  /*22290*/  IMAD.X R237, R17, 0x1, R5, P4 ;  /* 0x0000000111ed7824 */ /* 0x008fe200020e0605 */
[----:B------:R-:W-:Y:S01]  /*222a0*/  ISETP.GT.AND P4, PT, R0, 0x108, P2 ;  /* 0x000001080000780c */ /* 0x000fe20001784270 */
[----:B-1----:R-:W-:-:S05]  /*222b0*/  HADD2.F32 R7, -RZ, R6.H0_H0 ;  /* 0x20000006ff077230 */ /* 0x002fca0000004100 */
[----:B------:R-:W-:-:S04]  /*222c0*/  FMUL R7, R7, R16 ;  /* 0x0000001007077220 */ /* 0x000fc80000400000 */
[----:B------:R-:W-:Y:S02]  /*222d0*/  FFMA R7, R23, R2, R7 ;  /* 0x0000000217077223 */ /* 0x000fe40000000007 */
[----:B------:R-:W3:Y:S03]  /*222e0*/  LDL.LU R23, [R1+0x36c] ;  /* 0x00036c0001177983 */ /* 0x000ee60000300800 */
[----:B------:R-:W-:-:S05]  /*222f0*/  F2FP.F16.F32.PACK_AB R7, RZ, R7 ;  /* 0x00000007ff07723e */ /* 0x000fca00000000ff */
[----:B------:R1:W-:Y:S04]  /*22300*/  @P5 STG.E.U16 desc[UR4][R236.64+0x20], R7 ;  /* 0x00002007ec005986 */ /* 0x0003e8000c101504 */
[----:B------:R-:W1:Y:S01]  /*22310*/  @P4 LDG.E.LTC128B.U16 R6, desc[UR4][R18.64+0x22] ;  /* 0x0000220412064981 */ /* 0x000e62000c1e1520 */
[----:B------:R-:W-:Y:S01]  /*22320*/  IADD3 R22, P5, R4, R22, RZ ;  /* 0x0000001604167210 */ /* 0x000fe20007fbe0ff */
[----:B------:R-:W-:Y:S01]  /*22330*/  BSSY B1, `(.L_x_122) ;  /* 0x000000b000017945 */ /* 0x000fe20003800000 */
[----:B-1----:R-:W-:-:S05]  /*22340*/  HADD2.F32 R7, -RZ, R6.H0_H0 ;  /* 0x20000006ff077230 */ /* 0x002fca0000004100 */
[----:B------:R-:W-:-:S04]  /*22350*/  FMUL R7, R7, R16 ;  /* 0x0000001007077220 */ /* 0x000fc80000400000 */
[----:B---3--:R-:W-:Y:S01]  /*22360*/  FFMA R7, R23, R2, R7 ;  /* 0x0000000217077223 */ /* 0x008fe20000000007 */
[----:B------:R-:W-:Y:S01]  /*22370*/  IMAD.X R23, R5, 0x1, R17, P5 ;  /* 0x0000000105177824 */ /* 0x000fe200028e0611 */
[----:B------:R-:W-:-:S03]  /*22380*/  ISETP.GT.AND P5, PT, R0, 0x100, P1 ;  /* 0x000001000000780c */ /* 0x000fc60000fa4270 */
[----:B------:R-:W-:-:S05]  /*22390*/  F2FP.F16.F32.PACK_AB R7, RZ, R7 ;  /* 0x00000007ff07723e */ /* 0x000fca00000000ff */
[----:B------:R2:W-:Y:S05]  /*223a0*/  @P4 STG.E.U16 desc[UR4][R22.64+0x22], R7 ;  /* 0x0000220716004986 */ /* 0x0005ea000c101504 */
[----:B------:R-:W-:Y:S05]  /*223b0*/  @!P5 BRA `(.L_x_123) ;  /* 0x000000000008d947 */ /* 0x000fea0003800000 */
[----:B------:R-:W-:Y:S02]  /*223c0*/  ULDC.64 UR4, c[0x0][0x208] ;  /* 0x0000820000047ab9 */ /* 0x000fe40000000a00 */
[----:B------:R1:W5:Y:S03]  /*223d0*/  LDG.E.LTC128B.U16 R6, desc[UR4][R20.64+0x30] ;  /* 0x0000300414067981 */ /* 0x000366000c1e1520 */
.L_x_123:
[----:B------:R-:W-:Y:S05]  /*223e0*/  BSYNC B1 ;  /* 0x0000000000017941 */ /* 0x000fea0003800000 */
.L_x_122:
[----:B------:R-:W3:Y:S01]  /*223f0*/  LDL.LU R17, [R1+0x370] ;  /* 0x0003700001117983 */ /* 0x000ee20000300800 */
[----:B--2--5:R-:W-:Y:S01]  /*22400*/  HADD2.F32 R7, -RZ, R6.H0_H0 ;  /* 0x20000006ff077230 */ /* 0x024fe20000004100 */
        /* <DEDUP_REMOVED lines=10> */
.L_x_125:
[----:B------:R-:W-:Y:S05]  /*224b0*/  BSYNC B1 ;  /* 0x0000000000017941 */ /* 0x000fea0003800000 */
.L_x_124:
[----:B------:R-:W4:Y:S01]  /*224c0*/  LDL.LU R17, [R1+0x374] ;  /* 0x0003740001117983 */ /* 0x000f220000300800 */
[----:B--2--5:R-:W-:Y:S01]  /*224d0*/  HADD2.F32 R7, -RZ, R6.H0_H0 ;  /* 0x20000006ff077230 */ /* 0x024fe20000004100 */
        /* <DEDUP_REMOVED lines=10> */
.L_x_127:
[----:B------:R-:W-:Y:S05]  /*22580*/  BSYNC B1 ;  /* 0x0000000000017941 */ /* 0x000fea0003800000 */
.L_x_126:
        /* <DEDUP_REMOVED lines=12> */
.L_x_129:
[----:B------:R-:W-:Y:S05]  /*22650*/  BSYNC B1 ;  /* 0x0000000000017941 */ /* 0x000fea0003800000 */
.L_x_128:
[----:B------:R-:W4:Y:S01]  /*22660*/  LDL.LU R22, [R1+0x37c] ;  /* 0x00037c0001167983 */ /* 0x000f220000300800 */
[----:B--2--5:R-:W-:Y:S01]  /*22670*/  HADD2.F32 R7, -RZ, R6.H0_H0 ;  /* 0x20000006ff077230 */ /* 0x024fe20000004100 */
[----:B------:R-:W-:Y:S01]  /*22680*/  ISETP.GT.AND P5, PT, R0, 0x180, P3 ;  /* 0x000001800000780c */ /* 0x000fe20001fa4270 */
[----:B------:R-:W-:Y:S01]  /*22690*/  ULDC.64 UR4, c[0x0][0x208] ;  /* 0x0000820000047ab9 */ /* 0x000fe20000000a00 */
[----:B------:R-:W-:Y:S01]  /*226a0*/  BSSY B1, `(.L_x_130) ;  /* 0x0000009000017945 */ /* 0x000fe20003800000 */
[----:B------:R-:W-:Y:S01]  /*226b0*/  PRMT R17, R6, 0x7610, R17 ;  /* 0x0000761006117816 */ /* 0x000fe20000000011 */
[----:B------:R-:W-:-:S04]  /*226c0*/  FMUL R7, R7, R16 ;  /* 0x0000001007077220 */ /* 0x000fc80000400000 */
[----:B----4-:R-:W-:-:S05]  /*226d0*/  FFMA R7, R22, R2, R7 ;  /* 0x0000000216077223 */ /* 0x010fca0000000007 */
[----:B------:R-:W-:-:S05]  /*226e0*/  F2FP.F16.F32.PACK_AB R7, RZ, R7 ;  /* 0x00000007ff07723e */ /* 0x000fca00000000ff */
[----:B------:R2:W-:Y:S01]  /*226f0*/  @P4 STG.E.U16 desc[UR4][R236.64+0x32], R7 ;  /* 0x00003207ec004986 */ /* 0x0005e2000c101504 */
[----:B------:R-:W-:Y:S05]  /*22700*/  @!P5 BRA `(.L_x_131) ;  /* 0x000000000008d947 */ /* 0x000fea0003800000 */
[----:B------:R-:W-:Y:S02]  /*22710*/  ULDC.64 UR4, c[0x0][0x208] ;  /* 0x0000820000047ab9 */ /* 0x000fe40000000a00 */
[----:B------:R4:W5:Y:S03]  /*22720*/  LDG.E.LTC128B.U16 R17, desc[UR4][R14.64+0x20] ;  /* 0x000020040e117981 */ /* 0x000966000c1e1520 */
.L_x_131:
[----:B------:R-:W-:Y:S05]  /*22730*/  BSYNC B1 ;  /* 0x0000000000017941 */ /* 0x000fea0003800000 */
.L_x_130:
[----:B--2---:R-:W2:Y:S01]  /*22740*/  LDL R7, [R1+0x380] ;  /* 0x0003800001077983 */ /* 0x004ea20000100800 */
[----:B-----5:R-:W-:-:S03]  /*22750*/  HADD2.F32 R6, -RZ, R17.H0_H0 ;  /* 0x20000011ff067230 */ /* 0x020fc60000004100 */
[----:B------:R-:W3:Y:S02]  /*22760*/  LDL R23, [R1+0x384] ;  /* 0x0003840001177983 */ /* 0x000ee40000100800 */
[----:B------:R-:W-:Y:S01]  /*22770*/  FMUL R22, R6, R16 ;  /* 0x0000001006167220 */ /* 0x000fe20000400000 */
[----:B--2---:R-:W-:Y:S02]  /*22780*/  IADD3 R6, P4, R7, R4, RZ ;  /* 0x0000000407067210 */ /* 0x004fe40007f9e0ff */
[----:B------:R-:W2:Y:S01]  /*22790*/  LDL.LU R7, [R1+0x340] ;  /* 0x0003400001077983 */ /* 0x000ea20000300800 */
[----:B------:R-:W-:Y:S01]  /*227a0*/  ULDC.64 UR4, c[0x0][0x208] ;  /* 0x0000820000047ab9 */ /* 0x000fe20000000a00 */
[----:B------:R-:W-:Y:S01]  /*227b0*/  BSSY B1, `(.L_x_132) ;  /* 0x0000009000017945 */ /* 0x000fe20003800000 */
[----:B--2---:R-:W-:Y:S01]  /*227c0*/  FFMA R22, R7, R2, R22 ;  /* 0x0000000207167223 */ /* 0x004fe20000000016 */
[----:B---3--:R-:W-:Y:S01]  /*227d0*/  IMAD.X R7, R23, 0x1, R5, P4 ;  /* 0x0000000117077824 */ /* 0x008fe200020e0605 */
[----:B------:R-:W-:-:S03]  /*227e0*/  ISETP.GT.AND P4, PT, R0, 0x180, P2 ;  /* 0x000001800000780c */ /* 0x000fc60001784270 */
[----:B------:R-:W-:-:S05]  /*227f0*/  F2FP.F16.F32.PACK_AB R22, RZ, R22 ;  /* 0x00000016ff16723e */ /* 0x000fca00000000ff */
[----:B------:R2:W-:Y:S05]  /*22800*/  @P5 STG.E.U16 desc[UR4][R6.64+0x20], R22 ;  /* 0x0000201606005986 */ /* 0x0005ea000c101504 */
[----:B------:R-:W-:Y:S05]  /*22810*/  @!P4 BRA `(.L_x_133) ;  /* 0x000000000008c947 */ /* 0x000fea0003800000 */
[----:B------:R-:W-:Y:S02]  /*22820*/  ULDC.64 UR4, c[0x0][0x208] ;  /* 0x0000820000047ab9 */ /* 0x000fe40000000a00 */
[----:B------:R3:W5:Y:S03]  /*22830*/  LDG.E.LTC128B.U16 R17, desc[UR4][R14.64+0x22] ;  /* 0x000022040e117981 */ /* 0x000766000c1e1520 */
.L_x_133:
[----:B------:R-:W-:Y:S05]  /*22840*/  BSYNC B1 ;  /* 0x0000000000017941 */ /* 0x000fea0003800000 */
.L_x_132:
        /* <DEDUP_REMOVED lines=12> */
.L_x_135:
[----:B------:R-:W-:Y:S05]  /*22910*/  BSYNC B1 ;  /* 0x0000000000017941 */ /* 0x000fea0003800000 */
.L_x_134:
[----:B------:R-:W3:Y:S01]  /*22920*/  LDL.LU R23, [R1+0x348] ;  /* 0x0003480001177983 */ /* 0x000ee20000300800 */
[----:B--2--5:R-:W-:-:S03]  /*22930*/  HADD2.F32 R22, -RZ, R17.H0_H0 ;  /* 0x20000011ff167230 */ /* 0x024fc60000004100 */
[----:B------:R2:W-:Y:S02]  /*22940*/  STL [R1+0x4a0], R4 ;  /* 0x0004a00401007387 */ /* 0x0005e40000100800 */
[----:B------:R-:W-:Y:S02]  /*22950*/  FMUL R22, R22, R16 ;  /* 0x0000001016167220 */ /* 0x000fe40000400000 */
[----:B------:R0:W-:Y:S02]  /*22960*/  STL [R1+0x49c], R3 ;  /* 0x00049c0301007387 */ /* 0x0001e40000100800 */
[----:B---3--:R-:W-:Y:S02]  /*22970*/  FFMA R23, R23, R2, R22 ;  /* 0x0000000217177223 */ /* 0x008fe40000000016 */
[----:B------:R-:W3:Y:S03]  /*22980*/  LDL R22, [R1+0x468] ;  /* 0x0004680001167983 */ /* 0x000ee60000100800 */
[----:B------:R-:W-:-:S04]  /*22990*/  F2FP.F16.F32.PACK_AB R23, RZ, R23 ;  /* 0x00000017ff17723e */ /* 0x000fc800000000ff */
[----:B--2---:R-:W-:Y:S02]  /*229a0*/  PRMT R4, R23, 0x7610, R4 ;  /* 0x0000761017047816 */ /* 0x004fe40000000004 */
[----:B------:R-:W2:Y:S02]  /*229b0*/  LDL R23, [R1+0x454] ;  /* 0x0004540001177983 */ /* 0x000ea40000100800 */
[----:B0-----:R-:W-:Y:S01]  /*229c0*/  PRMT R3, R4, 0x7610, R3 ;  /* 0x0000761004037816 */ /* 0x001fe20000000003 */
[----:B------:R-:W-:Y:S01]  /*229d0*/  ULDC.64 UR4, c[0x0][0x208] ;  /* 0x0000820000047ab9 */ /* 0x000fe20000000a00 */
[----:B------:R0:W5:Y:S01]  /*229e0*/  LDL.LU R4, [R1+0x4a0] ;  /* 0x0004a00001047983 */ /* 0x0001620000300800 */
[----:B---3--:R-:W-:-:S04]  /*229f0*/  IADD3 R22, P4, R22, R6, RZ ;  /* 0x0000000616167210 */ /* 0x008fc80007f9e0ff */
[----:B--2---:R-:W-:-:S05]  /*22a00*/  IADD3.X R23, R23, R7, RZ, P4, !PT ;  /* 0x0000000717177210 */ /* 0x004fca00027fe4ff */
[----:B------:R2:W-:Y:S04]  /*22a10*/  @P3 STG.E.U16 desc[UR4][R22.64+0x20], R3 ;  /* 0x0000200316003986 */ /* 0x0005e8000c101504 */
[----:B--2---:R0:W5:Y:S01]  /*22a20*/  LDL.LU R3, [R1+0x49c] ;  /* 0x00049c0001037983 */ /* 0x0041620000300800 */
[----:B------:R-:W-:Y:S01]  /*22a30*/  ISETP.GT.AND P2, PT, R0, 0x188, P2 ;  /* 0x000001880000780c */ /* 0x000fe20001744270 */
[----:B------:R-:W-:-:S12]  /*22a40*/  BSSY B1, `(.L_x_136) ;  /* 0x0000004000017945 */ /* 0x000fd80003800000 */
[----:B0-----:R-:W-:Y:S05]  /*22a50*/  @!P2 BRA `(.L_x_137) ;  /* 0x000000000008a947 */ /* 0x001fea0003800000 */
[----:B------:R-:W-:Y:S02]  /*22a60*/  ULDC.64 UR4, c[0x0][0x208] ;  /* 0x0000820000047ab9 */ /* 0x000fe40000000a00 */
[----:B------:R0:W5:Y:S03]  /*22a70*/  LDG.E.LTC128B.U16 R17, desc[UR4][R10.64+0x22] ;  /* 0x000022040a117981 */ /* 0x000166000c1e1520 */
.L_x_137:
[----:B------:R-:W-:Y:S05]  /*22a80*/  BSYNC B1 ;  /* 0x0000000000017941 */ /* 0x000fea0003800000 */
.L_x_136:
[----:B------:R-:W-:Y:S04]  /*22a90*/  STL [R1+0x4b8], R12 ;  /* 0x0004b80c01007387 */ /* 0x000fe80000100800 */
[----:B------:R0:W-:Y:S04]  /*22aa0*/  STL [R1+0x4b4], R11 ;  /* 0x0004b40b01007387 */ /* 0x0001e80000100800 */
[----:B0---4-:R-:W2:Y:S04]  /*22ab0*/  LDL.LU R11, [R1+0x34c] ;  /* 0x00034c00010b7983 */ /* 0x011ea80000300800 */
[----:B------:R-:W-:Y:S04]  /*22ac0*/  STL [R1+0x4b0], R10 ;  /* 0x0004b00a01007387 */ /* 0x000fe80000100800 */
[----:B------:R0:W-:Y:S04]  /*22ad0*/  STL [R1+0x4ac], R9 ;  /* 0x0004ac0901007387 */ /* 0x0001e80000100800 */
[----:B0-----:R-:W3:Y:S04]  /*22ae0*/  LDL.LU R9, [R1+0x384] ;  /* 0x0003840001097983 */ /* 0x001ee80000300800 */
[----:B------:R-:W-:Y:S04]  /*22af0*/  STL [R1+0x4a8], R8 ;  /* 0x0004a80801007387 */ /* 0x000fe80000100800 */
[----:B------:R0:W-:Y:S04]  /*22b00*/  STL.64 [R1+0x4a0], R6 ;  /* 0x0004a00601007387 */ /* 0x0001e80000100a00 */
[----:B0-----:R-:W4:Y:S04]  /*22b10*/  LDL.LU R6, [R1+0x380] ;  /* 0x0003800001067983 */ /* 0x001f280000300800 */
[----:B------:R-:W4:Y:S01]  /*22b20*/  LDL.LU R7, [R1+0x468] ;  /* 0x0004680001077983 */ /* 0x000f220000300800 */
[----:B-----5:R-:W-:-:S03]  /*22b30*/  HADD2.F32 R12, -RZ, R17.H0_H0 ;  /* 0x20000011ff0c7230 */ /* 0x020fc60000004100 */
[----:B------:R0:W-:Y:S02]  /*22b40*/  STL [R1+0x49c], R3 ;  /* 0x00049c0301007387 */ /* 0x0001e40000100800 */
[----:B------:R-:W-:-:S04]  /*22b50*/  FMUL R12, R12, R16 ;  /* 0x000000100c0c7220 */ /* 0x000fc80000400000 */
[----:B--2---:R-:W-:Y:S02]  /*22b60*/  FFMA R11, R11, R2, R12 ;  /* 0x000000020b0b7223 */ /* 0x004fe4000000000c */
[----:B------:R2:W5:Y:S01]  /*22b70*/  LDL.LU R12, [R1+0x4b8] ;  /* 0x0004b800010c7983 */ /* 0x0005620000300800 */
[----:B----4-:R-:W-:-:S03]  /*22b80*/  IADD3 R6, P4, P5, R7, R4, R6 ;  /* 0x0000000407067210 */ /* 0x010fc60007d9e006 */
[----:B------:R-:W3:Y:S01]  /*22b90*/  LDL.LU R7, [R1+0x454] ;  /* 0x0004540001077983 */ /* 0x000ee20000300800 */
[----:B------:R-:W-:Y:S01]  /*22ba0*/  F2FP.F16.F32.PACK_AB R10, RZ, R11 ;  /* 0x0000000bff0a723e */ /* 0x000fe200000000ff */
[----:B------:R-:W-:Y:S02]  /*22bb0*/  ULDC.64 UR4, c[0x0][0x208] ;  /* 0x0000820000047ab9 */ /* 0x000fe40000000a00 */
[----:B------:R2:W5:Y:S01]  /*22bc0*/  LDL.LU R11, [R1+0x4b4] ;  /* 0x0004b400010b7983 */ /* 0x0005620000300800 */
[----:B------:R-:W-:-:S03]  /*22bd0*/  PRMT R8, R10, 0x7610, R8 ;  /* 0x000076100a087816 */ /* 0x000fc60000000008 */
[----:B------:R2:W5:Y:S01]  /*22be0*/  LDL.LU R10, [R1+0x4b0] ;  /* 0x0004b000010a7983 */ /* 0x0005620000300800 */
[----:B0-----:R-:W-:Y:S02]  /*22bf0*/  PRMT R3, R8, 0x7610, R3 ;  /* 0x0000761008037816 */ /* 0x001fe40000000003 */
[----:B------:R-:W-:Y:S02]  /*22c00*/  ISETP.GT.AND P3, PT, R0, 0x180, P1 ;  /* 0x000001800000780c */ /* 0x000fe40000f64270 */
[----:B---3--:R-:W-:Y:S02]  /*22c10*/  IADD3.X R7, R7, R5, R9, P4, P5 ;  /* 0x0000000507077210 */ /* 0x008fe400027ea409 */
[----:B------:R2:W5:Y:S04]  /*22c20*/  LDL.LU R9, [R1+0x4ac] ;  /* 0x0004ac0001097983 */ /* 0x0005680000300800 */
[----:B------:R2:W5:Y:S04]  /*22c30*/  LDL.LU R8, [R1+0x4a8] ;  /* 0x0004a80001087983 */ /* 0x0005680000300800 */
[----:B------:R0:W-:Y:S04]  /*22c40*/  @P2 STG.E.U16 desc[UR4][R6.64+0x22], R3 ;  /* 0x0000220306002986 */ /* 0x0001e8000c101504 */
[----:B0-----:R2:W5:Y:S04]  /*22c50*/  LDL.LU.64 R6, [R1+0x4a0] ;  /* 0x0004a00001067983 */ /* 0x0015680000300a00 */
[----:B------:R2:W5:Y:S01]  /*22c60*/  LDL.LU R3, [R1+0x49c] ;  /* 0x00049c0001037983 */ /* 0x0005620000300800 */
[----:B------:R-:W-:Y:S04]  /*22c70*/  BSSY B1, `(.L_x_138) ;  /* 0x0000004000017945 */ /* 0x000fe80003800000 */
[----:B------:R-:W-:Y:S05]  /*22c80*/  @!P3 BRA `(.L_x_139) ;  /* 0x000000000008b947 */ /* 0x000fea0003800000 */
[----:B------:R-:W-:Y:S02]  /*22c90*/  ULDC.64 UR4, c[0x0][0x208] ;  /* 0x0000820000047ab9 */ /* 0x000fe40000000a00 */
[----:B------:R0:W5:Y:S03]  /*22ca0*/  LDG.E.LTC128B.U16 R17, desc[UR4][R14.64+0x30] ;  /* 0x000030040e117981 */ /* 0x000166000c1e1520 */
.L_x_139:
[----:B------:R-:W-:Y:S05]  /*22cb0*/  BSYNC B1 ;  /* 0x0000000000017941 */ /* 0x000fea0003800000 */
.L_x_138:
[----:B-----5:R-:W-:Y:S04]  /*22cc0*/  STL [R1+0x4ac], R9 ;  /* 0x0004ac0901007387 */ /* 0x020fe80000100800 */
[----:B------:R3:W-:Y:S04]  /*22cd0*/  STL [R1+0x4a8], R8 ;  /* 0x0004a80801007387 */ /* 0x0007e80000100800 */
[----:B---3--:R-:W3:Y:S01]  /*22ce0*/  LDL.LU R8, [R1+0x350] ;  /* 0x0003500001087983 */ /* 0x008ee20000300800 */
[----:B------:R-:W-:-:S03]  /*22cf0*/  HADD2.F32 R9, -RZ, R17.H0_H0 ;  /* 0x20000011ff097230 */ /* 0x000fc60000004100 */
[----:B------:R4:W-:Y:S02]  /*22d00*/  STL [R1+0x4a4], R5 ;  /* 0x0004a40501007387 */ /* 0x0009e40000100800 */
[----:B------:R-:W-:Y:S02]  /*22d10*/  FMUL R9, R9, R16 ;  /* 0x0000001009097220 */ /* 0x000fe40000400000 */
[----:B------:R1:W-:Y:S04]  /*22d20*/  STL [R1+0x4a0], R4 ;  /* 0x0004a00401007387 */ /* 0x0003e80000100800 */
[----:B------:R2:W-:Y:S01]  /*22d30*/  STL [R1+0x49c], R3 ;  /* 0x00049c0301007387 */ /* 0x0005e20000100800 */
[----:B------:R-:W-:Y:S01]  /*22d40*/  ULDC.64 UR4, c[0x0][0x208] ;  /* 0x0000820000047ab9 */ /* 0x000fe20000000a00 */
[----:B---3--:R-:W-:-:S02]  /*22d50*/  FFMA R8, R8, R2, R9 ;  /* 0x0000000208087223 */ /* 0x008fc40000000009 */
[----:B------:R3:W5:Y:S03]  /*22d60*/  LDL.LU R9, [R1+0x4ac] ;  /* 0x0004ac0001097983 */ /* 0x0007660000300800 */
[----:B----4-:R-:W-:Y:S02]  /*22d70*/  F2FP.F16.F32.PACK_AB R5, RZ, R8 ;  /* 0x00000008ff05723e */ /* 0x010fe400000000ff */
[----:B------:R3:W5:Y:S02]  /*22d80*/  LDL.LU R8, [R1+0x4a8] ;  /* 0x0004a80001087983 */ /* 0x0007640000300800 */
[----:B-1----:R-:W-:Y:S02]  /*22d90*/  PRMT R4, R5, 0x7610, R4 ;  /* 0x0000761005047816 */ /* 0x002fe40000000004 */
[----:B------:R3:W5:Y:S01]  /*22da0*/  LDL.LU R5, [R1+0x4a4] ;  /* 0x0004a40001057983 */ /* 0x0007620000300800 */
[----:B------:R-:W-:-:S02]  /*22db0*/  ISETP.GT.AND P2, PT, R0, 0x180, P0 ;  /* 0x000001800000780c */ /* 0x000fc40000744270 */
[----:B--2---:R-:W-:Y:S02]  /*22dc0*/  PRMT R3, R4, 0x7610, R3 ;  /* 0x0000761004037816 */ /* 0x004fe40000000003 */
[----:B------:R3:W5:Y:S04]  /*22dd0*/  LDL.LU R4, [R1+0x4a0] ;  /* 0x0004a00001047983 */ /* 0x0007680000300800 */
[----:B------:R1:W-:Y:S04]  /*22de0*/  @P3 STG.E.U16 desc[UR4][R6.64+0x30], R3 ;  /* 0x0000300306003986 */ /* 0x0003e8000c101504 */
[----:B-1----:R3:W5:Y:S01]  /*22df0*/  LDL.LU R3, [R1+0x49c] ;  /* 0x00049c0001037983 */ /* 0x0027620000300800 */
[----:B------:R-:W-:Y:S04]  /*22e00*/  BSSY B1, `(.L_x_140) ;  /* 0x0000004000017945 */ /* 0x000fe80003800000 */
[----:B------:R-:W-:Y:S05]  /*22e10*/  @!P2 BRA `(.L_x_141) ;  /* 0x000000000008a947 */ /* 0x000fea0003800000 */
[----:B------:R-:W-:Y:S02]  /*22e20*/  ULDC.64 UR4, c[0x0][0x208] ;  /* 0x0000820000047ab9 */ /* 0x000fe40000000a00 */
[----:B------:R1:W5:Y:S03]  /*22e30*/  LDG.E.LTC128B.U16 R17, desc[UR4][R14.64+0x32] ;  /* 0x000032040e117981 */ /* 0x000366000c1e1520 */
.L_x_141:
[----:B------:R-:W-:Y:S05]  /*22e40*/  BSYNC B1 ;  /* 0x0000000000017941 */ /* 0x000fea0003800000 */
.L_x_140:
[----:B-----5:R-:W-:Y:S04]  /*22e50*/  STL [R1+0x4ac], R9 ;  /* 0x0004ac0901007387 */ /* 0x020fe80000100800 */
[----:B------:R2:W-:Y:S04]  /*22e60*/  STL [R1+0x4a8], R8 ;  /* 0x0004a80801007387 */ /* 0x0005e80000100800 */
[----:B--2---:R-:W2:Y:S01]  /*22e70*/  LDL.LU R8, [R1+0x354] ;  /* 0x0003540001087983 */ /* 0x004ea20000300800 */
[----:B------:R-:W-:-:S03]  /*22e80*/  HADD2.F32 R9, -RZ, R17.H0_H0 ;  /* 0x20000011ff097230 */ /* 0x000fc60000004100 */
[----:B------:R4:W-:Y:S02]  /*22e90*/  STL [R1+0x4a4], R5 ;  /* 0x0004a40501007387 */ /* 0x0009e40000100800 */
[----:B------:R-:W-:Y:S02]  /*22ea0*/  FMUL R9, R9, R16 ;  /* 0x0000001009097220 */ /* 0x000fe40000400000 */
[----:B------:R0:W-:Y:S04]  /*22eb0*/  STL [R1+0x4a0], R4 ;  /* 0x0004a00401007387 */ /* 0x0001e80000100800 */
[----:B------:R3:W-:Y:S01]  /*22ec0*/  STL [R1+0x49c], R3 ;  /* 0x00049c0301007387 */ /* 0x0007e20000100800 */
[----:B------:R-:W-:Y:S01]  /*22ed0*/  ULDC.64 UR4, c[0x0][0x208] ;  /* 0x0000820000047ab9 */ /* 0x000fe20000000a00 */
[----:B--2---:R-:W-:-:S02]  /*22ee0*/  FFMA R8, R8, R2, R9 ;  /* 0x0000000208087223 */ /* 0x004fc40000000009 */
[----:B------:R2:W5:Y:S03]  /*22ef0*/  LDL.LU R9, [R1+0x4ac] ;  /* 0x0004ac0001097983 */ /* 0x0005660000300800 */
[----:B----4-:R-:W-:Y:S02]  /*22f00*/  F2FP.F16.F32.PACK_AB R5, RZ, R8 ;  /* 0x00000008ff05723e */ /* 0x010fe400000000ff */
[----:B------:R2:W5:Y:S02]  /*22f10*/  LDL.LU R8, [R1+0x4a8] ;  /* 0x0004a80001087983 */ /* 0x0005640000300800 */
[----:B0-----:R-:W-:Y:S02]  /*22f20*/  PRMT R4, R5, 0x7610, R4 ;  /* 0x0000761005047816 */ /* 0x001fe40000000004 */
[----:B------:R2:W5:Y:S01]  /*22f30*/  LDL.LU R5, [R1+0x4a4] ;  /* 0x0004a40001057983 */ /* 0x0005620000300800 */
[----:B------:R-:W-:-:S02]  /*22f40*/  ISETP.GT.AND P1, PT, R0, 0x188, P1 ;  /* 0x000001880000780c */ /* 0x000fc40000f24270 */
[----:B---3--:R-:W-:Y:S02]  /*22f50*/  PRMT R3, R4, 0x7610, R3 ;  /* 0x0000761004037816 */ /* 0x008fe40000000003 */
[----:B------:R2:W5:Y:S04]  /*22f60*/  LDL.LU R4, [R1+0x4a0] ;  /* 0x0004a00001047983 */ /* 0x0005680000300800 */
[----:B------:R0:W-:Y:S04]  /*22f70*/  @P2 STG.E.U16 desc[UR4][R6.64+0x32], R3 ;  /* 0x0000320306002986 */ /* 0x0001e8000c101504 */
[----:B0-----:R2:W5:Y:S01]  /*22f80*/  LDL.LU R3, [R1+0x49c] ;  /* 0x00049c0001037983 */ /* 0x0015620000300800 */
[----:B------:R-:W-:Y:S04]  /*22f90*/  BSSY B1, `(.L_x_142) ;  /* 0x0000004000017945 */ /* 0x000fe80003800000 */
[----:B------:R-:W-:Y:S05]  /*22fa0*/  @!P1 BRA `(.L_x_143) ;  /* 0x0000000000089947 */ /* 0x000fea0003800000 */
[----:B------:R-:W-:Y:S02]  /*22fb0*/  ULDC.64 UR4, c[0x0][0x208] ;  /* 0x0000820000047ab9 */ /* 0x000fe40000000a00 */
[----:B------:R0:W5:Y:S03]  /*22fc0*/  LDG.E.LTC128B.U16 R17, desc[UR4][R10.64+0x30] ;  /* 0x000030040a117981 */ /* 0x000166000c1e1520 */
.L_x_143:
[----:B------:R-:W-:Y:S05]  /*22fd0*/  BSYNC B1 ;  /* 0x0000000000017941 */ /* 0x000fea0003800000 */
.L_x_142:
[----:B------:R-:W-:Y:S04]  /*22fe0*/  STL [R1+0x4ac], R7 ;  /* 0x0004ac0701007387 */ /* 0x000fe80000100800 */
[----:B------:R3:W-:Y:S04]  /*22ff0*/  STL [R1+0x4a8], R6 ;  /* 0x0004a80601007387 */ /* 0x0007e80000100800 */
[----:B---3--:R-:W3:Y:S01]  /*23000*/  LDL.LU R6, [R1+0x358] ;  /* 0x0003580001067983 */ /* 0x008ee20000300800 */
[----:B-----5:R-:W-:-:S03]  /*23010*/  HADD2.F32 R7, -RZ, R17.H0_H0 ;  /* 0x20000011ff077230 */ /* 0x020fc60000004100 */
        /* <DEDUP_REMOVED lines=20> */
.L_x_145:
[----:B------:R-:W-:Y:S05]  /*23160*/  BSYNC B1 ;  /* 0x0000000000017941 */ /* 0x000fea0003800000 */
.L_x_144:
[----:B------:R-:W-:Y:S04]  /*23170*/  STL [R1+0x4ac], R8 ;  /* 0x0004ac0801007387 */ /* 0x000fe80000100800 */
[----:B-----5:R2:W-:Y:S04]  /*23180*/  STL [R1+0x4a8], R7 ;  /* 0x0004a80701007387 */ /* 0x0205e80000100800 */
        /* <DEDUP_REMOVED lines=8> */
[----:B------:R2:W5:Y:S01]  /*23210*/  LDL.LU R8, [R1+0x4ac] ;  /* 0x0004ac0001087983 */ /* 0x0005620000300800 */
[----:B------:R-:W-:Y:S02]  /*23220*/  ISETP.GT.AND P3, PT, R3, 0x20, PT ;  /* 0x000000200300780c */ /* 0x000fe40003f64270 */
[----:B----4-:R-:W-:Y:S02]  /*23230*/  F2FP.F16.F32.PACK_AB R6, RZ, R7 ;  /* 0x00000007ff06723e */ /* 0x010fe400000000ff */
[----:B------:R2:W5:Y:S02]  /*23240*/  LDL.LU R7, [R1+0x4a8] ;  /* 0x0004a80001077983 */ /* 0x0005640000300800 */
[----:B0-----:R-:W-:Y:S02]  /*23250*/  PRMT R5, R6, 0x7610, R5 ;  /* 0x0000761006057816 */ /* 0x001fe40000000005 */
[----:B------:R2:W5:Y:S01]  /*23260*/  LDL.LU R6, [R1+0x4a4] ;  /* 0x0004a40001067983 */ /* 0x0005620000300800 */
[----:B------:R-:W-:-:S02]  /*23270*/  ISETP.GT.AND P1, PT, R0, RZ, P3 ;  /* 0x000000ff0000720c */ /* 0x000fc40001f24270 */
[----:B---3--:R-:W-:Y:S02]  /*23280*/  PRMT R4, R5, 0x7610, R4 ;  /* 0x0000761005047816 */ /* 0x008fe40000000004 */
[----:B------:R2:W5:Y:S04]  /*23290*/  LDL.LU R5, [R1+0x4a0] ;  /* 0x0004a00001057983 */ /* 0x0005680000300800 */
[----:B------:R0:W-:Y:S04]  /*232a0*/  @P0 STG.E.U16 desc[UR4][R22.64+0x32], R4 ;  /* 0x0000320416000986 */ /* 0x0001e8000c101504 */
[----:B0-----:R2:W5:Y:S01]  /*232b0*/  LDL.LU R4, [R1+0x49c] ;  /* 0x00049c0001047983 */ /* 0x0015620000300800 */
[----:B------:R-:W-:Y:S04]  /*232c0*/  BSSY B1, `(.L_x_146) ;  /* 0x0000007000017945 */ /* 0x000fe80003800000 */
[----:B------:R-:W-:Y:S05]  /*232d0*/  @!P1 BRA `(.L_x_147) ;  /* 0x0000000000149947 */ /* 0x000fea0003800000 */
[----:B------:R0:W-:Y:S04]  /*232e0*/  STL.64 [R1+0x4a0], R2 ;  /* 0x0004a00201007387 */ /* 0x0001e80000100a00 */
[----:B0-----:R-:W3:Y:S01]  /*232f0*/  LDL.64 R2, [R1+0x440] ;  /* 0x0004400001027983 */ /* 0x001ee20000100a00 */
[----:B------:R-:W-:-:S03]  /*23300*/  ULDC.64 UR4, c[0x0][0x208] ;  /* 0x0000820000047ab9 */ /* 0x000fc60000000a00 */
[----:B---3--:R0:W5:Y:S04]  /*23310*/  LDG.E.LTC128B.U16 R17, desc[UR4][R2.64+0x40] ;  /* 0x0000400402117981 */ /* 0x008168000c1e1520 */
[----:B------:R0:W5:Y:S02]  /*23320*/  LDL.LU.64 R2, [R1+0x4a0] ;  /* 0x0004a00001027983 */ /* 0x0001640000300a00 */
.L_x_147:
[----:B------:R-:W-:Y:S05]  /*23330*/  BSYNC B1 ;  /* 0x0000000000017941 */ /* 0x000fea0003800000 */
.L_x_146:
[----:B------:R-:W-:Y:S04]  /*23340*/  STL [R1+0x4ac], R10 ;  /* 0x0004ac0a01007387 */ /* 0x000fe80000100800 */
[----:B-----5:R3:W-:Y:S04]  /*23350*/  STL [R1+0x4a8], R7 ;  /* 0x0004a80701007387 */ /* 0x0207e80000100800 */
[----:B---3--:R-:W3:Y:S01]  /*23360*/  LDL.LU R7, [R1+0x320] ;  /* 0x0003200001077983 */ /* 0x008ee20000300800 */
[----:B-1----:R-:W-:-:S03]  /*23370*/  HADD2.F32 R10, -RZ, R17.H0_H0 ;  /* 0x20000011ff0a7230 */ /* 0x002fc60000004100 */
[----:B------:R1:W-:Y:S02]  /*23380*/  STL [R1+0x4a4], R6 ;  /* 0x0004a40601007387 */ /* 0x0003e40000100800 */
[----:B------:R-:W-:Y:S02]  /*23390*/  FMUL R10, R10, R16 ;  /* 0x000000100a0a7220 */ /* 0x000fe40000400000 */
[----:B------:R4:W-:Y:S04]  /*233a0*/  STL [R1+0x4a0], R5 ;  /* 0x0004a00501007387 */ /* 0x0009e80000100800 */
[----:B------:R2:W-:Y:S01]  /*233b0*/  STL [R1+0x49c], R4 ;  /* 0x00049c0401007387 */ /* 0x0005e20000100800 */
[----:B------:R-:W-:Y:S01]  /*233c0*/  ULDC.64 UR4, c[0x0][0x208] ;  /* 0x0000820000047ab9 */ /* 0x000fe20000000a00 */
[----:B---3--:R-:W-:-:S02]  /*233d0*/  FFMA R7, R7, R2, R10 ;  /* 0x0000000207077223 */ /* 0x008fc4000000000a */
[----:B------:R3:W5:Y:S01]  /*233e0*/  LDL.LU R10, [R1+0x4ac] ;  /* 0x0004ac00010a7983 */ /* 0x0007620000300800 */
[----:B------:R-:W-:Y:S02]  /*233f0*/  ISETP.GT.AND P2, PT, R3, 0x21, PT ;  /* 0x000000210300780c */ /* 0x000fe40003f44270 */
[----:B-1----:R-:W-:Y:S02]  /*23400*/  F2FP.F16.F32.PACK_AB R6, RZ, R7 ;  /* 0x00000007ff06723e */ /* 0x002fe400000000ff */
[----:B------:R3:W5:Y:S02]  /*23410*/  LDL.LU R7, [R1+0x4a8] ;  /* 0x0004a80001077983 */ /* 0x0007640000300800 */
[----:B----4-:R-:W-:Y:S02]  /*23420*/  PRMT R5, R6, 0x7610, R5 ;  /* 0x0000761006057816 */ /* 0x010fe40000000005 */
[----:B------:R3:W5:Y:S01]  /*23430*/  LDL.LU R6, [R1+0x4a4] ;  /* 0x0004a40001067983 */ /* 0x0007620000300800 */
[----:B------:R-:W-:-:S02]  /*23440*/  ISETP.GT.AND P0, PT, R0, RZ, P2 ;  /* 0x000000ff0000720c */ /* 0x000fc40001704270 */
[----:B--2---:R-:W-:Y:S02]  /*23450*/  PRMT R4, R5, 0x7610, R4 ;  /* 0x0000761005047816 */ /* 0x004fe40000000004 */
[----:B------:R3:W5:Y:S04]  /*23460*/  LDL.LU R5, [R1+0x4a0] ;  /* 0x0004a00001057983 */ /* 0x0007680000300800 */
[----:B------:R1:W-:Y:S04]  /*23470*/  @P1 STG.E.U16 desc[UR4][R8.64+0x40], R4 ;  /* 0x0000400408001986 */ /* 0x0003e8000c101504 */
[----:B-1----:R3:W5:Y:S01]  /*23480*/  LDL.LU R4, [R1+0x49c] ;  /* 0x00049c0001047983 */ /* 0x0027620000300800 */
[----:B------:R-:W-:Y:S04]  /*23490*/  BSSY B1, `(.L_x_148) ;  /* 0x0000007000017945 */ /* 0x000fe80003800000 */
[----:B------:R-:W-:Y:S05]  /*234a0*/  @!P0 BRA `(.L_x_149) ;  /* 0x0000000000148947 */ /* 0x000fea0003800000 */
[----:B------:R0:W-:Y:S04]  /*234b0*/  STL.64 [R1+0x4a0], R2 ;  /* 0x0004a00201007387 */ /* 0x0001e80000100a00 */
[----:B0-----:R-:W2:Y:S01]  /*234c0*/  LDL.64 R2, [R1+0x440] ;  /* 0x0004400001027983 */ /* 0x001ea20000100a00 */
[----:B------:R-:W-:-:S03]  /*234d0*/  ULDC.64 UR4, c[0x0][0x208] ;  /* 0x0000820000047ab9 */ /* 0x000fc60000000a00 */
[----:B--2---:R1:W5:Y:S04]  /*234e0*/  LDG.E.LTC128B.U16 R17, desc[UR4][R2.64+0x42] ;  /* 0x0000420402117981 */ /* 0x004368000c1e1520 */
[----:B------:R1:W5:Y:S02]  /*234f0*/  LDL.LU.64 R2, [R1+0x4a0] ;  /* 0x0004a00001027983 */ /* 0x0003640000300a00 */
.L_x_149:
[----:B------:R-:W-:Y:S05]  /*23500*/  BSYNC B1 ;  /* 0x0000000000017941 */ /* 0x000fea0003800000 */
.L_x_148:
        /* <DEDUP_REMOVED lines=16> */
[----:B-1----:R-:W-:Y:S02]  /*23610*/  PRMT R3, R4, 0x7610, R3 ;  /* 0x0000761004037816 */ /* 0x002fe40000000003 */
[----:B------:R2:W5:Y:S04]  /*23620*/  LDL.LU R4, [R1+0x4a0] ;  /* 0x0004a00001047983 */ /* 0x0005680000300800 */
[----:B------:R0:W-:Y:S04]  /*23630*/  @P0 STG.E.U16 desc[UR4][R8.64+0x42], R3 ;  /* 0x0000420308000986 */ /* 0x0001e8000c101504 */
[----:B0-----:R2:W5:Y:S01]  /*23640*/  LDL.LU R3, [R1+0x49c] ;  /* 0x00049c0001037983 */ /* 0x0015620000300800 */
[----:B------:R-:W-:Y:S04]  /*23650*/  BSSY B1, `(.L_x_150) ;  /* 0x0000007000017945 */ /* 0x000fe80003800000 */
[----:B------:R-:W-:Y:S05]  /*23660*/  @!P1 BRA `(.L_x_151) ;  /* 0x0000000000149947 */ /* 0x000fea0003800000 */
[----:B-----5:R0:W-:Y:S04]  /*23670*/  STL.64 [R1+0x4a0], R2 ;  /* 0x0004a00201007387 */ /* 0x0201e80000100a00 */
[----:B0-----:R-:W4:Y:S01]  /*23680*/  LDL.64 R2, [R1+0x420] ;  /* 0x0004200001027983 */ /* 0x001f220000100a00 */
[----:B------:R-:W-:-:S03]  /*23690*/  ULDC.64 UR4, c[0x0][0x208] ;  /* 0x0000820000047ab9 */ /* 0x000fc60000000a00 */
[----:B----4-:R0:W5:Y:S04]  /*236a0*/  LDG.E.LTC128B.U16 R17, desc[UR4][R2.64+0x40] ;  /* 0x0000400402117981 */ /* 0x010168000c1e1520 */
[----:B------:R0:W5:Y:S02]  /*236b0*/  LDL.LU.64 R2, [R1+0x4a0] ;  /* 0x0004a00001027983 */ /* 0x0001640000300a00 */
.L_x_151:
[----:B------:R-:W-:Y:S05]  /*236c0*/  BSYNC B1 ;  /* 0x0000000000017941 */ /* 0x000fea0003800000 */
.L_x_150:
[----:B------:R-:W-:Y:S04]  /*236d0*/  STL [R1+0x4b4], R9 ;  /* 0x0004b40901007387 */ /* 0x000fe80000100800 */
[----:B------:R1:W-:Y:S04]  /*236e0*/  STL [R1+0x4b0], R8 ;  /* 0x0004b00801007387 */ /* 0x0003e80000100800 */
[----:B-1----:R-:W4:Y:S04]  /*236f0*/  LDL.LU R8, [R1+0x328] ;  /* 0x0003280001087983 */ /* 0x002f280000300800 */
[----:B-----5:R-:W-:Y:S04]  /*23700*/  STL [R1+0x4ac], R7 ;  /* 0x0004ac0701007387 */ /* 0x020fe80000100800 */
[----:B------:R-:W-:Y:S04]  /*23710*/  STL [R1+0x4a8], R6 ;  /* 0x0004a80601007387 */ /* 0x000fe80000100800 */
[----:B------:R1:W-:Y:S04]  /*23720*/  STL.64 [R1+0x4a0], R4 ;  /* 0x0004a00401007387 */ /* 0x0003e80000100a00 */
[----:B-1----:R-:W2:Y:S01]  /*23730*/  LDL.64 R4, [R1+0x428] ;  /* 0x0004280001047983 */ /* 0x002ea20000100a00 */
[----:B------:R-:W-:-:S03]  /*23740*/  HADD2.F32 R9, -RZ, R17.H0_H0 ;  /* 0x20000011ff097230 */ /* 0x000fc60000004100 */
[----:B------:R0:W-:Y:S02]  /*23750*/  STL [R1+0x49c], R3 ;  /* 0x00049c0301007387 */ /* 0x0001e40000100800 */
[----:B------:R-:W-:Y:S01]  /*23760*/  FMUL R9, R9, R16 ;  /* 0x0000001009097220 */ /* 0x000fe20000400000 */
[----:B------:R-:W-:-:S03]  /*23770*/  ULDC.64 UR4, c[0x0][0x208] ;  /* 0x0000820000047ab9 */ /* 0x000fc60000000a00 */
[----:B----4-:R-:W-:Y:S02]  /*23780*/  FFMA R8, R8, R2, R9 ;  /* 0x0000000208087223 */ /* 0x010fe40000000009 */
[----:B------:R1:W5:Y:S03]  /*23790*/  LDL.LU R9, [R1+0x4b4] ;  /* 0x0004b40001097983 */ /* 0x0003660000300800 */
[----:B------:R-:W-:Y:S02]  /*237a0*/  F2FP.F16.F32.PACK_AB R7, RZ, R8 ;  /* 0x00000008ff07723e */ /* 0x000fe400000000ff */
[----:B------:R1:W5:Y:S02]  /*237b0*/  LDL.LU R8, [R1+0x4b0] ;  /* 0x0004b00001087983 */ /* 0x0003640000300800 */
[----:B------:R-:W-:Y:S02]  /*237c0*/  PRMT R6, R7, 0x7610, R6 ;  /* 0x0000761007067816 */ /* 0x000fe40000000006 */
[----:B------:R1:W5:Y:S01]  /*237d0*/  LDL.LU R7, [R1+0x4ac] ;  /* 0x0004ac0001077983 */ /* 0x0003620000300800 */
[----:B------:R-:W-:-:S02]  /*237e0*/  ISETP.GT.AND P0, PT, R0, 0x8, P2 ;  /* 0x000000080000780c */ /* 0x000fc40001704270 */
[----:B0-----:R-:W-:Y:S02]  /*237f0*/  PRMT R3, R6, 0x7610, R3 ;  /* 0x0000761006037816 */ /* 0x001fe40000000003 */
[----:B------:R1:W5:Y:S04]  /*23800*/  LDL.LU R6, [R1+0x4a8] ;  /* 0x0004a80001067983 */ /* 0x0003680000300800 */
[----:B--2---:R0:W-:Y:S04]  /*23810*/  @P1 STG.E.U16 desc[UR4][R4.64+0x40], R3 ;  /* 0x0000400304001986 */ /* 0x0041e8000c101504 */
[----:B0-----:R1:W5:Y:S04]  /*23820*/  LDL.LU.64 R4, [R1+0x4a0] ;  /* 0x0004a00001047983 */ /* 0x0013680000300a00 */
[----:B------:R1:W5:Y:S01]  /*23830*/  LDL.LU R3, [R1+0x49c] ;  /* 0x00049c0001037983 */ /* 0x0003620000300800 */
[----:B------:R-:W-:Y:S04]  /*23840*/  BSSY B1, `(.L_x_152) ;  /* 0x0000007000017945 */ /* 0x000fe80003800000 */
[----:B------:R-:W-:Y:S05]  /*23850*/  @!P0 BRA `(.L_x_153) ;  /* 0x0000000000148947 */ /* 0x000fea0003800000 */
[----:B-----5:R0:W-:Y:S04]  /*23860*/  STL.64 [R1+0x4a0], R2 ;  /* 0x0004a00201007387 */ /* 0x0201e80000100a00 */
[----:B0-----:R-:W2:Y:S01]  /*23870*/  LDL.64 R2, [R1+0x420] ;  /* 0x0004200001027983 */ /* 0x001ea20000100a00 */
[----:B------:R-:W-:-:S03]  /*23880*/  ULDC.64 UR4, c[0x0][0x208] ;  /* 0x0000820000047ab9 */ /* 0x000fc60000000a00 */
[----:B--2---:R0:W5:Y:S04]  /*23890*/  LDG.E.LTC128B.U16 R17, desc[UR4][R2.64+0x42] ;  /* 0x0000420402117981 */ /* 0x004168000c1e1520 */
[----:B------:R0:W5:Y:S02]  /*238a0*/  LDL.LU.64 R2, [R1+0x4a0] ;  /* 0x0004a00001027983 */ /* 0x0001640000300a00 */
.L_x_153:
[----:B------:R-:W-:Y:S05]  /*238b0*/  BSYNC B1 ;  /* 0x0000000000017941 */ /* 0x000fea0003800000 */
.L_x_152:
[----:B------:R-:W-:Y:S04]  /*238c0*/  STL [R1+0x4b4], R10 ;  /* 0x0004b40a01007387 */ /* 0x000fe80000100800 */
[----:B-----5:R2:W-:Y:S04]  /*238d0*/  STL [R1+0x4b0], R9 ;  /* 0x0004b00901007387 */ /* 0x0205e80000100800 */
[----:B--2---:R-:W2:Y:S04]  /*238e0*/  LDL.LU R9, [R1+0x32c] ;  /* 0x00032c0001097983 */ /* 0x004ea80000300800 */
[----:B------:R-:W-:Y:S04]  /*238f0*/  STL [R1+0x4ac], R8 ;  /* 0x0004ac0801007387 */ /* 0x000fe80000100800 */
[----:B------:R-:W-:Y:S04]  /*23900*/  STL [R1+0x4a8], R5 ;  /* 0x0004a80501007387 */ /* 0x000fe80000100800 */
[----:B------:R4:W-:Y:S04]  /*23910*/  STL.64 [R1+0x4a0], R6 ;  /* 0x0004a00601007387 */ /* 0x0009e80000100a00 */
[----:B----4-:R-:W4:Y:S01]  /*23920*/  LDL.64 R6, [R1+0x428] ;  /* 0x0004280001067983 */ /* 0x010f220000100a00 */
[----:B------:R-:W-:-:S03]  /*23930*/  HADD2.F32 R10, -RZ, R17.H0_H0 ;  /* 0x20000011ff0a7230 */ /* 0x000fc60000004100 */
[----:B------:R1:W-:Y:S02]  /*23940*/  STL [R1+0x49c], R4 ;  /* 0x00049c0401007387 */ /* 0x0003e40000100800 */
[----:B------:R-:W-:Y:S01]  /*23950*/  FMUL R10, R10, R16 ;  /* 0x000000100a0a7220 */ /* 0x000fe20000400000 */
[----:B------:R-:W-:-:S03]  /*23960*/  ULDC.64 UR4, c[0x0][0x208] ;  /* 0x0000820000047ab9 */ /* 0x000fc60000000a00 */
[----:B--2---:R-:W-:Y:S02]  /*23970*/  FFMA R9, R9, R2, R10 ;  /* 0x0000000209097223 */ /* 0x004fe4000000000a */
[----:B------:R2:W5:Y:S01]  /*23980*/  LDL.LU R10, [R1+0x4b4] ;  /* 0x0004b400010a7983 */ /* 0x0005620000300800 */
[----:B------:R-:W-:Y:S02]  /*23990*/  ISETP.GT.AND P1, PT, R3, 0x28, PT ;  /* 0x000000280300780c */ /* 0x000fe40003f24270 */
[----:B------:R-:W-:Y:S02]  /*239a0*/  F2FP.F16.F32.PACK_AB R8, RZ, R9 ;  /* 0x00000009ff08723e */ /* 0x000fe400000000ff */
[----:B------:R2:W5:Y:S02]  /*239b0*/  LDL.LU R9, [R1+0x4b0] ;  /* 0x0004b00001097983 */ /* 0x0005640000300800 */
[----:B------:R-:W-:Y:S02]  /*239c0*/  PRMT R5, R8, 0x7610, R5 ;  /* 0x0000761008057816 */ /* 0x000fe40000000005 */
[----:B------:R2:W5:Y:S01]  /*239d0*/  LDL.LU R8, [R1+0x4ac] ;  /* 0x0004ac0001087983 */ /* 0x0005620000300800 */
[----:B------:R-:W-:-:S02]  /*239e0*/  ISETP.GT.AND P5, PT, R0, RZ, P1 ;  /* 0x000000ff0000720c */ /* 0x000fc40000fa4270 */
[----:B-1----:R-:W-:Y:S02]  /*239f0*/  PRMT R4, R5, 0x7610, R4 ;  /* 0x0000761005047816 */ /* 0x002fe40000000004 */
[----:B------:R2:W5:Y:S04]  /*23a00*/  LDL.LU R5, [R1+0x4a8] ;  /* 0x0004a80001057983 */ /* 0x0005680000300800 */
[----:B----4-:R1:W-:Y:S04]  /*23a10*/  @P0 STG.E.U16 desc[UR4][R6.64+0x42], R4 ;  /* 0x0000420406000986 */ /* 0x0103e8000c101504 */
[----:B-1----:R2:W5:Y:S04]  /*23a20*/  LDL.LU.64 R6, [R1+0x4a0] ;  /* 0x0004a00001067983 */ /* 0x0025680000300a00 */
[----:B------:R2:W5:Y:S01]  /*23a30*/  LDL.LU R4, [R1+0x49c] ;  /* 0x00049c0001047983 */ /* 0x0005620000300800 */
[----:B------:R-:W-:Y:S04]  /*23a40*/  BSSY B1, `(.L_x_154) ;  /* 0x0000007000017945 */ /* 0x000fe80003800000 */
[----:B------:R-:W-:Y:S05]  /*23a50*/  @!P5 BRA `(.L_x_155) ;  /* 0x000000000014d947 */ /* 0x000fea0003800000 */
[----:B------:R0:W-:Y:S04]  /*23a60*/  STL.64 [R1+0x4a0], R2 ;  /* 0x0004a00201007387 */ /* 0x0001e80000100a00 */
[----:B0-----:R-:W4:Y:S01]  /*23a70*/  LDL.64 R2, [R1+0x440] ;  /* 0x0004400001027983 */ /* 0x001f220000100a00 */
[----:B------:R-:W-:-:S03]  /*23a80*/  ULDC.64 UR4, c[0x0][0x208] ;  /* 0x0000820000047ab9 */ /* 0x000fc60000000a00 */
[----:B----4-:R1:W5:Y:S04]  /*23a90*/  LDG.E.LTC128B.U16 R17, desc[UR4][R2.64+0x50] ;  /* 0x0000500402117981 */ /* 0x010368000c1e1520 */
[----:B------:R1:W5:Y:S02]  /*23aa0*/  LDL.LU.64 R2, [R1+0x4a0] ;  /* 0x0004a00001027983 */ /* 0x0003640000300a00 */
.L_x_155:
[----:B------:R-:W-:Y:S05]  /*23ab0*/  BSYNC B1 ;  /* 0x0000000000017941 */ /* 0x000fea0003800000 */
.L_x_154:
[----:B-----5:R-:W-:Y:S04]  /*23ac0*/  STL [R1+0x4ac], R10 ;  /* 0x0004ac0a01007387 */ /* 0x020fe80000100800 */
[----:B------:R4:W-:Y:S04]  /*23ad0*/  STL [R1+0x4a8], R7 ;  /* 0x0004a80701007387 */ /* 0x0009e80000100800 */
[----:B----4-:R-:W4:Y:S01]  /*23ae0*/  LDL.LU R7, [R1+0x330] ;  /* 0x0003300001077983 */ /* 0x010f220000300800 */
[----:B------:R-:W-:-:S03]  /*23af0*/  HADD2.F32 R10, -RZ, R17.H0_H0 ;  /* 0x20000011ff0a7230 */ /* 0x000fc60000004100 */
[----:B------:R0:W-:Y:S02]  /*23b00*/  STL [R1+0x4a4], R6 ;  /* 0x0004a40601007387 */ /* 0x0001e40000100800 */
[----:B------:R-:W-:Y:S02]  /*23b10*/  FMUL R10, R10, R16 ;  /* 0x000000100a0a7220 */ /* 0x000fe40000400000 */
[----:B------:R2:W-:Y:S04]  /*23b20*/  STL [R1+0x4a0], R5 ;  /* 0x0004a00501007387 */ /* 0x0005e80000100800 */
[----:B------:R3:W-:Y:S01]  /*23b30*/  STL [R1+0x49c], R4 ;  /* 0x00049c0401007387 */ /* 0x0007e20000100800 */
[----:B------:R-:W-:Y:S01]  /*23b40*/  ULDC.64 UR4, c[0x0][0x208] ;  /* 0x0000820000047ab9 */ /* 0x000fe20000000a00 */
[----:B----4-:R-:W-:-:S02]  /*23b50*/  FFMA R7, R7, R2, R10 ;  /* 0x0000000207077223 */ /* 0x010fc4000000000a */
[----:B------:R4:W5:Y:S01]  /*23b60*/  LDL.LU R10, [R1+0x4ac] ;  /* 0x0004ac00010a7983 */ /* 0x0009620000300800 */
[----:B------:R-:W-:Y:S02]  /*23b70*/  ISETP.GT.AND P0, PT, R3, 0x29, PT ;  /* 0x000000290300780c */ /* 0x000fe40003f04270 */
[----:B0-----:R-:W-:Y:S02]  /*23b80*/  F2FP.F16.F32.PACK_AB R6, RZ, R7 ;  /* 0x00000007ff06723e */ /* 0x001fe400000000ff */
[----:B------:R4:W5:Y:S02]  /*23b90*/  LDL.LU R7, [R1+0x4a8] ;  /* 0x0004a80001077983 */ /* 0x0009640000300800 */
[----:B--2---:R-:W-:Y:S02]  /*23ba0*/  PRMT R5, R6, 0x7610, R5 ;  /* 0x0000761006057816 */ /* 0x004fe40000000005 */
        /* <DEDUP_REMOVED lines=9> */
[----:B-1----:R-:W2:Y:S01]  /*23c40*/  LDL.64 R2, [R1+0x440] ;  /* 0x0004400001027983 */ /* 0x002ea20000100a00 */
[----:B------:R-:W-:-:S03]  /*23c50*/  ULDC.64 UR4, c[0x0][0x208] ;  /* 0x0000820000047ab9 */ /* 0x000fc60000000a00 */
[----:B--2---:R0:W5:Y:S04]  /*23c60*/  LDG.E.LTC128B.U16 R17, desc[UR4][R2.64+0x52] ;  /* 0x0000520402117981 */ /* 0x004168000c1e1520 */
[----:B------:R0:W5:Y:S02]  /*23c70*/  LDL.LU.64 R2, [R1+0x4a0] ;  /* 0x0004a00001027983 */ /* 0x0001640000300a00 */
.L_x_157:
[----:B------:R-:W-:Y:S05]  /*23c80*/  BSYNC B1 ;  /* 0x0000000000017941 */ /* 0x000fea0003800000 */
.L_x_156:
        /* <DEDUP_REMOVED lines=11> */
[----:B---3--:R-:W-:Y:S02]  /*23d40*/  F2FP.F16.F32.PACK_AB R5, RZ, R6 ;  /* 0x00000006ff05723e */ /* 0x008fe400000000ff */
[----:B------:R2:W5:Y:S02]  /*23d50*/  LDL.LU R6, [R1+0x4a8] ;  /* 0x0004a80001067983 */ /* 0x0005640000300800 */
[----:B-1----:R-:W-:Y:S02]  /*23d60*/  PRMT R4, R5, 0x7610, R4 ;  /* 0x0000761005047816 */ /* 0x002fe40000000004 */
[----:B------:R2:W5:Y:S01]  /*23d70*/  LDL.LU R5, [R1+0x4a4] ;  /* 0x0004a40001057983 */ /* 0x0005620000300800 */
[----:B------:R-:W-:-:S02]  /*23d80*/  ISETP.GT.AND P5, PT, R0, 0x8, P1 ;  /* 0x000000080000780c */ /* 0x000fc40000fa4270 */
[----:B0-----:R-:W-:Y:S02]  /*23d90*/  PRMT R3, R4, 0x7610, R3 ;  /* 0x0000761004037816 */ /* 0x001fe40000000003 */
[----:B------:R2:W5:Y:S04]  /*23da0*/  LDL.LU R4, [R1+0x4a0] ;  /* 0x0004a00001047983 */ /* 0x0005680000300800 */
[----:B------:R0:W-:Y:S04]  /*23db0*/  @P4 STG.E.U16 desc[UR4][R8.64+0x52], R3 ;  /* 0x0000520308004986 */ /* 0x0001e8000c101504 */
[----:B0-----:R2:W5:Y:S01]  /*23dc0*/  LDL.LU R3, [R1+0x49c] ;  /* 0x00049c0001037983 */ /* 0x0015620000300800 */
[----:B------:R-:W-:Y:S04]  /*23dd0*/  BSSY B1, `(.L_x_158) ;  /* 0x0000007000017945 */ /* 0x000fe80003800000 */
[----:B------:R-:W-:Y:S05]  /*23de0*/  @!P5 BRA `(.L_x_159) ;  /* 0x000000000014d947 */ /* 0x000fea0003800000 */
[----:B-----5:R0:W-:Y:S04]  /*23df0*/  STL.64 [R1+0x4a0], R2 ;  /* 0x0004a00201007387 */ /* 0x0201e80000100a00 */
[----:B0-----:R-:W3:Y:S01]  /*23e00*/  LDL.64 R2, [R1+0x420] ;  /* 0x0004200001027983 */ /* 0x001ee20000100a00 */
[----:B------:R-:W-:-:S03]  /*23e10*/  ULDC.64 UR4, c[0x0][0x208] ;  /* 0x0000820000047ab9 */ /* 0x000fc60000000a00 */
[----:B---3--:R0:W5:Y:S04]  /*23e20*/  LDG.E.LTC128B.U16 R17, desc[UR4][R2.64+0x50] ;  /* 0x0000500402117981 */ /* 0x008168000c1e1520 */
[----:B------:R0:W5:Y:S02]  /*23e30*/  LDL.LU.64 R2, [R1+0x4a0] ;  /* 0x0004a00001027983 */ /* 0x0001640000300a00 */
.L_x_159:
[----:B------:R-:W-:Y:S05]  /*23e40*/  BSYNC B1 ;  /* 0x0000000000017941 */ /* 0x000fea0003800000 */
.L_x_158:
[----:B------:R-:W-:Y:S04]  /*23e50*/  STL [R1+0x4b4], R9 ;  /* 0x0004b40901007387 */ /* 0x000fe80000100800 */
[----:B------:R1:W-:Y:S04]  /*23e60*/  STL [R1+0x4b0], R8 ;  /* 0x0004b00801007387 */ /* 0x0003e80000100800 */
[----:B-1----:R-:W3:Y:S04]  /*23e70*/  LDL.LU R8, [R1+0x338] ;  /* 0x0003380001087983 */ /* 0x002ee80000300800 */
        /* <DEDUP_REMOVED lines=8> */
[----:B---3--:R-:W-:Y:S02]  /*23f00*/  FFMA R8, R8, R2, R9 ;  /* 0x0000000208087223 */ /* 0x008fe40000000009 */
        /* <DEDUP_REMOVED lines=18> */
.L_x_161:
[----:B------:R-:W-:Y:S05]  /*24030*/  BSYNC B1 ;  /* 0x0000000000017941 */ /* 0x000fea0003800000 */
.L_x_160:
[----:B-----5:R-:W-:Y:S04]  /*24040*/  STL [R1+0x4b4], R9 ;  /* 0x0004b40901007387 */ /* 0x020fe80000100800 */
[----:B------:R2:W-:Y:S04]  /*24050*/  STL [R1+0x4b0], R8 ;  /* 0x0004b00801007387 */ /* 0x0005e80000100800 */
[----:B--2---:R-:W2:Y:S04]  /*24060*/  LDL.LU R8, [R1+0x33c] ;  /* 0x00033c0001087983 */ /* 0x004ea80000300800 */
[----:B------:R-:W-:Y:S04]  /*24070*/  STL [R1+0x4ac], R7 ;  /* 0x0004ac0701007387 */ /* 0x000fe80000100800 */
[----:B------:R-:W-:Y:S04]  /*24080*/  STL [R1+0x4a8], R6 ;  /* 0x0004a80601007387 */ /* 0x000fe80000100800 */
[----:B------:R3:W-:Y:S04]  /*24090*/  STL.64 [R1+0x4a0], R4 ;  /* 0x0004a00401007387 */ /* 0x0007e80000100a00 */
[----:B---3--:R-:W3:Y:S01]  /*240a0*/  LDL.64 R4, [R1+0x428] ;  /* 0x0004280001047983 */ /* 0x008ee20000100a00 */
[----:B------:R-:W-:-:S03]  /*240b0*/  HADD2.F32 R9, -RZ, R17.H0_H0 ;  /* 0x20000011ff097230 */ /* 0x000fc60000004100 */
[----:B------:R0:W-:Y:S02]  /*240c0*/  STL [R1+0x49c], R3 ;  /* 0x00049c0301007387 */ /* 0x0001e40000100800 */
[----:B------:R-:W-:Y:S01]  /*240d0*/  FMUL R9, R9, R16 ;  /* 0x0000001009097220 */ /* 0x000fe20000400000 */
[----:B------:R-:W-:-:S03]  /*240e0*/  ULDC.64 UR4, c[0x0][0x208] ;  /* 0x0000820000047ab9 */ /* 0x000fc60000000a00 */
[----:B--2---:R-:W-:Y:S02]  /*240f0*/  FFMA R8, R8, R2, R9 ;  /* 0x0000000208087223 */ /* 0x004fe40000000009 */
        /* <DEDUP_REMOVED lines=8> */
[----:B---3--:R0:W-:Y:S04]  /*24180*/  @P4 STG.E.U16 desc[UR4][R4.64+0x52], R3 ;  /* 0x0000520304004986 */ /* 0x0081e8000c101504 */
[----:B0-----:R2:W5:Y:S04]  /*24190*/  LDL.LU.64 R4, [R1+0x4a0] ;  /* 0x0004a00001047983 */ /* 0x0015680000300a00 */
[----:B------:R2:W5:Y:S01]  /*241a0*/  LDL.LU R3, [R1+0x49c] ;  /* 0x00049c0001037983 */ /* 0x0005620000300800 */
[----:B------:R-:W-:Y:S04]  /*241b0*/  BSSY B1, `(.L_x_162) ;  /* 0x0000004000017945 */ /* 0x000fe80003800000 */
[----:B------:R-:W-:Y:S05]  /*241c0*/  @!P5 BRA `(.L_x_163) ;  /* 0x000000000008d947 */ /* 0x000fea0003800000 */
[----:B------:R-:W-:Y:S02]  /*241d0*/  ULDC.64 UR4, c[0x0][0x208] ;  /* 0x0000820000047ab9 */ /* 0x000fe40000000a00 */
[----:B------:R0:W5:Y:S03]  /*241e0*/  LDG.E.LTC128B.U16 R17, desc[UR4][R234.64+0x40] ;  /* 0x00004004ea117981 */ /* 0x000166000c1e1520 */
.L_x_163:
[----:B------:R-:W-:Y:S05]  /*241f0*/  BSYNC B1 ;  /* 0x0000000000017941 */ /* 0x000fea0003800000 */
.L_x_162:
        /* <DEDUP_REMOVED lines=11> */
[----:B-1----:R-:W-:Y:S02]  /*242b0*/  F2FP.F16.F32.PACK_AB R5, RZ, R6 ;  /* 0x00000006ff05723e */ /* 0x002fe400000000ff */
[----:B------:R3:W5:Y:S02]  /*242c0*/  LDL.LU R6, [R1+0x4a8] ;  /* 0x0004a80001067983 */ /* 0x0007640000300800 */
[----:B--2---:R-:W-:Y:S02]  /*242d0*/  PRMT R4, R5, 0x7610, R4 ;  /* 0x0000761005047816 */ /* 0x004fe40000000004 */
[----:B------:R3:W5:Y:S01]  /*242e0*/  LDL.LU R5, [R1+0x4a4] ;  /* 0x0004a40001057983 */ /* 0x0007620000300800 */
[----:B------:R-:W-:-:S02]  /*242f0*/  ISETP.GT.AND P4, PT, R0, 0x80, P2 ;  /* 0x000000800000780c */ /* 0x000fc40001784270 */
[----:B----4-:R-:W-:Y:S02]  /*24300*/  PRMT R3, R4, 0x7610, R3 ;  /* 0x0000761004037816 */ /* 0x010fe40000000003 */
[----:B------:R3:W5:Y:S04]  /*24310*/  LDL.LU R4, [R1+0x4a0] ;  /* 0x0004a00001047983 */ /* 0x0007680000300800 */
[----:B------:R1:W-:Y:S04]  /*24320*/  @P5 STG.E.U16 desc[UR4][R12.64+0x40], R3 ;  /* 0x000040030c005986 */ /* 0x0003e8000c101504 */
[----:B-1----:R3:W5:Y:S01]  /*24330*/  LDL.LU R3, [R1+0x49c] ;  /* 0x00049c0001037983 */ /* 0x0027620000300800 */
[----:B------:R-:W-:Y:S04]  /*24340*/  BSSY B1, `(.L_x_164) ;  /* 0x0000004000017945 */ /* 0x000fe80003800000 */
[----:B------:R-:W-:Y:S05]  /*24350*/  @!P4 BRA `(.L_x_165) ;  /* 0x000000000008c947 */ /* 0x000fea0003800000 */
[----:B------:R-:W-:Y:S02]  /*24360*/  ULDC.64 UR4, c[0x0][0x208] ;  /* 0x0000820000047ab9 */ /* 0x000fe40000000a00 */
[----:B------:R1:W5:Y:S03]  /*24370*/  LDG.E.LTC128B.U16 R17, desc[UR4][R234.64+0x42] ;  /* 0x00004204ea117981 */ /* 0x000366000c1e1520 */
.L_x_165:
[----:B------:R-:W-:Y:S05]  /*24380*/  BSYNC B1 ;  /* 0x0000000000017941 */ /* 0x000fea0003800000 */
.L_x_164:
        /* <DEDUP_REMOVED lines=24> */
.L_x_167:
[----:B------:R-:W-:Y:S05]  /*24510*/  BSYNC B1 ;  /* 0x0000000000017941 */ /* 0x000fea0003800000 */
.L_x_166:
[----:B------:R-:W-:Y:S04]  /*24520*/  STL [R1+0x4b4], R9 ;  /* 0x0004b40901007387 */ /* 0x000fe80000100800 */
[----:B------:R3:W-:Y:S04]  /*24530*/  STL [R1+0x4b0], R8 ;  /* 0x0004b00801007387 */ /* 0x0007e80000100800 */
[----:B---3--:R-:W3:Y:S04]  /*24540*/  LDL.LU R8, [R1+0x308] ;  /* 0x0003080001087983 */ /* 0x008ee80000300800 */
[----:B-----5:R-:W-:Y:S04]  /*24550*/  STL [R1+0x4ac], R7 ;  /* 0x0004ac0701007387 */ /* 0x020fe80000100800 */
[----:B------:R-:W-:Y:S04]  /*24560*/  STL [R1+0x4a8], R6 ;  /* 0x0004a80601007387 */ /* 0x000fe80000100800 */
[----:B------:R4:W-:Y:S04]  /*24570*/  STL.64 [R1+0x4a0], R4 ;  /* 0x0004a00401007387 */ /* 0x0009e80000100a00 */
[----:B----4-:R-:W4:Y:S01]  /*24580*/  LDL.64 R4, [R1+0x400] ;  /* 0x0004000001047983 */ /* 0x010f220000100a00 */
        /* <DEDUP_REMOVED lines=11> */
[----:B-1----:R-:W-:Y:S02]  /*24640*/  PRMT R3, R6, 0x7610, R3 ;  /* 0x0000761006037816 */ /* 0x002fe40000000003 */
[----:B------:R3:W5:Y:S04]  /*24650*/  LDL.LU R6, [R1+0x4a8] ;  /* 0x0004a80001067983 */ /* 0x0007680000300800 */
[----:B----4-:R1:W-:Y:S04]  /*24660*/  @P5 STG.E.U16 desc[UR4][R4.64+0x40], R3 ;  /* 0x0000400304005986 */ /* 0x0103e8000c101504 */
[----:B-1----:R3:W5:Y:S04]  /*24670*/  LDL.LU.64 R4, [R1+0x4a0] ;  /* 0x0004a00001047983 */ /* 0x0027680000300a00 */
[----:B------:R3:W5:Y:S01]  /*24680*/  LDL.LU R3, [R1+0x49c] ;  /* 0x00049c0001037983 */ /* 0x0007620000300800 */
[----:B------:R-:W-:Y:S04]  /*24690*/  BSSY B1, `(.L_x_168) ;  /* 0x0000004000017945 */ /* 0x000fe80003800000 */
[----:B------:R-:W-:Y:S05]  /*246a0*/  @!P4 BRA `(.L_x_169) ;  /* 0x000000000008c947 */ /* 0x000fea0003800000 */
[----:B------:R-:W-:Y:S02]  /*246b0*/  ULDC.64 UR4, c[0x0][0x208] ;  /* 0x0000820000047ab9 */ /* 0x000fe40000000a00 */
[----:B------:R1:W5:Y:S03]  /*246c0*/  LDG.E.LTC128B.U16 R17, desc[UR4][R232.64+0x42] ;  /* 0x00004204e8117981 */ /* 0x000366000c1e1520 */
.L_x_169:
[----:B------:R-:W-:Y:S05]  /*246d0*/  BSYNC B1 ;  /* 0x0000000000017941 */ /* 0x000fea0003800000 */
.L_x_168:
[----:B-----5:R-:W-:Y:S04]  /*246e0*/  STL [R1+0x4b4], R9 ;  /* 0x0004b40901007387 */ /* 0x020fe80000100800 */
[----:B------:R4:W-:Y:S04]  /*246f0*/  STL [R1+0x4b0], R8 ;  /* 0x0004b00801007387 */ /* 0x0009e80000100800 */
[----:B----4-:R-:W4:Y:S04]  /*24700*/  LDL.LU R8, [R1+0x30c] ;  /* 0x00030c0001087983 */ /* 0x010f280000300800 */
[----:B------:R-:W-:Y:S04]  /*24710*/  STL [R1+0x4ac], R7 ;  /* 0x0004ac0701007387 */ /* 0x000fe80000100800 */
[----:B------:R-:W-:Y:S04]  /*24720*/  STL [R1+0x4a8], R6 ;  /* 0x0004a80601007387 */ /* 0x000fe80000100800 */
[----:B------:R0:W-:Y:S04]  /*24730*/  STL.64 [R1+0x4a0], R4 ;  /* 0x0004a00401007387 */ /* 0x0001e80000100a00 */
[----:B0-----:R-:W2:Y:S01]  /*24740*/  LDL.64 R4, [R1+0x400] ;  /* 0x0004000001047983 */ /* 0x001ea20000100a00 */
        /* <DEDUP_REMOVED lines=18> */
[----:B------:R-:W-:Y:S02]  /*24870*/  ULDC.64 UR4, c[0x0][0x208] ;  /* 0x0000820000047ab9 */ /* 0x000fe40000000a00 */
[----:B------:R0:W5:Y:S03]  /*24880*/  LDG.E.LTC128B.U16 R17, desc[UR4][R234.64+0x50] ;  /* 0x00005004ea117981 */ /* 0x000166000c1e1520 */
.L_x_171:
[----:B------:R-:W-:Y:S05]  /*24890*/  BSYNC B1 ;  /* 0x0000000000017941 */ /* 0x000fea0003800000 */
.L_x_170:
        /* <DEDUP_REMOVED lines=11> */
[----:B-1----:R-:W-:Y:S02]  /*24950*/  F2FP.F16.F32.PACK_AB R5, RZ, R6 ;  /* 0x00000006ff05723e */ /* 0x002fe400000000ff */
[----:B------:R2:W5:Y:S02]  /*24960*/  LDL.LU R6, [R1+0x4a8] ;  /* 0x0004a80001067983 */ /* 0x0005640000300800 */
[----:B---3--:R-:W-:Y:S02]  /*24970*/  PRMT R4, R5, 0x7610, R4 ;  /* 0x0000761005047816 */ /* 0x008fe40000000004 */
        /* <DEDUP_REMOVED lines=10> */
.L_x_173:
[----:B------:R-:W-:Y:S05]  /*24a20*/  BSYNC B1 ;  /* 0x0000000000017941 */ /* 0x000fea0003800000 */
.L_x_172:
        /* <DEDUP_REMOVED lines=13> */
[----:B0-----:R-:W-:Y:S02]  /*24b00*/  PRMT R4, R5, 0x7610, R4 ;  /* 0x0000761005047816 */ /* 0x001fe40000000004 */
[----:B------:R3:W5:Y:S01]  /*24b10*/  LDL.LU R5, [R1+0x4a4] ;  /* 0x0004a40001057983 */ /* 0x0007620000300800 */
[----:B------:R-:W-:-:S02]  /*24b20*/  ISETP.GT.AND P5, PT, R0, 0x88, P1 ;  /* 0x000000880000780c */ /* 0x000fc40000fa4270 */
[----:B--2---:R-:W-:Y:S02]  /*24b30*/  PRMT R3, R4, 0x7610, R3 ;  /* 0x0000761004037816 */ /* 0x004fe40000000003 */
[----:B------:R3:W5:Y:S04]  /*24b40*/  LDL.LU R4, [R1+0x4a0] ;  /* 0x0004a00001047983 */ /* 0x0007680000300800 */
[----:B------:R0:W-:Y:S04]  /*24b50*/  @P4 STG.E.U16 desc[UR4][R12.64+0x52], R3 ;  /* 0x000052030c004986 */ /* 0x0001e8000c101504 */
[----:B0-----:R3:W5:Y:S01]  /*24b60*/  LDL.LU R3, [R1+0x49c] ;  /* 0x00049c0001037983 */ /* 0x0017620000300800 */
[----:B------:R-:W-:Y:S04]  /*24b70*/  BSSY B1, `(.L_x_174) ;  /* 0x0000004000017945 */ /* 0x000fe80003800000 */
[----:B------:R-:W-:Y:S05]  /*24b80*/  @!P5 BRA `(.L_x_175) ;  /* 0x000000000008d947 */ /* 0x000fea0003800000 */
[----:B------:R-:W-:Y:S02]  /*24b90*/  ULDC.64 UR4, c[0x0][0x208] ;  /* 0x0000820000047ab9 */ /* 0x000fe40000000a00 */
[----:B------:R0:W5:Y:S03]  /*24ba0*/  LDG.E.LTC128B.U16 R17, desc[UR4][R232.64+0x50] ;  /* 0x00005004e8117981 */ /* 0x000166000c1e1520 */
.L_x_175:
[----:B------:R-:W-:Y:S05]  /*24bb0*/  BSYNC B1 ;  /* 0x0000000000017941 */ /* 0x000fea0003800000 */
.L_x_174:
[----:B------:R-:W-:Y:S04]  /*24bc0*/  STL [R1+0x4b4], R9 ;  /* 0x0004b40901007387 */ /* 0x000fe80000100800 */
[----:B------:R2:W-:Y:S04]  /*24bd0*/  STL [R1+0x4b0], R8 ;  /* 0x0004b00801007387 */ /* 0x0005e80000100800 */
[----:B--2---:R-:W2:Y:S04]  /*24be0*/  LDL.LU R8, [R1+0x318] ;  /* 0x0003180001087983 */ /* 0x004ea80000300800 */
        /* <DEDUP_REMOVED lines=24> */
.L_x_177:
[----:B------:R-:W-:Y:S05]  /*24d70*/  BSYNC B1 ;  /* 0x0000000000017941 */ /* 0x000fea0003800000 */
.L_x_176:
        /* <DEDUP_REMOVED lines=27> */
.L_x_179:
[----:B------:R-:W-:Y:S05]  /*24f30*/  BSYNC B1 ;  /* 0x0000000000017941 */ /* 0x000fea0003800000 */
.L_x_178:
        /* <DEDUP_REMOVED lines=24> */
.L_x_181:
[----:B------:R-:W-:Y:S05]  /*250c0*/  BSYNC B1 ;  /* 0x0000000000017941 */ /* 0x000fea0003800000 */
.L_x_180:
        /* <DEDUP_REMOVED lines=24> */
.L_x_183:
[----:B------:R-:W-:Y:S05]  /*25250*/  BSYNC B1 ;  /* 0x0000000000017941 */ /* 0x000fea0003800000 */
.L_x_182:
        /* <DEDUP_REMOVED lines=13> */
[----:B-1----:R-:W-:Y:S02]  /*25330*/  PRMT R4, R5, 0x7610, R4 ;  /* 0x0000761005047816 */ /* 0x002fe40000000004 */
[----:B------:R2:W5:Y:S01]  /*25340*/  LDL.LU R5, [R1+0x4a4] ;  /* 0x0004a40001057983 */ /* 0x0005620000300800 */
[----:B------:R-:W-:-:S02]  /*25350*/  ISETP.GT.AND P4, PT, R0, 0x108, P2 ;  /* 0x000001080000780c */ /* 0x000fc40001784270 */
[----:B---3--:R-:W-:Y:S02]  /*25360*/  PRMT R3, R4, 0x7610, R3 ;  /* 0x0000761004037816 */ /* 0x008fe40000000003 */
[----:B------:R2:W5:Y:S04]  /*25370*/  LDL.LU R4, [R1+0x4a0] ;  /* 0x0004a00001047983 */ /* 0x0005680000300800 */
[----:B------:R1:W-:Y:S04]  /*25380*/  @P5 STG.E.U16 desc[UR4][R236.64+0x40], R3 ;  /* 0x00004003ec005986 */ /* 0x0003e8000c101504 */
[----:B-1----:R2:W5:Y:S01]  /*25390*/  LDL.LU R3, [R1+0x49c] ;  /* 0x00049c0001037983 */ /* 0x0025620000300800 */
[----:B------:R-:W-:Y:S04]  /*253a0*/  BSSY B1, `(.L_x_184) ;  /* 0x0000004000017945 */ /* 0x000fe80003800000 */
[----:B------:R-:W-:Y:S05]  /*253b0*/  @!P4 BRA `(.L_x_185) ;  /* 0x000000000008c947 */ /* 0x000fea0003800000 */
[----:B------:R-:W-:Y:S02]  /*253c0*/  ULDC.64 UR4, c[0x0][0x208] ;  /* 0x0000820000047ab9 */ /* 0x000fe40000000a00 */
[----:B------:R1:W5:Y:S03]  /*253d0*/  LDG.E.LTC128B.U16 R17, desc[UR4][R18.64+0x42] ;  /* 0x0000420412117981 */ /* 0x000366000c1e1520 */
.L_x_185:
[----:B------:R-:W-:Y:S05]  /*253e0*/  BSYNC B1 ;  /* 0x0000000000017941 */ /* 0x000fea0003800000 */
.L_x_184:
        /* <DEDUP_REMOVED lines=24> */
.L_x_187:
[----:B------:R-:W-:Y:S05]  /*25570*/  BSYNC B1 ;  /* 0x0000000000017941 */ /* 0x000fea0003800000 */
.L_x_186:
[----:B------:R-:W-:Y:S04]  /*25580*/  STL [R1+0x4ac], R9 ;  /* 0x0004ac0901007387 */ /* 0x000fe80000100800 */
[----:B------:R2:W-:Y:S04]  /*25590*/  STL [R1+0x4a8], R8 ;  /* 0x0004a80801007387 */ /* 0x0005e80000100800 */
[----:B--2---:R-:W2:Y:S01]  /*255a0*/  LDL.LU R8, [R1+0x2f0] ;  /* 0x0002f00001087983 */ /* 0x004ea20000300800 */
[----:B-----5:R-:W-:-:S03]  /*255b0*/  HADD2.F32 R9, -RZ, R17.H0_H0 ;  /* 0x20000011ff097230 */ /* 0x020fc60000004100 */
        /* <DEDUP_REMOVED lines=20> */
.L_x_189:
[----:B------:R-:W-:Y:S05]  /*25700*/  BSYNC B1 ;  /* 0x0000000000017941 */ /* 0x000fea0003800000 */
.L_x_188:
        /* <DEDUP_REMOVED lines=24> */
.L_x_191:
[----:B------:R-:W-:Y:S05]  /*25890*/  BSYNC B1 ;  /* 0x0000000000017941 */ /* 0x000fea0003800000 */
.L_x_190:
        /* <DEDUP_REMOVED lines=24> */
.L_x_193:
[----:B------:R-:W-:Y:S05]  /*25a20*/  BSYNC B1 ;  /* 0x0000000000017941 */ /* 0x000fea0003800000 */
.L_x_192:
        /* <DEDUP_REMOVED lines=24> */
.L_x_195:
[----:B------:R-:W-:Y:S05]  /*25bb0*/  BSYNC B1 ;  /* 0x0000000000017941 */ /* 0x000fea0003800000 */
.L_x_194:
        /* <DEDUP_REMOVED lines=24> */
.L_x_197:
[----:B------:R-:W-:Y:S05]  /*25d40*/  BSYNC B1 ;  /* 0x0000000000017941 */ /* 0x000fea0003800000 */
.L_x_196:
        /* <DEDUP_REMOVED lines=24> */
.L_x_199:
[----:B------:R-:W-:Y:S05]  /*25ed0*/  BSYNC B1 ;  /* 0x0000000000017941 */ /* 0x000fea0003800000 */
.L_x_198:
        /* <DEDUP_REMOVED lines=24> */
.L_x_201:
[----:B------:R-:W-:Y:S05]  /*26060*/  BSYNC B1 ;  /* 0x0000000000017941 */ /* 0x000fea0003800000 */
.L_x_200:
        /* <DEDUP_REMOVED lines=24> */
.L_x_203:
[----:B------:R-:W-:Y:S05]  /*261f0*/  BSYNC B1 ;  /* 0x0000000000017941 */ /* 0x000fea0003800000 */
.L_x_202:
        /* <DEDUP_REMOVED lines=24> */
.L_x_205:
[----:B------:R-:W-:Y:S05]  /*26380*/  BSYNC B1 ;  /* 0x0000000000017941 */ /* 0x000fea0003800000 */
.L_x_204:
        /* <DEDUP_REMOVED lines=24> */
.L_x_207:
[----:B------:R-:W-:Y:S05]  /*26510*/  BSYNC B1 ;  /* 0x0000000000017941 */ /* 0x000fea0003800000 */
.L_x_206:
        /* <DEDUP_REMOVED lines=24> */
.L_x_209:
[----:B------:R-:W-:Y:S05]  /*266a0*/  BSYNC B1 ;  /* 0x0000000000017941 */ /* 0x000fea0003800000 */
.L_x_208:
[----:B------:R-:W-:Y:S04]  /*266b0*/  STL [R1+0x4ac], R8 ;  /* 0x0004ac0801007387 */ /* 0x000fe80000100800 */
[----:B-----5:R3:W-:Y:S04]  /*266c0*/  STL [R1+0x4a8], R7 ;  /* 0x0004a80701007387 */ /* 0x0207e80000100800 */
        /* <DEDUP_REMOVED lines=10> */
[----:B----4-:R-:W-:Y:S02]  /*26770*/  F2FP.F16.F32.PACK_AB R6, RZ, R7 ;  /* 0x00000007ff06723e */ /* 0x010fe400000000ff */
[----:B------:R3:W5:Y:S02]  /*26780*/  LDL.LU R7, [R1+0x4a8] ;  /* 0x0004a80001077983 */ /* 0x0007640000300800 */
[----:B0-----:R-:W-:Y:S02]  /*26790*/  PRMT R5, R6, 0x7610, R5 ;  /* 0x0000761006057816 */ /* 0x001fe40000000005 */
[----:B------:R3:W5:Y:S01]  /*267a0*/  LDL.LU R6, [R1+0x4a4] ;  /* 0x0004a40001067983 */ /* 0x0007620000300800 */
[----:B------:R-:W-:-:S02]  /*267b0*/  ISETP.GT.AND P1, PT, R0, RZ, P3 ;  /* 0x000000ff0000720c */ /* 0x000fc40001f24270 */
[----:B--2---:R-:W-:Y:S02]  /*267c0*/  PRMT R4, R5, 0x7610, R4 ;  /* 0x0000761005047816 */ /* 0x004fe40000000004 */
[----:B------:R3:W5:Y:S04]  /*267d0*/  LDL.LU R5, [R1+0x4a0] ;  /* 0x0004a00001057983 */ /* 0x0007680000300800 */
[----:B------:R0:W-:Y:S04]  /*267e0*/  @P0 STG.E.U16 desc[UR4][R22.64+0x52], R4 ;  /* 0x0000520416000986 */ /* 0x0001e8000c101504 */
[----:B0-----:R3:W5:Y:S01]  /*267f0*/  LDL.LU R4, [R1+0x49c] ;  /* 0x00049c0001047983 */ /* 0x0017620000300800 */
[----:B------:R-:W-:Y:S04]  /*26800*/  BSSY B1, `(.L_x_210) ;  /* 0x0000007000017945 */ /* 0x000fe80003800000 */
[----:B------:R-:W-:Y:S05]  /*26810*/  @!P1 BRA `(.L_x_211) ;  /* 0x0000000000149947 */ /* 0x000fea0003800000 */
[----:B------:R0:W-:Y:S04]  /*26820*/  STL.64 [R1+0x4a0], R2 ;  /* 0x0004a00201007387 */ /* 0x0001e80000100a00 */
[----:B0-----:R-:W2:Y:S01]  /*26830*/  LDL.64 R2, [R1+0x440] ;  /* 0x0004400001027983 */ /* 0x001ea20000100a00 */
[----:B------:R-:W-:-:S03]  /*26840*/  ULDC.64 UR4, c[0x0][0x208] ;  /* 0x0000820000047ab9 */ /* 0x000fc60000000a00 */
[----:B--2---:R0:W5:Y:S04]  /*26850*/  LDG.E.LTC128B.U16 R17, desc[UR4][R2.64+0x60] ;  /* 0x0000600402117981 */ /* 0x004168000c1e1520 */
[----:B------:R0:W5:Y:S02]  /*26860*/  LDL.LU.64 R2, [R1+0x4a0] ;  /* 0x0004a00001027983 */ /* 0x0001640000300a00 */
.L_x_211:
[----:B------:R-:W-:Y:S05]  /*26870*/  BSYNC B1 ;  /* 0x0000000000017941 */ /* 0x000fea0003800000 */
.L_x_210:
[----:B------:R-:W-:Y:S04]  /*26880*/  STL [R1+0x4ac], R10 ;  /* 0x0004ac0a01007387 */ /* 0x000fe80000100800 */
[----:B-----5:R2:W-:Y:S04]  /*26890*/  STL [R1+0x4a8], R7 ;  /* 0x0004a80701007387 */ /* 0x0205e80000100800 */
[----:B--2---:R-:W2:Y:S01]  /*268a0*/  LDL.LU R7, [R1+0x2a0] ;  /* 0x0002a00001077983 */ /* 0x004ea20000300800 */
[----:B-1----:R-:W-:-:S03]  /*268b0*/  HADD2.F32 R10, -RZ, R17.H0_H0 ;  /* 0x20000011ff0a7230 */ /* 0x002fc60000004100 */
        /* <DEDUP_REMOVED lines=8> */
[----:B-1----:R-:W-:Y:S02]  /*26940*/  F2FP.F16.F32.PACK_AB R6, RZ, R7 ;  /* 0x00000007ff06723e */ /* 0x002fe400000000ff */
[----:B------:R2:W5:Y:S02]  /*26950*/  LDL.LU R7, [R1+0x4a8] ;  /* 0x0004a80001077983 */ /* 0x0005640000300800 */
[----:B----4-:R-:W-:Y:S02]  /*26960*/  PRMT R5, R6, 0x7610, R5 ;  /* 0x0000761006057816 */ /* 0x010fe40000000005 */
[----:B------:R2:W5:Y:S01]  /*26970*/  LDL.LU R6, [R1+0x4a4] ;  /* 0x0004a40001067983 */ /* 0x0005620000300800 */
[----:B------:R-:W-:-:S02]  /*26980*/  ISETP.GT.AND P0, PT, R0, RZ, P2 ;  /* 0x000000ff0000720c */ /* 0x000fc40001704270 */
[----:B---3--:R-:W-:Y:S02]  /*26990*/  PRMT R4, R5, 0x7610, R4 ;  /* 0x0000761005047816 */ /* 0x008fe40000000004 */
[----:B------:R2:W5:Y:S04]  /*269a0*/  LDL.LU R5, [R1+0x4a0] ;  /* 0x0004a00001057983 */ /* 0x0005680000300800 */
[----:B------:R1:W-:Y:S04]  /*269b0*/  @P1 STG.E.U16 desc[UR4][R8.64+0x60], R4 ;  /* 0x0000600408001986 */ /* 0x0003e8000c101504 */
[----:B-1----:R2:W5:Y:S01]  /*269c0*/  LDL.LU R4, [R1+0x49c] ;  /* 0x00049c0001047983 */ /* 0x0025620000300800 */
[----:B------:R-:W-:Y:S04]  /*269d0*/  BSSY B1, `(.L_x_212) ;  /* 0x0000007000017945 */ /* 0x000fe80003800000 */
[----:B------:R-:W-:Y:S05]  /*269e0*/  @!P0 BRA `(.L_x_213) ;  /* 0x0000000000148947 */ /* 0x000fea0003800000 */
[----:B------:R0:W-:Y:S04]  /*269f0*/  STL.64 [R1+0x4a0], R2 ;  /* 0x0004a00201007387 */ /* 0x0001e80000100a00 */
[----:B0-----:R-:W3:Y:S01]  /*26a00*/  LDL.64 R2, [R1+0x440] ;  /* 0x0004400001027983 */ /* 0x001ee20000100a00 */
[----:B------:R-:W-:-:S03]  /*26a10*/  ULDC.64 UR4, c[0x0][0x208] ;  /* 0x0000820000047ab9 */ /* 0x000fc60000000a00 */
[----:B---3--:R1:W5:Y:S04]  /*26a20*/  LDG.E.LTC128B.U16 R17, desc[UR4][R2.64+0x62] ;  /* 0x0000620402117981 */ /* 0x008368000c1e1520 */
[----:B------:R1:W5:Y:S02]  /*26a30*/  LDL.LU.64 R2, [R1+0x4a0] ;  /* 0x0004a00001027983 */ /* 0x0003640000300a00 */
.L_x_213:
[----:B------:R-:W-:Y:S05]  /*26a40*/  BSYNC B1 ;  /* 0x0000000000017941 */ /* 0x000fea0003800000 */
.L_x_212:
        /* <DEDUP_REMOVED lines=27> */
.L_x_215:
[----:B------:R-:W-:Y:S05]  /*26c00*/  BSYNC B1 ;  /* 0x0000000000017941 */ /* 0x000fea0003800000 */
.L_x_214:
        /* <DEDUP_REMOVED lines=30> */
.L_x_217:
[----:B------:R-:W-:Y:S05]  /*26df0*/  BSYNC B1 ;  /* 0x0000000000017941 */ /* 0x000fea0003800000 */
.L_x_216:
        /* <DEDUP_REMOVED lines=31> */
.L_x_219:
[----:B------:R-:W-:Y:S05]  /*26ff0*/  BSYNC B1 ;  /* 0x0000000000017941 */ /* 0x000fea0003800000 */
.L_x_218:
        /* <DEDUP_REMOVED lines=28> */
.L_x_221:
[----:B------:R-:W-:Y:S05]  /*271c0*/  BSYNC B1 ;  /* 0x0000000000017941 */ /* 0x000fea0003800000 */
.L_x_220:
        /* <DEDUP_REMOVED lines=27> */
.L_x_223:
[----:B------:R-:W-:Y:S05]  /*27380*/  BSYNC B1 ;  /* 0x0000000000017941 */ /* 0x000fea0003800000 */
.L_x_222:
        /* <DEDUP_REMOVED lines=30> */
.L_x_225:
[----:B------:R-:W-:Y:S05]  /*27570*/  BSYNC B1 ;  /* 0x0000000000017941 */ /* 0x000fea0003800000 */
.L_x_224:
        /* <DEDUP_REMOVED lines=27> */
.L_x_227:
[----:B------:R-:W-:Y:S05]  /*27730*/  BSYNC B1 ;  /* 0x0000000000017941 */ /* 0x000fea0003800000 */
.L_x_226:
        /* <DEDUP_REMOVED lines=24> */
.L_x_229:
[----:B------:R-:W-:Y:S05]  /*278c0*/  BSYNC B1 ;  /* 0x0000000000017941 */ /* 0x000fea0003800000 */
.L_x_228:
        /* <DEDUP_REMOVED lines=24> */
.L_x_231:
[----:B------:R-:W-:Y:S05]  /*27a50*/  BSYNC B1 ;  /* 0x0000000000017941 */ /* 0x000fea0003800000 */
.L_x_230:
        /* <DEDUP_REMOVED lines=27> */
.L_x_233:
[----:B------:R-:W-:Y:S05]  /*27c10*/  BSYNC B1 ;  /* 0x0000000000017941 */ /* 0x000fea0003800000 */
.L_x_232:
        /* <DEDUP_REMOVED lines=27> */
.L_x_235:
[----:B------:R-:W-:Y:S05]  /*27dd0*/  BSYNC B1 ;  /* 0x0000000000017941 */ /* 0x000fea0003800000 */
.L_x_234:
        /* <DEDUP_REMOVED lines=24> */
.L_x_237:
[----:B------:R-:W-:Y:S05]  /*27f60*/  BSYNC B1 ;  /* 0x0000000000017941 */ /* 0x000fea0003800000 */
.L_x_236:
        /* <DEDUP_REMOVED lines=24> */
.L_x_239:
[----:B------:R-:W-:Y:S05]  /*280f0*/  BSYNC B1 ;  /* 0x0000000000017941 */ /* 0x000fea0003800000 */
.L_x_238:
        /* <DEDUP_REMOVED lines=27> */
.L_x_241:
[----:B------:R-:W-:Y:S05]  /*282b0*/  BSYNC B1 ;  /* 0x0000000000017941 */ /* 0x000fea0003800000 */
.L_x_240:
        /* <DEDUP_REMOVED lines=27> */
.L_x_243:
[----:B------:R-:W-:Y:S05]  /*28470*/  BSYNC B1 ;  /* 0x0000000000017941 */ /* 0x000fea0003800000 */
.L_x_242:
        /* <DEDUP_REMOVED lines=24> */
.L_x_245:
[----:B------:R-:W-:Y:S05]  /*28600*/  BSYNC B1 ;  /* 0x0000000000017941 */ /* 0x000fea0003800000 */
.L_x_244:
        /* <DEDUP_REMOVED lines=24> */
.L_x_247:
[----:B------:R-:W-:Y:S05]  /*28790*/  BSYNC B1 ;  /* 0x0000000000017941 */ /* 0x000fea0003800000 */
.L_x_246:
        /* <DEDUP_REMOVED lines=24> */
.L_x_249:
[----:B------:R-:W-:Y:S05]  /*28920*/  BSYNC B1 ;  /* 0x0000000000017941 */ /* 0x000fea0003800000 */
.L_x_248:
        /* <DEDUP_REMOVED lines=24> */
.L_x_251:
[----:B------:R-:W-:Y:S05]  /*28ab0*/  BSYNC B1 ;  /* 0x0000000000017941 */ /* 0x000fea0003800000 */
.L_x_250:
        /* <DEDUP_REMOVED lines=24> */
.L_x_253:
[----:B------:R-:W-:Y:S05]  /*28c40*/  BSYNC B1 ;  /* 0x0000000000017941 */ /* 0x000fea0003800000 */
.L_x_252:
        /* <DEDUP_REMOVED lines=24> */
.L_x_255:
[----:B------:R-:W-:Y:S05]  /*28dd0*/  BSYNC B1 ;  /* 0x0000000000017941 */ /* 0x000fea0003800000 */
.L_x_254:
        /* <DEDUP_REMOVED lines=24> */
.L_x_257:
[----:B------:R-:W-:Y:S05]  /*28f60*/  BSYNC B1 ;  /* 0x0000000000017941 */ /* 0x000fea0003800000 */
.L_x_256:
        /* <DEDUP_REMOVED lines=24> */
.L_x_259:
[----:B------:R-:W-:Y:S05]  /*290f0*/  BSYNC B1 ;  /* 0x0000000000017941 */ /* 0x000fea0003800000 */
.L_x_258:
        /* <DEDUP_REMOVED lines=24> */
.L_x_261:
[----:B------:R-:W-:Y:S05]  /*29280*/  BSYNC B1 ;  /* 0x0000000000017941 */ /* 0x000fea0003800000 */
.L_x_260:
        /* <DEDUP_REMOVED lines=24> */
.L_x_263:
[----:B------:R-:W-:Y:S05]  /*29410*/  BSYNC B1 ;  /* 0x0000000000017941 */ /* 0x000fea0003800000 */
.L_x_262:
        /* <DEDUP_REMOVED lines=24> */
.L_x_265:
[----:B------:R-:W-:Y:S05]  /*295a0*/  BSYNC B1 ;  /* 0x0000000000017941 */ /* 0x000fea0003800000 */
.L_x_264:
        /* <DEDUP_REMOVED lines=24> */
.L_x_267:
[----:B------:R-:W-:Y:S05]  /*29730*/  BSYNC B1 ;  /* 0x0000000000017941 */ /* 0x000fea0003800000 */
.L_x_266:
        /* <DEDUP_REMOVED lines=24> */
.L_x_269:
[----:B------:R-:W-:Y:S05]  /*298c0*/  BSYNC B1 ;  /* 0x0000000000017941 */ /* 0x000fea0003800000 */
.L_x_268:
        /* <DEDUP_REMOVED lines=24> */
.L_x_271:
[----:B------:R-:W-:Y:S05]  /*29a50*/  BSYNC B1 ;  /* 0x0000000000017941 */ /* 0x000fea0003800000 */
.L_x_270:
        /* <DEDUP_REMOVED lines=24> */
.L_x_273:
[----:B------:R-:W-:Y:S05]  /*29be0*/  BSYNC B1 ;  /* 0x0000000000017941 */ /* 0x000fea0003800000 */
.L_x_272:
        /* <DEDUP_REMOVED lines=28> */
.L_x_275:
[----:B------:R-:W-:Y:S05]  /*29db0*/  BSYNC B1 ;  /* 0x0000000000017941 */ /* 0x000fea0003800000 */
.L_x_274:
        /* <DEDUP_REMOVED lines=28> */
.L_x_277:
[----:B------:R-:W-:Y:S05]  /*29f80*/  BSYNC B1 ;  /* 0x0000000000017941 */ /* 0x000fea0003800000 */
.L_x_276:
        /* <DEDUP_REMOVED lines=27> */
.L_x_279:
[----:B------:R-:W-:Y:S05]  /*2a140*/  BSYNC B1 ;  /* 0x0000000000017941 */ /* 0x000fea0003800000 */
.L_x_278:
        /* <DEDUP_REMOVED lines=30> */
.L_x_281:
[----:B------:R-:W-:Y:S05]  /*2a330*/  BSYNC B1 ;  /* 0x0000000000017941 */ /* 0x000fea0003800000 */
.L_x_280:
        /* <DEDUP_REMOVED lines=31> */
.L_x_283:
[----:B------:R-:W-:Y:S05]  /*2a530*/  BSYNC B1 ;  /* 0x0000000000017941 */ /* 0x000fea0003800000 */
.L_x_282:
        /* <DEDUP_REMOVED lines=28> */
.L_x_285:
[----:B------:R-:W-:Y:S05]  /*2a700*/  BSYNC B1 ;  /* 0x0000000000017941 */ /* 0x000fea0003800000 */
.L_x_284:
        /* <DEDUP_REMOVED lines=27> */
.L_x_287:
[----:B------:R-:W-:Y:S05]  /*2a8c0*/  BSYNC B1 ;  /* 0x0000000000017941 */ /* 0x000fea0003800000 */
.L_x_286:
        /* <DEDUP_REMOVED lines=30> */
.L_x_289:
[----:B------:R-:W-:Y:S05]  /*2aab0*/  BSYNC B1 ;  /* 0x0000000000017941 */ /* 0x000fea0003800000 */
.L_x_288:
        /* <DEDUP_REMOVED lines=27> */
.L_x_291:
[----:B------:R-:W-:Y:S05]  /*2ac70*/  BSYNC B1 ;  /* 0x0000000000017941 */ /* 0x000fea0003800000 */
.L_x_290:
        /* <DEDUP_REMOVED lines=24> */
.L_x_293:
[----:B------:R-:W-:Y:S05]  /*2ae00*/  BSYNC B1 ;  /* 0x0000000000017941 */ /* 0x000fea0003800000 */
.L_x_292:
        /* <DEDUP_REMOVED lines=24> */
.L_x_295:
[----:B------:R-:W-:Y:S05]  /*2af90*/  BSYNC B1 ;  /* 0x0000000000017941 */ /* 0x000fea0003800000 */
.L_x_294:
        /* <DEDUP_REMOVED lines=27> */
.L_x_297:
[----:B------:R-:W-:Y:S05]  /*2b150*/  BSYNC B1 ;  /* 0x0000000000017941 */ /* 0x000fea0003800000 */
.L_x_296:
        /* <DEDUP_REMOVED lines=27> */
.L_x_299:
[----:B------:R-:W-:Y:S05]  /*2b310*/  BSYNC B1 ;  /* 0x0000000000017941 */ /* 0x000fea0003800000 */
.L_x_298:
        /* <DEDUP_REMOVED lines=24> */
.L_x_301:
[----:B------:R-:W-:Y:S05]  /*2b4a0*/  BSYNC B1 ;  /* 0x0000000000017941 */ /* 0x000fea0003800000 */
.L_x_300:
        /* <DEDUP_REMOVED lines=24> */
.L_x_303:
[----:B------:R-:W-:Y:S05]  /*2b630*/  BSYNC B1 ;  /* 0x0000000000017941 */ /* 0x000fea0003800000 */
.L_x_302:
        /* <DEDUP_REMOVED lines=27> */
.L_x_305:
[----:B------:R-:W-:Y:S05]  /*2b7f0*/  BSYNC B1 ;  /* 0x0000000000017941 */ /* 0x000fea0003800000 */
.L_x_304:
        /* <DEDUP_REMOVED lines=27> */
.L_x_307:
[----:B------:R-:W-:Y:S05]  /*2b9b0*/  BSYNC B1 ;  /* 0x0000000000017941 */ /* 0x000fea0003800000 */
.L_x_306:
        /* <DEDUP_REMOVED lines=24> */
.L_x_309:
[----:B------:R-:W-:Y:S05]  /*2bb40*/  BSYNC B1 ;  /* 0x0000000000017941 */ /* 0x000fea0003800000 */
.L_x_308:
        /* <DEDUP_REMOVED lines=24> */
.L_x_311:
[----:B------:R-:W-:Y:S05]  /*2bcd0*/  BSYNC B1 ;  /* 0x0000000000017941 */ /* 0x000fea0003800000 */
.L_x_310:
        /* <DEDUP_REMOVED lines=24> */
.L_x_313:
[----:B------:R-:W-:Y:S05]  /*2be60*/  BSYNC B1 ;  /* 0x0000000000017941 */ /* 0x000fea0003800000 */
.L_x_312:
        /* <DEDUP_REMOVED lines=24> */
.L_x_315:
[----:B------:R-:W-:Y:S05]  /*2bff0*/  BSYNC B1 ;  /* 0x0000000000017941 */ /* 0x000fea0003800000 */
.L_x_314:
        /* <DEDUP_REMOVED lines=24> */
.L_x_317:
[----:B------:R-:W-:Y:S05]  /*2c180*/  BSYNC B1 ;  /* 0x0000000000017941 */ /* 0x000fea0003800000 */
.L_x_316:
        /* <DEDUP_REMOVED lines=24> */
.L_x_319:
[----:B------:R-:W-:Y:S05]  /*2c310*/  BSYNC B1 ;  /* 0x0000000000017941 */ /* 0x000fea0003800000 */
.L_x_318:
        /* <DEDUP_REMOVED lines=24> */
.L_x_321:
[----:B------:R-:W-:Y:S05]  /*2c4a0*/  BSYNC B1 ;  /* 0x0000000000017941 */ /* 0x000fea0003800000 */
.L_x_320:
        /* <DEDUP_REMOVED lines=24> */
.L_x_323:
[----:B------:R-:W-:Y:S05]  /*2c630*/  BSYNC B1 ;  /* 0x0000000000017941 */ /* 0x000fea0003800000 */
.L_x_322:
        /* <DEDUP_REMOVED lines=24> */
.L_x_325:
[----:B------:R-:W-:Y:S05]  /*2c7c0*/  BSYNC B1 ;  /* 0x0000000000017941 */ /* 0x000fea0003800000 */
.L_x_324:
        /* <DEDUP_REMOVED lines=24> */
.L_x_327:
[----:B------:R-:W-:Y:S05]  /*2c950*/  BSYNC B1 ;  /* 0x0000000000017941 */ /* 0x000fea0003800000 */
.L_x_326:
        /* <DEDUP_REMOVED lines=24> */
.L_x_329:
[----:B------:R-:W-:Y:S05]  /*2cae0*/  BSYNC B1 ;  /* 0x0000000000017941 */ /* 0x000fea0003800000 */
.L_x_328:
        /* <DEDUP_REMOVED lines=24> */
.L_x_331:
[----:B------:R-:W-:Y:S05]  /*2cc70*/  BSYNC B1 ;  /* 0x0000000000017941 */ /* 0x000fea0003800000 */
.L_x_330:
        /* <DEDUP_REMOVED lines=24> */
.L_x_333:
[----:B------:R-:W-:Y:S05]  /*2ce00*/  BSYNC B1 ;  /* 0x0000000000017941 */ /* 0x000fea0003800000 */
.L_x_332:
        /* <DEDUP_REMOVED lines=24> */
.L_x_335:
[----:B------:R-:W-:Y:S05]  /*2cf90*/  BSYNC B1 ;  /* 0x0000000000017941 */ /* 0x000fea0003800000 */
.L_x_334:
        /* <DEDUP_REMOVED lines=24> */
.L_x_337:
[----:B------:R-:W-:Y:S05]  /*2d120*/  BSYNC B1 ;  /* 0x0000000000017941 */ /* 0x000fea0003800000 */
.L_x_336:
        /* <DEDUP_REMOVED lines=28> */
.L_x_339:
[----:B------:R-:W-:Y:S05]  /*2d2f0*/  BSYNC B1 ;  /* 0x0000000000017941 */ /* 0x000fea0003800000 */
.L_x_338:
        /* <DEDUP_REMOVED lines=28> */
.L_x_341:
[----:B------:R-:W-:Y:S05]  /*2d4c0*/  BSYNC B1 ;  /* 0x0000000000017941 */ /* 0x000fea0003800000 */
.L_x_340:
        /* <DEDUP_REMOVED lines=27> */
.L_x_343:
[----:B------:R-:W-:Y:S05]  /*2d680*/  BSYNC B1 ;  /* 0x0000000000017941 */ /* 0x000fea0003800000 */
.L_x_342:
        /* <DEDUP_REMOVED lines=30> */
.L_x_345:
[----:B------:R-:W-:Y:S05]  /*2d870*/  BSYNC B1 ;  /* 0x0000000000017941 */ /* 0x000fea0003800000 */
.L_x_344:
        /* <DEDUP_REMOVED lines=31> */
.L_x_347:
[----:B------:R-:W-:Y:S05]  /*2da70*/  BSYNC B1 ;  /* 0x0000000000017941 */ /* 0x000fea0003800000 */
.L_x_346:
        /* <DEDUP_REMOVED lines=28> */
.L_x_349:
[----:B------:R-:W-:Y:S05]  /*2dc40*/  BSYNC B1 ;  /* 0x0000000000017941 */ /* 0x000fea0003800000 */
.L_x_348:
        /* <DEDUP_REMOVED lines=27> */
.L_x_351:
[----:B------:R-:W-:Y:S05]  /*2de00*/  BSYNC B1 ;  /* 0x0000000000017941 */ /* 0x000fea0003800000 */
.L_x_350:
        /* <DEDUP_REMOVED lines=30> */
.L_x_353:
[----:B------:R-:W-:Y:S05]  /*2dff0*/  BSYNC B1 ;  /* 0x0000000000017941 */ /* 0x000fea0003800000 */
.L_x_352:
        /* <DEDUP_REMOVED lines=27> */
.L_x_355:
[----:B------:R-:W-:Y:S05]  /*2e1b0*/  BSYNC B1 ;  /* 0x0000000000017941 */ /* 0x000fea0003800000 */
.L_x_354:
        /* <DEDUP_REMOVED lines=24> */
.L_x_357:
[----:B------:R-:W-:Y:S05]  /*2e340*/  BSYNC B1 ;  /* 0x0000000000017941 */ /* 0x000fea0003800000 */
.L_x_356:
        /* <DEDUP_REMOVED lines=24> */
.L_x_359:
[----:B------:R-:W-:Y:S05]  /*2e4d0*/  BSYNC B1 ;  /* 0x0000000000017941 */ /* 0x000fea0003800000 */
.L_x_358:
        /* <DEDUP_REMOVED lines=27> */
.L_x_361:
[----:B------:R-:W-:Y:S05]  /*2e690*/  BSYNC B1 ;  /* 0x0000000000017941 */ /* 0x000fea0003800000 */
.L_x_360:
        /* <DEDUP_REMOVED lines=27> */
.L_x_363:
[----:B------:R-:W-:Y:S05]  /*2e850*/  BSYNC B1 ;  /* 0x0000000000017941 */ /* 0x000fea0003800000 */
.L_x_362:
        /* <DEDUP_REMOVED lines=24> */
.L_x_365:
[----:B------:R-:W-:Y:S05]  /*2e9e0*/  BSYNC B1 ;  /* 0x0000000000017941 */ /* 0x000fea0003800000 */
.L_x_364:
        /* <DEDUP_REMOVED lines=24> */
.L_x_367:
[----:B------:R-:W-:Y:S05]  /*2eb70*/  BSYNC B1 ;  /* 0x0000000000017941 */ /* 0x000fea0003800000 */
.L_x_366:
        /* <DEDUP_REMOVED lines=27> */
.L_x_369:
[----:B------:R-:W-:Y:S05]  /*2ed30*/  BSYNC B1 ;  /* 0x0000000000017941 */ /* 0x000fea0003800000 */
.L_x_368:
        /* <DEDUP_REMOVED lines=27> */
.L_x_371:
[----:B------:R-:W-:Y:S05]  /*2eef0*/  BSYNC B1 ;  /* 0x0000000000017941 */ /* 0x000fea0003800000 */
.L_x_370:
        /* <DEDUP_REMOVED lines=24> */
.L_x_373:
[----:B------:R-:W-:Y:S05]  /*2f080*/  BSYNC B1 ;  /* 0x0000000000017941 */ /* 0x000fea0003800000 */
.L_x_372:
        /* <DEDUP_REMOVED lines=24> */
.L_x_375:
[----:B------:R-:W-:Y:S05]  /*2f210*/  BSYNC B1 ;  /* 0x0000000000017941 */ /* 0x000fea0003800000 */
.L_x_374:
        /* <DEDUP_REMOVED lines=24> */
.L_x_377:
[----:B------:R-:W-:Y:S05]  /*2f3a0*/  BSYNC B1 ;  /* 0x0000000000017941 */ /* 0x000fea0003800000 */
.L_x_376:
        /* <DEDUP_REMOVED lines=24> */
.L_x_379:
[----:B------:R-:W-:Y:S05]  /*2f530*/  BSYNC B1 ;  /* 0x0000000000017941 */ /* 0x000fea0003800000 */
.L_x_378:
        /* <DEDUP_REMOVED lines=24> */
.L_x_381:
[----:B------:R-:W-:Y:S05]  /*2f6c0*/  BSYNC B1 ;  /* 0x0000000000017941 */ /* 0x000fea0003800000 */
.L_x_380:
        /* <DEDUP_REMOVED lines=24> */
.L_x_383:
[----:B------:R-:W-:Y:S05]  /*2f850*/  BSYNC B1 ;  /* 0x0000000000017941 */ /* 0x000fea0003800000 */
.L_x_382:
        /* <DEDUP_REMOVED lines=24> */
.L_x_385:
[----:B------:R-:W-:Y:S05]  /*2f9e0*/  BSYNC B1 ;  /* 0x0000000000017941 */ /* 0x000fea0003800000 */
.L_x_384:
        /* <DEDUP_REMOVED lines=24> */
.L_x_387:
[----:B------:R-:W-:Y:S05]  /*2fb70*/  BSYNC B1 ;  /* 0x0000000000017941 */ /* 0x000fea0003800000 */
.L_x_386:
        /* <DEDUP_REMOVED lines=24> */
.L_x_389:
[----:B------:R-:W-:Y:S05]  /*2fd00*/  BSYNC B1 ;  /* 0x0000000000017941 */ /* 0x000fea0003800000 */
.L_x_388:
        /* <DEDUP_REMOVED lines=24> */
.L_x_391:
[----:B------:R-:W-:Y:S05]  /*2fe90*/  BSYNC B1 ;  /* 0x0000000000017941 */ /* 0x000fea0003800000 */
.L_x_390:
        /* <DEDUP_REMOVED lines=24> */
.L_x_393:
[----:B------:R-:W-:Y:S05]  /*30020*/  BSYNC B1 ;  /* 0x0000000000017941 */ /* 0x000fea0003800000 */
.L_x_392:
        /* <DEDUP_REMOVED lines=24> */
.L_x_395:
[----:B------:R-:W-:Y:S05]  /*301b0*/  BSYNC B1 ;  /* 0x0000000000017941 */ /* 0x000fea0003800000 */
.L_x_394:
        /* <DEDUP_REMOVED lines=24> */
.L_x_397:
[----:B------:R-:W-:Y:S05]  /*30340*/  BSYNC B1 ;  /* 0x0000000000017941 */ /* 0x000fea0003800000 */
.L_x_396:
        /* <DEDUP_REMOVED lines=24> */
.L_x_399:
[----:B------:R-:W-:Y:S05]  /*304d0*/  BSYNC B1 ;  /* 0x0000000000017941 */ /* 0x000fea0003800000 */
.L_x_398:
        /* <DEDUP_REMOVED lines=24> */
.L_x_401:
[----:B------:R-:W-:Y:S05]  /*30660*/  BSYNC B1 ;  /* 0x0000000000017941 */ /* 0x000fea0003800000 */
.L_x_400:
        /* <DEDUP_REMOVED lines=28> */
.L_x_403:
[----:B------:R-:W-:Y:S05]  /*30830*/  BSYNC B1 ;  /* 0x0000000000017941 */ /* 0x000fea0003800000 */
.L_x_402:
        /* <DEDUP_REMOVED lines=28> */
.L_x_405:
[----:B------:R-:W-:Y:S05]  /*30a00*/  BSYNC B1 ;  /* 0x0000000000017941 */ /* 0x000fea0003800000 */
.L_x_404:
        /* <DEDUP_REMOVED lines=27> */
.L_x_407:
[----:B------:R-:W-:Y:S05]  /*30bc0*/  BSYNC B1 ;  /* 0x0000000000017941 */ /* 0x000fea0003800000 */
.L_x_406:
        /* <DEDUP_REMOVED lines=30> */
.L_x_409:
[----:B------:R-:W-:Y:S05]  /*30db0*/  BSYNC B1 ;  /* 0x0000000000017941 */ /* 0x000fea0003800000 */
.L_x_408:
        /* <DEDUP_REMOVED lines=31> */
.L_x_411:
[----:B------:R-:W-:Y:S05]  /*30fb0*/  BSYNC B1 ;  /* 0x0000000000017941 */ /* 0x000fea0003800000 */
.L_x_410:
        /* <DEDUP_REMOVED lines=28> */
.L_x_413:
[----:B------:R-:W-:Y:S05]  /*31180*/  BSYNC B1 ;  /* 0x0000000000017941 */ /* 0x000fea0003800000 */
.L_x_412:
        /* <DEDUP_REMOVED lines=27> */
.L_x_415:
[----:B------:R-:W-:Y:S05]  /*31340*/  BSYNC B1 ;  /* 0x0000000000017941 */ /* 0x000fea0003800000 */
.L_x_414:
        /* <DEDUP_REMOVED lines=30> */
.L_x_417:
[----:B------:R-:W-:Y:S05]  /*31530*/  BSYNC B1 ;  /* 0x0000000000017941 */ /* 0x000fea0003800000 */
.L_x_416:
        /* <DEDUP_REMOVED lines=27> */
.L_x_419:
[----:B------:R-:W-:Y:S05]  /*316f0*/  BSYNC B1 ;  /* 0x0000000000017941 */ /* 0x000fea0003800000 */
.L_x_418:
        /* <DEDUP_REMOVED lines=24> */
.L_x_421:
[----:B------:R-:W-:Y:S05]  /*31880*/  BSYNC B1 ;  /* 0x0000000000017941 */ /* 0x000fea0003800000 */
.L_x_420:
        /* <DEDUP_REMOVED lines=24> */
.L_x_423:
[----:B------:R-:W-:Y:S05]  /*31a10*/  BSYNC B1 ;  /* 0x0000000000017941 */ /* 0x000fea0003800000 */
.L_x_422:
        /* <DEDUP_REMOVED lines=27> */
.L_x_425:
[----:B------:R-:W-:Y:S05]  /*31bd0*/  BSYNC B1 ;  /* 0x0000000000017941 */ /* 0x000fea0003800000 */
.L_x_424:
        /* <DEDUP_REMOVED lines=27> */
.L_x_427:
[----:B------:R-:W-:Y:S05]  /*31d90*/  BSYNC B1 ;  /* 0x0000000000017941 */ /* 0x000fea0003800000 */
.L_x_426:
        /* <DEDUP_REMOVED lines=24> */
.L_x_429:
[----:B------:R-:W-:Y:S05]  /*31f20*/  BSYNC B1 ;  /* 0x0000000000017941 */ /* 0x000fea0003800000 */
.L_x_428:
        /* <DEDUP_REMOVED lines=24> */
.L_x_431:
[----:B------:R-:W-:Y:S05]  /*320b0*/  BSYNC B1 ;  /* 0x0000000000017941 */ /* 0x000fea0003800000 */
.L_x_430:
        /* <DEDUP_REMOVED lines=27> */
.L_x_433:
[----:B------:R-:W-:Y:S05]  /*32270*/  BSYNC B1 ;  /* 0x0000000000017941 */ /* 0x000fea0003800000 */
.L_x_432:
        /* <DEDUP_REMOVED lines=27> */
.L_x_435:
[----:B------:R-:W-:Y:S05]  /*32430*/  BSYNC B1 ;  /* 0x0000000000017941 */ /* 0x000fea0003800000 */
.L_x_434:
        /* <DEDUP_REMOVED lines=24> */
.L_x_437:
[----:B------:R-:W-:Y:S05]  /*325c0*/  BSYNC B1 ;  /* 0x0000000000017941 */ /* 0x000fea0003800000 */
.L_x_436:
        /* <DEDUP_REMOVED lines=24> */
.L_x_439:
[----:B------:R-:W-:Y:S05]  /*32750*/  BSYNC B1 ;  /* 0x0000000000017941 */ /* 0x000fea0003800000 */
.L_x_438:
        /* <DEDUP_REMOVED lines=24> */
.L_x_441:
[----:B------:R-:W-:Y:S05]  /*328e0*/  BSYNC B1 ;  /* 0x0000000000017941 */ /* 0x000fea0003800000 */
.L_x_440:
        /* <DEDUP_REMOVED lines=24> */
.L_x_443:
[----:B------:R-:W-:Y:S05]  /*32a70*/  BSYNC B1 ;  /* 0x0000000000017941 */ /* 0x000fea0003800000 */
.L_x_442:
        /* <DEDUP_REMOVED lines=24> */
.L_x_445:
[----:B------:R-:W-:Y:S05]  /*32c00*/  BSYNC B1 ;  /* 0x0000000000017941 */ /* 0x000fea0003800000 */
.L_x_444:
        /* <DEDUP_REMOVED lines=24> */
.L_x_447:
[----:B------:R-:W-:Y:S05]  /*32d90*/  BSYNC B1 ;  /* 0x0000000000017941 */ /* 0x000fea0003800000 */
.L_x_446:
        /* <DEDUP_REMOVED lines=24> */
.L_x_449:
[----:B------:R-:W-:Y:S05]  /*32f20*/  BSYNC B1 ;  /* 0x0000000000017941 */ /* 0x000fea0003800000 */
.L_x_448:
        /* <DEDUP_REMOVED lines=24> */
.L_x_451:
[----:B------:R-:W-:Y:S05]  /*330b0*/  BSYNC B1 ;  /* 0x0000000000017941 */ /* 0x000fea0003800000 */
.L_x_450:
        /* <DEDUP_REMOVED lines=24> */
.L_x_453:
[----:B------:R-:W-:Y:S05]  /*33240*/  BSYNC B1 ;  /* 0x0000000000017941 */ /* 0x000fea0003800000 */
.L_x_452:
        /* <DEDUP_REMOVED lines=24> */
.L_x_455:
[----:B------:R-:W-:Y:S05]  /*333d0*/  BSYNC B1 ;  /* 0x0000000000017941 */ /* 0x000fea0003800000 */
.L_x_454:
        /* <DEDUP_REMOVED lines=24> */
.L_x_457:
[----:B------:R-:W-:Y:S05]  /*33560*/  BSYNC B1 ;  /* 0x0000000000017941 */ /* 0x000fea0003800000 */
.L_x_456:
        /* <DEDUP_REMOVED lines=24> */
.L_x_459:
[----:B------:R-:W-:Y:S05]  /*336f0*/  BSYNC B1 ;  /* 0x0000000000017941 */ /* 0x000fea0003800000 */
.L_x_458:
        /* <DEDUP_REMOVED lines=24> */
.L_x_461:
[----:B------:R-:W-:Y:S05]  /*33880*/  BSYNC B1 ;  /* 0x0000000000017941 */ /* 0x000fea0003800000 */
.L_x_460:
        /* <DEDUP_REMOVED lines=24> */
.L_x_463:
[----:B------:R-:W-:Y:S05]  /*33a10*/  BSYNC B1 ;  /* 0x0000000000017941 */ /* 0x000fea0003800000 */
.L_x_462:
        /* <DEDUP_REMOVED lines=24> */
.L_x_465:
[----:B------:R-:W-:Y:S05]  /*33ba0*/  BSYNC B1 ;  /* 0x0000000000017941 */ /* 0x000fea0003800000 */
.L_x_464:
        /* <DEDUP_REMOVED lines=28> */
.L_x_467:
[----:B------:R-:W-:Y:S05]  /*33d70*/  BSYNC B1 ;  /* 0x0000000000017941 */ /* 0x000fea0003800000 */
.L_x_466:
        /* <DEDUP_REMOVED lines=28> */
.L_x_469:
[----:B------:R-:W-:Y:S05]  /*33f40*/  BSYNC B1 ;  /* 0x0000000000017941 */ /* 0x000fea0003800000 */
.L_x_468:
        /* <DEDUP_REMOVED lines=27> */
.L_x_471:
[----:B------:R-:W-:Y:S05]  /*34100*/  BSYNC B1 ;  /* 0x0000000000017941 */ /* 0x000fea0003800000 */
.L_x_470:
        /* <DEDUP_REMOVED lines=30> */
.L_x_473:
[----:B------:R-:W-:Y:S05]  /*342f0*/  BSYNC B1 ;  /* 0x0000000000017941 */ /* 0x000fea0003800000 */
.L_x_472:
        /* <DEDUP_REMOVED lines=31> */
.L_x_475:
[----:B------:R-:W-:Y:S05]  /*344f0*/  BSYNC B1 ;  /* 0x0000000000017941 */ /* 0x000fea0003800000 */
.L_x_474:
        /* <DEDUP_REMOVED lines=28> */
.L_x_477:
[----:B------:R-:W-:Y:S05]  /*346c0*/  BSYNC B1 ;  /* 0x0000000000017941 */ /* 0x000fea0003800000 */
.L_x_476:
        /* <DEDUP_REMOVED lines=27> */
.L_x_479:
[----:B------:R-:W-:Y:S05]  /*34880*/  BSYNC B1 ;  /* 0x0000000000017941 */ /* 0x000fea0003800000 */
.L_x_478:
        /* <DEDUP_REMOVED lines=30> */
.L_x_481:
[----:B------:R-:W-:Y:S05]  /*34a70*/  BSYNC B1 ;  /* 0x0000000000017941 */ /* 0x000fea0003800000 */
.L_x_480:
        /* <DEDUP_REMOVED lines=27> */
.L_x_483:
[----:B------:R-:W-:Y:S05]  /*34c30*/  BSYNC B1 ;  /* 0x0000000000017941 */ /* 0x000fea0003800000 */
.L_x_482:
        /* <DEDUP_REMOVED lines=24> */
.L_x_485:
[----:B------:R-:W-:Y:S05]  /*34dc0*/  BSYNC B1 ;  /* 0x0000000000017941 */ /* 0x000fea0003800000 */
.L_x_484:
        /* <DEDUP_REMOVED lines=24> */
.L_x_487:
[----:B------:R-:W-:Y:S05]  /*34f50*/  BSYNC B1 ;  /* 0x0000000000017941 */ /* 0x000fea0003800000 */
.L_x_486:
        /* <DEDUP_REMOVED lines=27> */
.L_x_489:
[----:B------:R-:W-:Y:S05]  /*35110*/  BSYNC B1 ;  /* 0x0000000000017941 */ /* 0x000fea0003800000 */
.L_x_488:
        /* <DEDUP_REMOVED lines=27> */
.L_x_491:
[----:B------:R-:W-:Y:S05]  /*352d0*/  BSYNC B1 ;  /* 0x0000000000017941 */ /* 0x000fea0003800000 */
.L_x_490:
        /* <DEDUP_REMOVED lines=24> */
.L_x_493:
[----:B------:R-:W-:Y:S05]  /*35460*/  BSYNC B1 ;  /* 0x0000000000017941 */ /* 0x000fea0003800000 */
.L_x_492:
        /* <DEDUP_REMOVED lines=24> */
.L_x_495:
[----:B------:R-:W-:Y:S05]  /*355f0*/  BSYNC B1 ;  /* 0x0000000000017941 */ /* 0x000fea0003800000 */
.L_x_494:
        /* <DEDUP_REMOVED lines=27> */
.L_x_497:
[----:B------:R-:W-:Y:S05]  /*357b0*/  BSYNC B1 ;  /* 0x0000000000017941 */ /* 0x000fea0003800000 */
.L_x_496:
        /* <DEDUP_REMOVED lines=27> */
.L_x_499:
[----:B------:R-:W-:Y:S05]  /*35970*/  BSYNC B1 ;  /* 0x0000000000017941 */ /* 0x000fea0003800000 */
.L_x_498:
        /* <DEDUP_REMOVED lines=24> */
.L_x_501:
[----:B------:R-:W-:Y:S05]  /*35b00*/  BSYNC B1 ;  /* 0x0000000000017941 */ /* 0x000fea0003800000 */
.L_x_500:
        /* <DEDUP_REMOVED lines=24> */
.L_x_503:
[----:B------:R-:W-:Y:S05]  /*35c90*/  BSYNC B1 ;  /* 0x0000000000017941 */ /* 0x000fea0003800000 */
.L_x_502:
        /* <DEDUP_REMOVED lines=24> */
.L_x_505:
[----:B------:R-:W-:Y:S05]  /*35e20*/  BSYNC B1 ;  /* 0x0000000000017941 */ /* 0x000fea0003800000 */
.L_x_504:
        /* <DEDUP_REMOVED lines=24> */
.L_x_507:
[----:B------:R-:W-:Y:S05]  /*35fb0*/  BSYNC B1 ;  /* 0x0000000000017941 */ /* 0x000fea0003800000 */
.L_x_506:
        /* <DEDUP_REMOVED lines=24> */
.L_x_509:
[----:B------:R-:W-:Y:S05]  /*36140*/  BSYNC B1 ;  /* 0x0000000000017941 */ /* 0x000fea0003800000 */
.L_x_508:
        /* <DEDUP_REMOVED lines=24> */
.L_x_511:
[----:B------:R-:W-:Y:S05]  /*362d0*/  BSYNC B1 ;  /* 0x0000000000017941 */ /* 0x000fea0003800000 */
.L_x_510:
        /* <DEDUP_REMOVED lines=24> */
.L_x_513:
[----:B------:R-:W-:Y:S05]  /*36460*/  BSYNC B1 ;  /* 0x0000000000017941 */ /* 0x000fea0003800000 */
.L_x_512:
        /* <DEDUP_REMOVED lines=24> */
.L_x_515:
[----:B------:R-:W-:Y:S05]  /*365f0*/  BSYNC B1 ;  /* 0x0000000000017941 */ /* 0x000fea0003800000 */
.L_x_514:
        /* <DEDUP_REMOVED lines=24> */
.L_x_517:
[----:B------:R-:W-:Y:S05]  /*36780*/  BSYNC B1 ;  /* 0x0000000000017941 */ /* 0x000fea0003800000 */
.L_x_516:
        /* <DEDUP_REMOVED lines=24> */
.L_x_519:
[----:B------:R-:W-:Y:S05]  /*36910*/  BSYNC B1 ;  /* 0x0000000000017941 */ /* 0x000fea0003800000 */
.L_x_518:
        /* <DEDUP_REMOVED lines=24> */
.L_x_521:
[----:B------:R-:W-:Y:S05]  /*36aa0*/  BSYNC B1 ;  /* 0x0000000000017941 */ /* 0x000fea0003800000 */
.L_x_520:
        /* <DEDUP_REMOVED lines=24> */
.L_x_523:
[----:B------:R-:W-:Y:S05]  /*36c30*/  BSYNC B1 ;  /* 0x0000000000017941 */ /* 0x000fea0003800000 */
.L_x_522:
        /* <DEDUP_REMOVED lines=24> */
.L_x_525:
[----:B------:R-:W-:Y:S05]  /*36dc0*/  BSYNC B1 ;  /* 0x0000000000017941 */ /* 0x000fea0003800000 */
.L_x_524:
        /* <DEDUP_REMOVED lines=24> */
.L_x_527:
[----:B------:R-:W-:Y:S05]  /*36f50*/  BSYNC B1 ;  /* 0x0000000000017941 */ /* 0x000fea0003800000 */
.L_x_526:
        /* <DEDUP_REMOVED lines=24> */
.L_x_529:
[----:B------:R-:W-:Y:S05]  /*370e0*/  BSYNC B1 ;  /* 0x0000000000017941 */ /* 0x000fea0003800000 */
.L_x_528:
        /* <DEDUP_REMOVED lines=28> */
.L_x_531:
[----:B------:R-:W-:Y:S05]  /*372b0*/  BSYNC B1 ;  /* 0x0000000000017941 */ /* 0x000fea0003800000 */
.L_x_530:
        /* <DEDUP_REMOVED lines=28> */
.L_x_533:
[----:B------:R-:W-:Y:S05]  /*37480*/  BSYNC B1 ;  /* 0x0000000000017941 */ /* 0x000fea0003800000 */
.L_x_532:
        /* <DEDUP_REMOVED lines=27> */
.L_x_535:
[----:B------:R-:W-:Y:S05]  /*37640*/  BSYNC B1 ;  /* 0x0000000000017941 */ /* 0x000fea0003800000 */
.L_x_534:
        /* <DEDUP_REMOVED lines=30> */
.L_x_537:
[----:B------:R-:W-:Y:S05]  /*37830*/  BSYNC B1 ;  /* 0x0000000000017941 */ /* 0x000fea0003800000 */
.L_x_536:
        /* <DEDUP_REMOVED lines=31> */
.L_x_539:
[----:B------:R-:W-:Y:S05]  /*37a30*/  BSYNC B1 ;  /* 0x0000000000017941 */ /* 0x000fea0003800000 */
.L_x_538:
        /* <DEDUP_REMOVED lines=28> */
.L_x_541:
[----:B------:R-:W-:Y:S05]  /*37c00*/  BSYNC B1 ;  /* 0x0000000000017941 */ /* 0x000fea0003800000 */
.L_x_540:
        /* <DEDUP_REMOVED lines=27> */
.L_x_543:
[----:B------:R-:W-:Y:S05]  /*37dc0*/  BSYNC B1 ;  /* 0x0000000000017941 */ /* 0x000fea0003800000 */
.L_x_542:
        /* <DEDUP_REMOVED lines=30> */
.L_x_545:
[----:B------:R-:W-:Y:S05]  /*37fb0*/  BSYNC B1 ;  /* 0x0000000000017941 */ /* 0x000fea0003800000 */
.L_x_544:
        /* <DEDUP_REMOVED lines=27> */
.L_x_547:
[----:B------:R-:W-:Y:S05]  /*38170*/  BSYNC B1 ;  /* 0x0000000000017941 */ /* 0x000fea0003800000 */
.L_x_546:
[----:B-----5:R-:W-:Y:S04]  /*38180*/  STL [R1+0x4ac], R7 ;  /* 0x0004ac0701007387 */ /* 0x020fe80000100800 */
[----:B------:R3:W-:Y:S04]  /*38190*/  STL [R1+0x4a8], R6 ;  /* 0x0004a80601007387 */ /* 0x0007e80000100800 */
[----:B---3--:R-:W3:Y:S01]  /*381a0*/  LDL.LU R6, [R1] ;  /* 0x0000000001067983 */ /* 0x008ee20000300800 */
        /* <DEDUP_REMOVED lines=21> */
.L_x_549:
[----:B------:R-:W-:Y:S05]  /*38300*/  BSYNC B1 ;  /* 0x0000000000017941 */ /* 0x000fea0003800000 */
.L_x_548:
        /* <DEDUP_REMOVED lines=24> */
.L_x_551:
[----:B------:R-:W-:Y:S05]  /*38490*/  BSYNC B1 ;  /* 0x0000000000017941 */ /* 0x000fea0003800000 */
.L_x_550:
        /* <DEDUP_REMOVED lines=27> */
.L_x_553:
[----:B------:R-:W-:Y:S05]  /*38650*/  BSYNC B1 ;  /* 0x0000000000017941 */ /* 0x000fea0003800000 */
.L_x_552:
        /* <DEDUP_REMOVED lines=27> */
.L_x_555:
[----:B------:R-:W-:Y:S05]  /*38810*/  BSYNC B1 ;  /* 0x0000000000017941 */ /* 0x000fea0003800000 */
.L_x_554:
        /* <DEDUP_REMOVED lines=24> */
.L_x_557:
[----:B------:R-:W-:Y:S05]  /*389a0*/  BSYNC B1 ;  /* 0x0000000000017941 */ /* 0x000fea0003800000 */
.L_x_556:
        /* <DEDUP_REMOVED lines=24> */
.L_x_559:
[----:B------:R-:W-:Y:S05]  /*38b30*/  BSYNC B1 ;  /* 0x0000000000017941 */ /* 0x000fea0003800000 */
.L_x_558:
        /* <DEDUP_REMOVED lines=27> */
.L_x_561:
[----:B------:R-:W-:Y:S05]  /*38cf0*/  BSYNC B1 ;  /* 0x0000000000017941 */ /* 0x000fea0003800000 */
.L_x_560:
        /* <DEDUP_REMOVED lines=27> */
.L_x_563:
[----:B------:R-:W-:Y:S05]  /*38eb0*/  BSYNC B1 ;  /* 0x0000000000017941 */ /* 0x000fea0003800000 */
.L_x_562:
[----:B-----5:R2:W-:Y:S02]  /*38ec0*/  STL [R1+0x49c], R3 ;  /* 0x00049c0301007387 */ /* 0x0205e40000100800 */
[----:B--2---:R-:W-:-:S05]  /*38ed0*/  HADD2.F32 R3, -RZ, R17.H0_H0 ;  /* 0x20000011ff037230 */ /* 0x004fca0000004100 */
[----:B------:R-:W-:-:S04]  /*38ee0*/  FMUL R3, R3, R16 ;  /* 0x0000001003037220 */ /* 0x000fc80000400000 */
[----:B------:R-:W-:Y:S02]  /*38ef0*/  FFMA R224, R224, R2, R3 ;  /* 0x00000002e0e07223 */ /* 0x000fe40000000003 */
[----:B------:R2:W5:Y:S01]  /*38f00*/  LDL.LU R3, [R1+0x49c] ;  /* 0x00049c0001037983 */ /* 0x0005620000300800 */
[----:B------:R-:W-:Y:S01]  /*38f10*/  ISETP.GT.AND P4, PT, R0, 0x100, P2 ;  /* 0x000001000000780c */ /* 0x000fe20001784270 */
[----:B------:R-:W-:Y:S01]  /*38f20*/  ULDC.64 UR4, c[0x0][0x208] ;  /* 0x0000820000047ab9 */ /* 0x000fe20000000a00 */
[----:B------:R-:W-:Y:S01]  /*38f30*/  F2FP.F16.F32.PACK_AB R224, RZ, R224 ;  /* 0x000000e0ffe0723e */ /* 0x000fe200000000ff */
[----:B------:R-:W-:Y:S04]  /*38f40*/  BSSY B1, `(.L_x_564) ;  /* 0x0000005000017945 */ /* 0x000fe80003800000 */
[----:B------:R2:W-:Y:S06]  /*38f50*/  @P5 STG.E.U16 desc[UR4][R4.64+0x100], R224 ;  /* 0x000100e004005986 */ /* 0x0005ec000c101504 */
[----:B------:R-:W-:Y:S05]  /*38f60*/  @!P4 BRA `(.L_x_565) ;  /* 0x000000000008c947 */ /* 0x000fea0003800000 */
[----:B------:R-:W-:Y:S02]  /*38f70*/  ULDC.64 UR4, c[0x0][0x208] ;  /* 0x0000820000047ab9 */ /* 0x000fe40000000a00 */
[----:B------:R0:W5:Y:S03]  /*38f80*/  LDG.E.LTC128B.U16 R17, desc[UR4][R20.64+0x102] ;  /* 0x0001020414117981 */ /* 0x000166000c1e1520 */
.L_x_565:
[----:B------:R-:W-:Y:S05]  /*38f90*/  BSYNC B1 ;  /* 0x0000000000017941 */ /* 0x000fea0003800000 */
.L_x_564:
[----:B--2--5:R-:W-:Y:S01]  /*38fa0*/  HADD2.F32 R224, -RZ, R17.H0_H0 ;  /* 0x20000011ffe07230 */ /* 0x024fe20000004100 */
[----:B------:R-:W-:Y:S01]  /*38fb0*/  ISETP.GT.AND P5, PT, R0, 0x108, P3 ;  /* 0x000001080000780c */ /* 0x000fe20001fa4270 */
[----:B------:R-:W-:Y:S01]  /*38fc0*/  ULDC.64 UR4, c[0x0][0x208] ;  /* 0x0000820000047ab9 */ /* 0x000fe20000000a00 */
[----:B------:R-:W-:Y:S02]  /*38fd0*/  BSSY B1, `(.L_x_566) ;  /* 0x0000008000017945 */ /* 0x000fe40003800000 */
[----:B------:R-:W-:-:S04]  /*38fe0*/  FMUL R224, R224, R16 ;  /* 0x00000010e0e07220 */ /* 0x000fc80000400000 */
[----:B------:R-:W-:-:S05]  /*38ff0*/  FFMA R224, R225, R2, R224 ;  /* 0x00000002e1e07223 */ /* 0x000fca00000000e0 */
[----:B------:R-:W-:-:S05]  /*39000*/  F2FP.F16.F32.PACK_AB R224, RZ, R224 ;  /* 0x000000e0ffe0723e */ /* 0x000fca00000000ff */
[----:B------:R2:W-:Y:S01]  /*39010*/  @P4 STG.E.U16 desc[UR4][R4.64+0x102], R224 ;  /* 0x000102e004004986 */ /* 0x0005e2000c101504 */
[----:B------:R-:W-:Y:S05]  /*39020*/  @!P5 BRA `(.L_x_567) ;  /* 0x000000000008d947 */ /* 0x000fea0003800000 */
[----:B------:R-:W-:Y:S02]  /*39030*/  ULDC.64 UR4, c[0x0][0x208] ;  /* 0x0000820000047ab9 */ /* 0x000fe40000000a00 */
[----:B------:R0:W5:Y:S03]  /*39040*/  LDG.E.LTC128B.U16 R17, desc[UR4][R18.64+0x100] ;  /* 0x0001000412117981 */ /* 0x000166000c1e1520 */
.L_x_567:
[----:B------:R-:W-:Y:S05]  /*39050*/  BSYNC B1 ;  /* 0x0000000000017941 */ /* 0x000fea0003800000 */
.L_x_566:
        /* <DEDUP_REMOVED lines=11> */
.L_x_569:
[----:B------:R-:W-:Y:S05]  /*39110*/  BSYNC B1 ;  /* 0x0000000000017941 */ /* 0x000fea0003800000 */
.L_x_568:
        /* <DEDUP_REMOVED lines=11> */
.L_x_571:
[----:B------:R-:W-:Y:S05]  /*391d0*/  BSYNC B1 ;  /* 0x0000000000017941 */ /* 0x000fea0003800000 */
.L_x_570:
        /* <DEDUP_REMOVED lines=11> */
.L_x_573:
[----:B------:R-:W-:Y:S05]  /*39290*/  BSYNC B1 ;  /* 0x0000000000017941 */ /* 0x000fea0003800000 */
.L_x_572:
        /* <DEDUP_REMOVED lines=11> */
.L_x_575:
[----:B------:R-:W-:Y:S05]  /*39350*/  BSYNC B1 ;  /* 0x0000000000017941 */ /* 0x000fea0003800000 */
.L_x_574:
        /* <DEDUP_REMOVED lines=11> */
.L_x_577:
[----:B------:R-:W-:Y:S05]  /*39410*/  BSYNC B1 ;  /* 0x0000000000017941 */ /* 0x000fea0003800000 */
.L_x_576:
        /* <DEDUP_REMOVED lines=11> */
.L_x_579:
[----:B------:R-:W-:Y:S05]  /*394d0*/  BSYNC B1 ;  /* 0x0000000000017941 */ /* 0x000fea0003800000 */
.L_x_578:
        /* <DEDUP_REMOVED lines=11> */
.L_x_581:
[----:B------:R-:W-:Y:S05]  /*39590*/  BSYNC B1 ;  /* 0x0000000000017941 */ /* 0x000fea0003800000 */
.L_x_580:
        /* <DEDUP_REMOVED lines=11> */
.L_x_583:
[----:B------:R-:W-:Y:S05]  /*39650*/  BSYNC B1 ;  /* 0x0000000000017941 */ /* 0x000fea0003800000 */
.L_x_582:
        /* <DEDUP_REMOVED lines=11> */
.L_x_585:
[----:B------:R-:W-:Y:S05]  /*39710*/  BSYNC B1 ;  /* 0x0000000000017941 */ /* 0x000fea0003800000 */
.L_x_584:
        /* <DEDUP_REMOVED lines=11> */
.L_x_587:
[----:B------:R-:W-:Y:S05]  /*397d0*/  BSYNC B1 ;  /* 0x0000000000017941 */ /* 0x000fea0003800000 */
.L_x_586:
        /* <DEDUP_REMOVED lines=11> */
.L_x_589:
[----:B------:R-:W-:Y:S05]  /*39890*/  BSYNC B1 ;  /* 0x0000000000017941 */ /* 0x000fea0003800000 */
.L_x_588:
        /* <DEDUP_REMOVED lines=11> */
.L_x_591:
[----:B------:R-:W-:Y:S05]  /*39950*/  BSYNC B1 ;  /* 0x0000000000017941 */ /* 0x000fea0003800000 */
.L_x_590:
        /* <DEDUP_REMOVED lines=11> */
.L_x_593:
[----:B------:R-:W-:Y:S05]  /*39a10*/  BSYNC B1 ;  /* 0x0000000000017941 */ /* 0x000fea0003800000 */
.L_x_592:
[----:B------:R0:W5:Y:S02]  /*39a20*/  LDL.64 R220, [R1+0x440] ;  /* 0x0004400001dc7983 */ /* 0x0001640000100a00 */
[----:B--2--5:R-:W-:Y:S01]  /*39a30*/  HADD2.F32 R216, -RZ, R17.H0_H0 ;  /* 0x20000011ffd87230 */ /* 0x024fe20000004100 */
[----:B------:R-:W-:Y:S01]  /*39a40*/  ISETP.GT.AND P3, PT, R3, 0x90, PT ;  /* 0x000000900300780c */ /* 0x000fe20003f64270 */
[----:B------:R-:W-:Y:S01]  /*39a50*/  ULDC.64 UR4, c[0x0][0x208] ;  /* 0x0000820000047ab9 */ /* 0x000fe20000000a00 */
[----:B------:R-:W-:Y:S02]  /*39a60*/  BSSY B1, `(.L_x_594) ;  /* 0x0000009000017945 */ /* 0x000fe40003800000 */
[----:B------:R-:W-:Y:S01]  /*39a70*/  FMUL R216, R216, R16 ;  /* 0x00000010d8d87220 */ /* 0x000fe20000400000 */
[----:B------:R-:W-:-:S03]  /*39a80*/  ISETP.GT.AND P1, PT, R0, RZ, P3 ;  /* 0x000000ff0000720c */ /* 0x000fc60001f24270 */
[----:B------:R-:W-:-:S05]  /*39a90*/  FFMA R216, R223, R2, R216 ;  /* 0x00000002dfd87223 */ /* 0x000fca00000000d8 */
[----:B------:R-:W-:-:S05]  /*39aa0*/  F2FP.F16.F32.PACK_AB R216, RZ, R216 ;  /* 0x000000d8ffd8723e */ /* 0x000fca00000000ff */
[----:B------:R0:W-:Y:S01]  /*39ab0*/  @P0 STG.E.U16 desc[UR4][R22.64+0x112], R216 ;  /* 0x000112d816000986 */ /* 0x0001e2000c101504 */
[----:B------:R-:W-:Y:S05]  /*39ac0*/  @!P1 BRA `(.L_x_595) ;  /* 0x0000000000089947 */ /* 0x000fea0003800000 */
[----:B------:R-:W-:Y:S02]  /*39ad0*/  ULDC.64 UR4, c[0x0][0x208] ;  /* 0x0000820000047ab9 */ /* 0x000fe40000000a00 */
[----:B------:R2:W5:Y:S03]  /*39ae0*/  LDG.E.LTC128B.U16 R17, desc[UR4][R220.64+0x120] ;  /* 0x00012004dc117981 */ /* 0x000566000c1e1520 */
.L_x_595:
[----:B------:R-:W-:Y:S05]  /*39af0*/  BSYNC B1 ;  /* 0x0000000000017941 */ /* 0x000fea0003800000 */
.L_x_594:
[----:B0----5:R-:W-:Y:S01]  /*39b00*/  HADD2.F32 R216, -RZ, R17.H0_H0 ;  /* 0x20000011ffd87230 */ /* 0x021fe20000004100 */
        /* <DEDUP_REMOVED lines=11> */
.L_x_597:
[----:B------:R-:W-:Y:S05]  /*39bc0*/  BSYNC B1 ;  /* 0x0000000000017941 */ /* 0x000fea0003800000 */
.L_x_596:
[----:B------:R1:W5:Y:S02]  /*39bd0*/  LDL.64 R218, [R1+0x420] ;  /* 0x0004200001da7983 */ /* 0x0003640000100a00 */
[----:B0----5:R-:W-:Y:S01]  /*39be0*/  HADD2.F32 R208, -RZ, R17.H0_H0 ;  /* 0x20000011ffd07230 */ /* 0x021fe20000004100 */
        /* <DEDUP_REMOVED lines=10> */
.L_x_599:
[----:B------:R-:W-:Y:S05]  /*39c90*/  BSYNC B1 ;  /* 0x0000000000017941 */ /* 0x000fea0003800000 */
.L_x_598:
[----:B------:R-:W2:Y:S01]  /*39ca0*/  LDL.64 R216, [R1+0x428] ;  /* 0x0004280001d87983 */ /* 0x000ea20000100a00 */
[----:B-1---5:R-:W-:Y:S01]  /*39cb0*/  HADD2.F32 R208, -RZ, R17.H0_H0 ;  /* 0x20000011ffd07230 */ /* 0x022fe20000004100 */
[----:B------:R-:W-:Y:S01]  /*39cc0*/  ISETP.GT.AND P0, PT, R0, 0x8, P2 ;  /* 0x000000080000780c */ /* 0x000fe20001704270 */
[----:B------:R-:W-:Y:S01]  /*39cd0*/  ULDC.64 UR4, c[0x0][0x208] ;  /* 0x0000820000047ab9 */ /* 0x000fe20000000a00 */
[----:B------:R-:W-:Y:S02]  /*39ce0*/  BSSY B1, `(.L_x_600) ;  /* 0x0000008000017945 */ /* 0x000fe40003800000 */
[----:B------:R-:W-:-:S04]  /*39cf0*/  FMUL R208, R208, R16 ;  /* 0x00000010d0d07220 */ /* 0x000fc80000400000 */
[----:B------:R-:W-:-:S05]  /*39d00*/  FFMA R208, R210, R2, R208 ;  /* 0x00000002d2d07223 */ /* 0x000fca00000000d0 */
[----:B------:R-:W-:-:S05]  /*39d10*/  F2FP.F16.F32.PACK_AB R208, RZ, R208 ;  /* 0x000000d0ffd0723e */ /* 0x000fca00000000ff */
[----:B--2---:R1:W-:Y:S01]  /*39d20*/  @P1 STG.E.U16 desc[UR4][R216.64+0x120], R208 ;  /* 0x000120d0d8001986 */ /* 0x0043e2000c101504 */
[----:B------:R-:W-:Y:S05]  /*39d30*/  @!P0 BRA `(.L_x_601) ;  /* 0x0000000000088947 */ /* 0x000fea0003800000 */
[----:B------:R-:W-:Y:S02]  /*39d40*/  ULDC.64 UR4, c[0x0][0x208] ;  /* 0x0000820000047ab9 */ /* 0x000fe40000000a00 */
[----:B------:R2:W5:Y:S03]  /*39d50*/  LDG.E.LTC128B.U16 R17, desc[UR4][R218.64+0x122] ;  /* 0x00012204da117981 */ /* 0x000566000c1e1520 */
.L_x_601:
[----:B------:R-:W-:Y:S05]  /*39d60*/  BSYNC B1 ;  /* 0x0000000000017941 */ /* 0x000fea0003800000 */
.L_x_600:
[----:B-1---5:R-:W-:Y:S01]  /*39d70*/  HADD2.F32 R208, -RZ, R17.H0_H0 ;  /* 0x20000011ffd07230 */ /* 0x022fe20000004100 */
        /* <DEDUP_REMOVED lines=11> */
.L_x_603:
[----:B------:R-:W-:Y:S05]  /*39e30*/  BSYNC B1 ;  /* 0x0000000000017941 */ /* 0x000fea0003800000 */
.L_x_602:
[----:B-----5:R-:W-:Y:S01]  /*39e40*/  HADD2.F32 R209, -RZ, R17.H0_H0 ;  /* 0x20000011ffd17230 */ /* 0x020fe20000004100 */
        /* <DEDUP_REMOVED lines=11> */
.L_x_605:
[----:B------:R-:W-:Y:S05]  /*39f00*/  BSYNC B1 ;  /* 0x0000000000017941 */ /* 0x000fea0003800000 */
.L_x_604:
[----:B0----5:R-:W-:Y:S01]  /*39f10*/  HADD2.F32 R209, -RZ, R17.H0_H0 ;  /* 0x20000011ffd17230 */ /* 0x021fe20000004100 */
[----:B------:R-:W-:Y:S01]  /*39f20*/  ISETP.GT.AND P5, PT, R0, 0x8, P1 ;  /* 0x000000080000780c */ /* 0x000fe20000fa4270 */
[----:B------:R-:W-:Y:S01]  /*39f30*/  ULDC.64 UR4, c[0x0][0x208] ;  /* 0x0000820000047ab9 */ /* 0x000fe20000000a00 */
[----:B------:R-:W-:Y:S02]  /*39f40*/  BSSY B1, `(.L_x_606) ;  /* 0x0000008000017945 */ /* 0x000fe40003800000 */
[----:B-1----:R-:W-:-:S04]  /*39f50*/  FMUL R208, R209, R16 ;  /* 0x00000010d1d07220 */ /* 0x002fc80000400000 */
[----:B------:R-:W-:-:S05]  /*39f60*/  FFMA R208, R213, R2, R208 ;  /* 0x00000002d5d07223 */ /* 0x000fca00000000d0 */
[----:B------:R-:W-:-:S05]  /*39f70*/  F2FP.F16.F32.PACK_AB R208, RZ, R208 ;  /* 0x000000d0ffd0723e */ /* 0x000fca00000000ff */
[----:B------:R0:W-:Y:S01]  /*39f80*/  @P4 STG.E.U16 desc[UR4][R8.64+0x132], R208 ;  /* 0x000132d008004986 */ /* 0x0001e2000c101504 */
[----:B------:R-:W-:Y:S05]  /*39f90*/  @!P5 BRA `(.L_x_607) ;  /* 0x000000000008d947 */ /* 0x000fea0003800000 */
[----:B------:R-:W-:Y:S02]  /*39fa0*/  ULDC.64 UR4, c[0x0][0x208] ;  /* 0x0000820000047ab9 */ /* 0x000fe40000000a00 */
[----:B------:R1:W5:Y:S03]  /*39fb0*/  LDG.E.LTC128B.U16 R17, desc[UR4][R218.64+0x130] ;  /* 0x00013004da117981 */ /* 0x000366000c1e1520 */
.L_x_607:
[----:B------:R-:W-:Y:S05]  /*39fc0*/  BSYNC B1 ;  /* 0x0000000000017941 */ /* 0x000fea0003800000 */
.L_x_606:
[----:B-----5:R-:W-:Y:S01]  /*39fd0*/  HADD2.F32 R209, -RZ, R17.H0_H0 ;  /* 0x20000011ffd17230 */ /* 0x020fe20000004100 */
        /* <DEDUP_REMOVED lines=10> */
.L_x_609:
[----:B------:R-:W-:Y:S05]  /*3a080*/  BSYNC B1 ;  /* 0x0000000000017941 */ /* 0x000fea0003800000 */
.L_x_608:
        /* <DEDUP_REMOVED lines=11> */
.L_x_611:
[----:B------:R-:W-:Y:S05]  /*3a140*/  BSYNC B1 ;  /* 0x0000000000017941 */ /* 0x000fea0003800000 */
.L_x_610:
        /* <DEDUP_REMOVED lines=11> */
.L_x_613:
[----:B------:R-:W-:Y:S05]  /*3a200*/  BSYNC B1 ;  /* 0x0000000000017941 */ /* 0x000fea0003800000 */
.L_x_612:
        /* <DEDUP_REMOVED lines=11> */
.L_x_615:
[----:B------:R-:W-:Y:S05]  /*3a2c0*/  BSYNC B1 ;  /* 0x0000000000017941 */ /* 0x000fea0003800000 */
.L_x_614:
[----:B------:R-:W2:Y:S01]  /*3a2d0*/  LDL.64 R208, [R1+0x400] ;  /* 0x0004000001d07983 */ /* 0x000ea20000100a00 */
[----:B-----5:R-:W-:Y:S01]  /*3a2e0*/  HADD2.F32 R201, -RZ, R17.H0_H0 ;  /* 0x20000011ffc97230 */ /* 0x020fe20000004100 */
        /* <DEDUP_REMOVED lines=10> */
.L_x_617:
[----:B------:R-:W-:Y:S05]  /*3a390*/  BSYNC B1 ;  /* 0x0000000000017941 */ /* 0x000fea0003800000 */
.L_x_616:
[----:B--2--5:R-:W-:Y:S01]  /*3a3a0*/  HADD2.F32 R201, -RZ, R17.H0_H0 ;  /* 0x20000011ffc97230 */ /* 0x024fe20000004100 */
[----:B------:R-:W-:Y:S01]  /*3a3b0*/  ISETP.GT.AND P5, PT, R0, 0x80, P1 ;  /* 0x000000800000780c */ /* 0x000fe20000fa4270 */
[----:B------:R-:W-:Y:S01]  /*3a3c0*/  ULDC.64 UR4, c[0x0][0x208] ;  /* 0x0000820000047ab9 */ /* 0x000fe20000000a00 */
[----:B------:R-:W-:Y:S02]  /*3a3d0*/  BSSY B1, `(.L_x_618) ;  /* 0x0000008000017945 */ /* 0x000fe40003800000 */
[----:B0-----:R-:W-:-:S04]  /*3a3e0*/  FMUL R200, R201, R16 ;  /* 0x00000010c9c87220 */ /* 0x001fc80000400000 */
[----:B------:R-:W-:-:S05]  /*3a3f0*/  FFMA R200, R203, R2, R200 ;  /* 0x00000002cbc87223 */ /* 0x000fca00000000c8 */
[----:B------:R-:W-:-:S05]  /*3a400*/  F2FP.F16.F32.PACK_AB R200, RZ, R200 ;  /* 0x000000c8ffc8723e */ /* 0x000fca00000000ff */
[----:B------:R0:W-:Y:S01]  /*3a410*/  @P4 STG.E.U16 desc[UR4][R208.64+0x122], R200 ;  /* 0x000122c8d0004986 */ /* 0x0001e2000c101504 */
[----:B------:R-:W-:Y:S05]  /*3a420*/  @!P5 BRA `(.L_x_619) ;  /* 0x000000000008d947 */ /* 0x000fea0003800000 */
[----:B------:R-:W-:Y:S02]  /*3a430*/  ULDC.64 UR4, c[0x0][0x208] ;  /* 0x0000820000047ab9 */ /* 0x000fe40000000a00 */
[----:B------:R2:W5:Y:S03]  /*3a440*/  LDG.E.LTC128B.U16 R17, desc[UR4][R234.64+0x130] ;  /* 0x00013004ea117981 */ /* 0x000566000c1e1520 */
.L_x_619:
[----:B------:R-:W-:Y:S05]  /*3a450*/  BSYNC B1 ;  /* 0x0000000000017941 */ /* 0x000fea0003800000 */
.L_x_618:
        /* <DEDUP_REMOVED lines=11> */
.L_x_621:
[----:B------:R-:W-:Y:S05]  /*3a510*/  BSYNC B1 ;  /* 0x0000000000017941 */ /* 0x000fea0003800000 */
.L_x_620:
        /* <DEDUP_REMOVED lines=11> */
.L_x_623:
[----:B------:R-:W-:Y:S05]  /*3a5d0*/  BSYNC B1 ;  /* 0x0000000000017941 */ /* 0x000fea0003800000 */
.L_x_622:
        /* <DEDUP_REMOVED lines=11> */
.L_x_625:
[----:B------:R-:W-:Y:S05]  /*3a690*/  BSYNC B1 ;  /* 0x0000000000017941 */ /* 0x000fea0003800000 */
.L_x_624:
        /* <DEDUP_REMOVED lines=11> */
.L_x_627:
[----:B------:R-:W-:Y:S05]  /*3a750*/  BSYNC B1 ;  /* 0x0000000000017941 */ /* 0x000fea0003800000 */
.L_x_626:
        /* <DEDUP_REMOVED lines=11> */
.L_x_629:
[----:B------:R-:W-:Y:S05]  /*3a810*/  BSYNC B1 ;  /* 0x0000000000017941 */ /* 0x000fea0003800000 */
.L_x_628:
        /* <DEDUP_REMOVED lines=11> */
.L_x_631:
[----:B------:R-:W-:Y:S05]  /*3a8d0*/  BSYNC B1 ;  /* 0x0000000000017941 */ /* 0x000fea0003800000 */
.L_x_630:
        /* <DEDUP_REMOVED lines=11> */
.L_x_633:
[----:B------:R-:W-:Y:S05]  /*3a990*/  BSYNC B1 ;  /* 0x0000000000017941 */ /* 0x000fea0003800000 */
.L_x_632:
        /* <DEDUP_REMOVED lines=11> */
.L_x_635:
[----:B------:R-:W-:Y:S05]  /*3aa50*/  BSYNC B1 ;  /* 0x0000000000017941 */ /* 0x000fea0003800000 */
.L_x_634:
        /* <DEDUP_REMOVED lines=11> */
.L_x_637:
[----:B------:R-:W-:Y:S05]  /*3ab10*/  BSYNC B1 ;  /* 0x0000000000017941 */ /* 0x000fea0003800000 */
.L_x_636:
        /* <DEDUP_REMOVED lines=11> */
.L_x_639:
[----:B------:R-:W-:Y:S05]  /*3abd0*/  BSYNC B1 ;  /* 0x0000000000017941 */ /* 0x000fea0003800000 */
.L_x_638:
        /* <DEDUP_REMOVED lines=11> */
.L_x_641:
[----:B------:R-:W-:Y:S05]  /*3ac90*/  BSYNC B1 ;  /* 0x0000000000017941 */ /* 0x000fea0003800000 */
.L_x_640:
        /* <DEDUP_REMOVED lines=11> */
.L_x_643:
[----:B------:R-:W-:Y:S05]  /*3ad50*/  BSYNC B1 ;  /* 0x0000000000017941 */ /* 0x000fea0003800000 */
.L_x_642:
        /* <DEDUP_REMOVED lines=11> */
.L_x_645:
[----:B------:R-:W-:Y:S05]  /*3ae10*/  BSYNC B1 ;  /* 0x0000000000017941 */ /* 0x000fea0003800000 */
.L_x_644:
        /* <DEDUP_REMOVED lines=11> */
.L_x_647:
[----:B------:R-:W-:Y:S05]  /*3aed0*/  BSYNC B1 ;  /* 0x0000000000017941 */ /* 0x000fea0003800000 */
.L_x_646:
        /* <DEDUP_REMOVED lines=11> */
.L_x_649:
[----:B------:R-:W-:Y:S05]  /*3af90*/  BSYNC B1 ;  /* 0x0000000000017941 */ /* 0x000fea0003800000 */
.L_x_648:
        /* <DEDUP_REMOVED lines=11> */
.L_x_651:
[----:B------:R-:W-:Y:S05]  /*3b050*/  BSYNC B1 ;  /* 0x0000000000017941 */ /* 0x000fea0003800000 */
.L_x_650:
        /* <DEDUP_REMOVED lines=11> */
.L_x_653:
[----:B------:R-:W-:Y:S05]  /*3b110*/  BSYNC B1 ;  /* 0x0000000000017941 */ /* 0x000fea0003800000 */
.L_x_652:
        /* <DEDUP_REMOVED lines=11> */
.L_x_655:
[----:B------:R-:W-:Y:S05]  /*3b1d0*/  BSYNC B1 ;  /* 0x0000000000017941 */ /* 0x000fea0003800000 */
.L_x_654:
        /* <DEDUP_REMOVED lines=11> */
.L_x_657:
[----:B------:R-:W-:Y:S05]  /*3b290*/  BSYNC B1 ;  /* 0x0000000000017941 */ /* 0x000fea0003800000 */
.L_x_656:
        /* <DEDUP_REMOVED lines=12> */
.L_x_659:
[----:B------:R-:W-:Y:S05]  /*3b360*/  BSYNC B1 ;  /* 0x0000000000017941 */ /* 0x000fea0003800000 */
.L_x_658:
        /* <DEDUP_REMOVED lines=12> */
.L_x_661:
[----:B------:R-:W-:Y:S05]  /*3b430*/  BSYNC B1 ;  /* 0x0000000000017941 */ /* 0x000fea0003800000 */
.L_x_660:
        /* <DEDUP_REMOVED lines=11> */
.L_x_663:
[----:B------:R-:W-:Y:S05]  /*3b4f0*/  BSYNC B1 ;  /* 0x0000000000017941 */ /* 0x000fea0003800000 */
.L_x_662:
        /* <DEDUP_REMOVED lines=11> */
.L_x_665:
[----:B------:R-:W-:Y:S05]  /*3b5b0*/  BSYNC B1 ;  /* 0x0000000000017941 */ /* 0x000fea0003800000 */
.L_x_664:
        /* <DEDUP_REMOVED lines=12> */
.L_x_667:
[----:B------:R-:W-:Y:S05]  /*3b680*/  BSYNC B1 ;  /* 0x0000000000017941 */ /* 0x000fea0003800000 */
.L_x_666:
        /* <DEDUP_REMOVED lines=12> */
.L_x_669:
[----:B------:R-:W-:Y:S05]  /*3b750*/  BSYNC B1 ;  /* 0x0000000000017941 */ /* 0x000fea0003800000 */
.L_x_668:
        /* <DEDUP_REMOVED lines=11> */
.L_x_671:
[----:B------:R-:W-:Y:S05]  /*3b810*/  BSYNC B1 ;  /* 0x0000000000017941 */ /* 0x000fea0003800000 */
.L_x_670:
        /* <DEDUP_REMOVED lines=11> */
.L_x_673:
[----:B------:R-:W-:Y:S05]  /*3b8d0*/  BSYNC B1 ;  /* 0x0000000000017941 */ /* 0x000fea0003800000 */
.L_x_672:
        /* <DEDUP_REMOVED lines=11> */
.L_x_675:
[----:B------:R-:W-:Y:S05]  /*3b990*/  BSYNC B1 ;  /* 0x0000000000017941 */ /* 0x000fea0003800000 */
.L_x_674:
        /* <DEDUP_REMOVED lines=11> */
.L_x_677:
[----:B------:R-:W-:Y:S05]  /*3ba50*/  BSYNC B1 ;  /* 0x0000000000017941 */ /* 0x000fea0003800000 */
.L_x_676:
        /* <DEDUP_REMOVED lines=11> */
.L_x_679:
[----:B------:R-:W-:Y:S05]  /*3bb10*/  BSYNC B1 ;  /* 0x0000000000017941 */ /* 0x000fea0003800000 */
.L_x_678:
        /* <DEDUP_REMOVED lines=11> */
.L_x_681:
[----:B------:R-:W-:Y:S05]  /*3bbd0*/  BSYNC B1 ;  /* 0x0000000000017941 */ /* 0x000fea0003800000 */
.L_x_680:
        /* <DEDUP_REMOVED lines=11> */
.L_x_683:
[----:B------:R-:W-:Y:S05]  /*3bc90*/  BSYNC B1 ;  /* 0x0000000000017941 */ /* 0x000fea0003800000 */
.L_x_682:
        /* <DEDUP_REMOVED lines=11> */
.L_x_685:
[----:B------:R-:W-:Y:S05]  /*3bd50*/  BSYNC B1 ;  /* 0x0000000000017941 */ /* 0x000fea0003800000 */
.L_x_684:
        /* <DEDUP_REMOVED lines=11> */
.L_x_687:
[----:B------:R-:W-:Y:S05]  /*3be10*/  BSYNC B1 ;  /* 0x0000000000017941 */ /* 0x000fea0003800000 */
.L_x_686:
        /* <DEDUP_REMOVED lines=11> */
.L_x_689:
[----:B------:R-:W-:Y:S05]  /*3bed0*/  BSYNC B1 ;  /* 0x0000000000017941 */ /* 0x000fea0003800000 */
.L_x_688:
        /* <DEDUP_REMOVED lines=11> */
.L_x_691:
[----:B------:R-:W-:Y:S05]  /*3bf90*/  BSYNC B1 ;  /* 0x0000000000017941 */ /* 0x000fea0003800000 */
.L_x_690:
        /* <DEDUP_REMOVED lines=11> */
.L_x_693:
[----:B------:R-:W-:Y:S05]  /*3c050*/  BSYNC B1 ;  /* 0x0000000000017941 */ /* 0x000fea0003800000 */
.L_x_692:
        /* <DEDUP_REMOVED lines=11> */
.L_x_695:
[----:B------:R-:W-:Y:S05]  /*3c110*/  BSYNC B1 ;  /* 0x0000000000017941 */ /* 0x000fea0003800000 */
.L_x_694:
        /* <DEDUP_REMOVED lines=11> */
.L_x_697:
[----:B------:R-:W-:Y:S05]  /*3c1d0*/  BSYNC B1 ;  /* 0x0000000000017941 */ /* 0x000fea0003800000 */
.L_x_696:
        /* <DEDUP_REMOVED lines=11> */
.L_x_699:
[----:B------:R-:W-:Y:S05]  /*3c290*/  BSYNC B1 ;  /* 0x0000000000017941 */ /* 0x000fea0003800000 */
.L_x_698:
        /* <DEDUP_REMOVED lines=11> */
.L_x_701:
[----:B------:R-:W-:Y:S05]  /*3c350*/  BSYNC B1 ;  /* 0x0000000000017941 */ /* 0x000fea0003800000 */
.L_x_700:
        /* <DEDUP_REMOVED lines=11> */
.L_x_703:
[----:B------:R-:W-:Y:S05]  /*3c410*/  BSYNC B1 ;  /* 0x0000000000017941 */ /* 0x000fea0003800000 */
.L_x_702:
        /* <DEDUP_REMOVED lines=11> */
.L_x_705:
[----:B------:R-:W-:Y:S05]  /*3c4d0*/  BSYNC B1 ;  /* 0x0000000000017941 */ /* 0x000fea0003800000 */
.L_x_704:
        /* <DEDUP_REMOVED lines=11> */
.L_x_707:
[----:B------:R-:W-:Y:S05]  /*3c590*/  BSYNC B1 ;  /* 0x0000000000017941 */ /* 0x000fea0003800000 */
.L_x_706:
        /* <DEDUP_REMOVED lines=11> */
.L_x_709:
[----:B------:R-:W-:Y:S05]  /*3c650*/  BSYNC B1 ;  /* 0x0000000000017941 */ /* 0x000fea0003800000 */
.L_x_708:
        /* <DEDUP_REMOVED lines=11> */
.L_x_711:
[----:B------:R-:W-:Y:S05]  /*3c710*/  BSYNC B1 ;  /* 0x0000000000017941 */ /* 0x000fea0003800000 */
.L_x_710:
        /* <DEDUP_REMOVED lines=11> */
.L_x_713:
[----:B------:R-:W-:Y:S05]  /*3c7d0*/  BSYNC B1 ;  /* 0x0000000000017941 */ /* 0x000fea0003800000 */
.L_x_712:
        /* <DEDUP_REMOVED lines=11> */
.L_x_715:
[----:B------:R-:W-:Y:S05]  /*3c890*/  BSYNC B1 ;  /* 0x0000000000017941 */ /* 0x000fea0003800000 */
.L_x_714:
        /* <DEDUP_REMOVED lines=11> */
.L_x_717:
[----:B------:R-:W-:Y:S05]  /*3c950*/  BSYNC B1 ;  /* 0x0000000000017941 */ /* 0x000fea0003800000 */
.L_x_716:
        /* <DEDUP_REMOVED lines=11> */
.L_x_719:
[----:B------:R-:W-:Y:S05]  /*3ca10*/  BSYNC B1 ;  /* 0x0000000000017941 */ /* 0x000fea0003800000 */
.L_x_718:
        /* <DEDUP_REMOVED lines=11> */
.L_x_721:
[----:B------:R-:W-:Y:S05]  /*3cad0*/  BSYNC B1 ;  /* 0x0000000000017941 */ /* 0x000fea0003800000 */
.L_x_720:
        /* <DEDUP_REMOVED lines=12> */
.L_x_723:
[----:B------:R-:W-:Y:S05]  /*3cba0*/  BSYNC B1 ;  /* 0x0000000000017941 */ /* 0x000fea0003800000 */
.L_x_722:
        /* <DEDUP_REMOVED lines=12> */
.L_x_725:
[----:B------:R-:W-:Y:S05]  /*3cc70*/  BSYNC B1 ;  /* 0x0000000000017941 */ /* 0x000fea0003800000 */
.L_x_724:
        /* <DEDUP_REMOVED lines=11> */
.L_x_727:
[----:B------:R-:W-:Y:S05]  /*3cd30*/  BSYNC B1 ;  /* 0x0000000000017941 */ /* 0x000fea0003800000 */
.L_x_726:
        /* <DEDUP_REMOVED lines=11> */
.L_x_729:
[----:B------:R-:W-:Y:S05]  /*3cdf0*/  BSYNC B1 ;  /* 0x0000000000017941 */ /* 0x000fea0003800000 */
.L_x_728:
        /* <DEDUP_REMOVED lines=12> */
.L_x_731:
[----:B------:R-:W-:Y:S05]  /*3cec0*/  BSYNC B1 ;  /* 0x0000000000017941 */ /* 0x000fea0003800000 */
.L_x_730:
        /* <DEDUP_REMOVED lines=12> */
.L_x_733:
[----:B------:R-:W-:Y:S05]  /*3cf90*/  BSYNC B1 ;  /* 0x0000000000017941 */ /* 0x000fea0003800000 */
.L_x_732:
        /* <DEDUP_REMOVED lines=11> */
.L_x_735:
[----:B------:R-:W-:Y:S05]  /*3d050*/  BSYNC B1 ;  /* 0x0000000000017941 */ /* 0x000fea0003800000 */
.L_x_734:
        /* <DEDUP_REMOVED lines=11> */
.L_x_737:
[----:B------:R-:W-:Y:S05]  /*3d110*/  BSYNC B1 ;  /* 0x0000000000017941 */ /* 0x000fea0003800000 */
.L_x_736:
        /* <DEDUP_REMOVED lines=11> */
.L_x_739:
[----:B------:R-:W-:Y:S05]  /*3d1d0*/  BSYNC B1 ;  /* 0x0000000000017941 */ /* 0x000fea0003800000 */
.L_x_738:
        /* <DEDUP_REMOVED lines=11> */
.L_x_741:
[----:B------:R-:W-:Y:S05]  /*3d290*/  BSYNC B1 ;  /* 0x0000000000017941 */ /* 0x000fea0003800000 */
.L_x_740:
        /* <DEDUP_REMOVED lines=11> */
.L_x_743:
[----:B------:R-:W-:Y:S05]  /*3d350*/  BSYNC B1 ;  /* 0x0000000000017941 */ /* 0x000fea0003800000 */
.L_x_742:
        /* <DEDUP_REMOVED lines=11> */
.L_x_745:
[----:B------:R-:W-:Y:S05]  /*3d410*/  BSYNC B1 ;  /* 0x0000000000017941 */ /* 0x000fea0003800000 */
.L_x_744:
        /* <DEDUP_REMOVED lines=11> */
.L_x_747:
[----:B------:R-:W-:Y:S05]  /*3d4d0*/  BSYNC B1 ;  /* 0x0000000000017941 */ /* 0x000fea0003800000 */
.L_x_746:
        /* <DEDUP_REMOVED lines=11> */
.L_x_749:
[----:B------:R-:W-:Y:S05]  /*3d590*/  BSYNC B1 ;  /* 0x0000000000017941 */ /* 0x000fea0003800000 */
.L_x_748:
        /* <DEDUP_REMOVED lines=11> */
.L_x_751:
[----:B------:R-:W-:Y:S05]  /*3d650*/  BSYNC B1 ;  /* 0x0000000000017941 */ /* 0x000fea0003800000 */
.L_x_750:
        /* <DEDUP_REMOVED lines=11> */
.L_x_753:
[----:B------:R-:W-:Y:S05]  /*3d710*/  BSYNC B1 ;  /* 0x0000000000017941 */ /* 0x000fea0003800000 */
.L_x_752:
        /* <DEDUP_REMOVED lines=11> */
.L_x_755:
[----:B------:R-:W-:Y:S05]  /*3d7d0*/  BSYNC B1 ;  /* 0x0000000000017941 */ /* 0x000fea0003800000 */
.L_x_754:
        /* <DEDUP_REMOVED lines=11> */
.L_x_757:
[----:B------:R-:W-:Y:S05]  /*3d890*/  BSYNC B1 ;  /* 0x0000000000017941 */ /* 0x000fea0003800000 */
.L_x_756:
        /* <DEDUP_REMOVED lines=11> */
.L_x_759:
[----:B------:R-:W-:Y:S05]  /*3d950*/  BSYNC B1 ;  /* 0x0000000000017941 */ /* 0x000fea0003800000 */
.L_x_758:
        /* <DEDUP_REMOVED lines=11> */
.L_x_761:
[----:B------:R-:W-:Y:S05]  /*3da10*/  BSYNC B1 ;  /* 0x0000000000017941 */ /* 0x000fea0003800000 */
.L_x_760:
        /* <DEDUP_REMOVED lines=11> */
.L_x_763:
[----:B------:R-:W-:Y:S05]  /*3dad0*/  BSYNC B1 ;  /* 0x0000000000017941 */ /* 0x000fea0003800000 */
.L_x_762:
        /* <DEDUP_REMOVED lines=11> */
.L_x_765:
[----:B------:R-:W-:Y:S05]  /*3db90*/  BSYNC B1 ;  /* 0x0000000000017941 */ /* 0x000fea0003800000 */
.L_x_764:
        /* <DEDUP_REMOVED lines=11> */
.L_x_767:
[----:B------:R-:W-:Y:S05]  /*3dc50*/  BSYNC B1 ;  /* 0x0000000000017941 */ /* 0x000fea0003800000 */
.L_x_766:
        /* <DEDUP_REMOVED lines=11> */
.L_x_769:
[----:B------:R-:W-:Y:S05]  /*3dd10*/  BSYNC B1 ;  /* 0x0000000000017941 */ /* 0x000fea0003800000 */
.L_x_768:
        /* <DEDUP_REMOVED lines=11> */
.L_x_771:
[----:B------:R-:W-:Y:S05]  /*3ddd0*/  BSYNC B1 ;  /* 0x0000000000017941 */ /* 0x000fea0003800000 */
.L_x_770:
        /* <DEDUP_REMOVED lines=11> */
.L_x_773:
[----:B------:R-:W-:Y:S05]  /*3de90*/  BSYNC B1 ;  /* 0x0000000000017941 */ /* 0x000fea0003800000 */
.L_x_772:
        /* <DEDUP_REMOVED lines=11> */
.L_x_775:
[----:B------:R-:W-:Y:S05]  /*3df50*/  BSYNC B1 ;  /* 0x0000000000017941 */ /* 0x000fea0003800000 */
.L_x_774:
        /* <DEDUP_REMOVED lines=11> */
.L_x_777:
[----:B------:R-:W-:Y:S05]  /*3e010*/  BSYNC B1 ;  /* 0x0000000000017941 */ /* 0x000fea0003800000 */
.L_x_776:
        /* <DEDUP_REMOVED lines=11> */
.L_x_779:
[----:B------:R-:W-:Y:S05]  /*3e0d0*/  BSYNC B1 ;  /* 0x0000000000017941 */ /* 0x000fea0003800000 */
.L_x_778:
        /* <DEDUP_REMOVED lines=11> */
.L_x_781:
[----:B------:R-:W-:Y:S05]  /*3e190*/  BSYNC B1 ;  /* 0x0000000000017941 */ /* 0x000fea0003800000 */
.L_x_780:
        /* <DEDUP_REMOVED lines=11> */
.L_x_783:
[----:B------:R-:W-:Y:S05]  /*3e250*/  BSYNC B1 ;  /* 0x0000000000017941 */ /* 0x000fea0003800000 */
.L_x_782:
        /* <DEDUP_REMOVED lines=11> */
.L_x_785:
[----:B------:R-:W-:Y:S05]  /*3e310*/  BSYNC B1 ;  /* 0x0000000000017941 */ /* 0x000fea0003800000 */
.L_x_784:
        /* <DEDUP_REMOVED lines=12> */
.L_x_787:
[----:B------:R-:W-:Y:S05]  /*3e3e0*/  BSYNC B1 ;  /* 0x0000000000017941 */ /* 0x000fea0003800000 */
.L_x_786:
        /* <DEDUP_REMOVED lines=12> */
.L_x_789:
[----:B------:R-:W-:Y:S05]  /*3e4b0*/  BSYNC B1 ;  /* 0x0000000000017941 */ /* 0x000fea0003800000 */
.L_x_788:
        /* <DEDUP_REMOVED lines=11> */
.L_x_791:
[----:B------:R-:W-:Y:S05]  /*3e570*/  BSYNC B1 ;  /* 0x0000000000017941 */ /* 0x000fea0003800000 */
.L_x_790:
        /* <DEDUP_REMOVED lines=11> */
.L_x_793:
[----:B------:R-:W-:Y:S05]  /*3e630*/  BSYNC B1 ;  /* 0x0000000000017941 */ /* 0x000fea0003800000 */
.L_x_792:
        /* <DEDUP_REMOVED lines=12> */
.L_x_795:
[----:B------:R-:W-:Y:S05]  /*3e700*/  BSYNC B1 ;  /* 0x0000000000017941 */ /* 0x000fea0003800000 */
.L_x_794:
        /* <DEDUP_REMOVED lines=12> */
.L_x_797:
[----:B------:R-:W-:Y:S05]  /*3e7d0*/  BSYNC B1 ;  /* 0x0000000000017941 */ /* 0x000fea0003800000 */
.L_x_796:
        /* <DEDUP_REMOVED lines=11> */
.L_x_799:
[----:B------:R-:W-:Y:S05]  /*3e890*/  BSYNC B1 ;  /* 0x0000000000017941 */ /* 0x000fea0003800000 */
.L_x_798:
        /* <DEDUP_REMOVED lines=11> */
.L_x_801:
[----:B------:R-:W-:Y:S05]  /*3e950*/  BSYNC B1 ;  /* 0x0000000000017941 */ /* 0x000fea0003800000 */
.L_x_800:
        /* <DEDUP_REMOVED lines=11> */
.L_x_803:
[----:B------:R-:W-:Y:S05]  /*3ea10*/  BSYNC B1 ;  /* 0x0000000000017941 */ /* 0x000fea0003800000 */
.L_x_802:
        /* <DEDUP_REMOVED lines=11> */
.L_x_805:
[----:B------:R-:W-:Y:S05]  /*3ead0*/  BSYNC B1 ;  /* 0x0000000000017941 */ /* 0x000fea0003800000 */
.L_x_804:
        /* <DEDUP_REMOVED lines=11> */
.L_x_807:
[----:B------:R-:W-:Y:S05]  /*3eb90*/  BSYNC B1 ;  /* 0x0000000000017941 */ /* 0x000fea0003800000 */
.L_x_806:
        /* <DEDUP_REMOVED lines=11> */
.L_x_809:
[----:B------:R-:W-:Y:S05]  /*3ec50*/  BSYNC B1 ;  /* 0x0000000000017941 */ /* 0x000fea0003800000 */
.L_x_808:
        /* <DEDUP_REMOVED lines=11> */
.L_x_811:
[----:B------:R-:W-:Y:S05]  /*3ed10*/  BSYNC B1 ;  /* 0x0000000000017941 */ /* 0x000fea0003800000 */
.L_x_810:
        /* <DEDUP_REMOVED lines=11> */
.L_x_813:
[----:B------:R-:W-:Y:S05]  /*3edd0*/  BSYNC B1 ;  /* 0x0000000000017941 */ /* 0x000fea0003800000 */
.L_x_812:
        /* <DEDUP_REMOVED lines=11> */
.L_x_815:
[----:B------:R-:W-:Y:S05]  /*3ee90*/  BSYNC B1 ;  /* 0x0000000000017941 */ /* 0x000fea0003800000 */
.L_x_814:
        /* <DEDUP_REMOVED lines=11> */
.L_x_817:
[----:B------:R-:W-:Y:S05]  /*3ef50*/  BSYNC B1 ;  /* 0x0000000000017941 */ /* 0x000fea0003800000 */
.L_x_816:
        /* <DEDUP_REMOVED lines=11> */
.L_x_819:
[----:B------:R-:W-:Y:S05]  /*3f010*/  BSYNC B1 ;  /* 0x0000000000017941 */ /* 0x000fea0003800000 */
.L_x_818:
        /* <DEDUP_REMOVED lines=11> */
.L_x_821:
[----:B------:R-:W-:Y:S05]  /*3f0d0*/  BSYNC B1 ;  /* 0x0000000000017941 */ /* 0x000fea0003800000 */
.L_x_820:
        /* <DEDUP_REMOVED lines=11> */
.L_x_823:
[----:B------:R-:W-:Y:S05]  /*3f190*/  BSYNC B1 ;  /* 0x0000000000017941 */ /* 0x000fea0003800000 */
.L_x_822:
        /* <DEDUP_REMOVED lines=11> */
.L_x_825:
[----:B------:R-:W-:Y:S05]  /*3f250*/  BSYNC B1 ;  /* 0x0000000000017941 */ /* 0x000fea0003800000 */
.L_x_824:
        /* <DEDUP_REMOVED lines=11> */
.L_x_827:
[----:B------:R-:W-:Y:S05]  /*3f310*/  BSYNC B1 ;  /* 0x0000000000017941 */ /* 0x000fea0003800000 */
.L_x_826:
        /* <DEDUP_REMOVED lines=11> */
.L_x_829:
[----:B------:R-:W-:Y:S05]  /*3f3d0*/  BSYNC B1 ;  /* 0x0000000000017941 */ /* 0x000fea0003800000 */
.L_x_828:
        /* <DEDUP_REMOVED lines=11> */
.L_x_831:
[----:B------:R-:W-:Y:S05]  /*3f490*/  BSYNC B1 ;  /* 0x0000000000017941 */ /* 0x000fea0003800000 */
.L_x_830:
        /* <DEDUP_REMOVED lines=11> */
.L_x_833:
[----:B------:R-:W-:Y:S05]  /*3f550*/  BSYNC B1 ;  /* 0x0000000000017941 */ /* 0x000fea0003800000 */
.L_x_832:
        /* <DEDUP_REMOVED lines=11> */
.L_x_835:
[----:B------:R-:W-:Y:S05]  /*3f610*/  BSYNC B1 ;  /* 0x0000000000017941 */ /* 0x000fea0003800000 */
.L_x_834:
        /* <DEDUP_REMOVED lines=11> */
.L_x_837:
[----:B------:R-:W-:Y:S05]  /*3f6d0*/  BSYNC B1 ;  /* 0x0000000000017941 */ /* 0x000fea0003800000 */
.L_x_836:
        /* <DEDUP_REMOVED lines=11> */
.L_x_839:
[----:B------:R-:W-:Y:S05]  /*3f790*/  BSYNC B1 ;  /* 0x0000000000017941 */ /* 0x000fea0003800000 */
.L_x_838:
        /* <DEDUP_REMOVED lines=11> */
.L_x_841:
[----:B------:R-:W-:Y:S05]  /*3f850*/  BSYNC B1 ;  /* 0x0000000000017941 */ /* 0x000fea0003800000 */
.L_x_840:
        /* <DEDUP_REMOVED lines=11> */
.L_x_843:
[----:B------:R-:W-:Y:S05]  /*3f910*/  BSYNC B1 ;  /* 0x0000000000017941 */ /* 0x000fea0003800000 */
.L_x_842:
        /* <DEDUP_REMOVED lines=11> */
.L_x_845:
[----:B------:R-:W-:Y:S05]  /*3f9d0*/  BSYNC B1 ;  /* 0x0000000000017941 */ /* 0x000fea0003800000 */
.L_x_844:
        /* <DEDUP_REMOVED lines=11> */
.L_x_847:
[----:B------:R-:W-:Y:S05]  /*3fa90*/  BSYNC B1 ;  /* 0x0000000000017941 */ /* 0x000fea0003800000 */
.L_x_846:
        /* <DEDUP_REMOVED lines=11> */
.L_x_849:
[----:B------:R-:W-:Y:S05]  /*3fb50*/  BSYNC B1 ;  /* 0x0000000000017941 */ /* 0x000fea0003800000 */
.L_x_848:
        /* <DEDUP_REMOVED lines=12> */
.L_x_851:
[----:B------:R-:W-:Y:S05]  /*3fc20*/  BSYNC B1 ;  /* 0x0000000000017941 */ /* 0x000fea0003800000 */
.L_x_850:
        /* <DEDUP_REMOVED lines=12> */
.L_x_853:
[----:B------:R-:W-:Y:S05]  /*3fcf0*/  BSYNC B1 ;  /* 0x0000000000017941 */ /* 0x000fea0003800000 */
.L_x_852:
        /* <DEDUP_REMOVED lines=11> */
.L_x_855:
[----:B------:R-:W-:Y:S05]  /*3fdb0*/  BSYNC B1 ;  /* 0x0000000000017941 */ /* 0x000fea0003800000 */
.L_x_854:
        /* <DEDUP_REMOVED lines=11> */
.L_x_857:
[----:B------:R-:W-:Y:S05]  /*3fe70*/  BSYNC B1 ;  /* 0x0000000000017941 */ /* 0x000fea0003800000 */
.L_x_856:
        /* <DEDUP_REMOVED lines=12> */
.L_x_859:
[----:B------:R-:W-:Y:S05]  /*3ff40*/  BSYNC B1 ;  /* 0x0000000000017941 */ /* 0x000fea0003800000 */
.L_x_858:
        /* <DEDUP_REMOVED lines=12> */
.L_x_861:
[----:B------:R-:W-:Y:S05]  /*40010*/  BSYNC B1 ;  /* 0x0000000000017941 */ /* 0x000fea0003800000 */
.L_x_860:
        /* <DEDUP_REMOVED lines=11> */
.L_x_863:
[----:B------:R-:W-:Y:S05]  /*400d0*/  BSYNC B1 ;  /* 0x0000000000017941 */ /* 0x000fea0003800000 */
.L_x_862:
        /* <DEDUP_REMOVED lines=11> */
.L_x_865:
[----:B------:R-:W-:Y:S05]  /*40190*/  BSYNC B1 ;  /* 0x0000000000017941 */ /* 0x000fea0003800000 */
.L_x_864:
        /* <DEDUP_REMOVED lines=11> */
.L_x_867:
[----:B------:R-:W-:Y:S05]  /*40250*/  BSYNC B1 ;  /* 0x0000000000017941 */ /* 0x000fea0003800000 */
.L_x_866:
        /* <DEDUP_REMOVED lines=11> */
.L_x_869:
[----:B------:R-:W-:Y:S05]  /*40310*/  BSYNC B1 ;  /* 0x0000000000017941 */ /* 0x000fea0003800000 */
.L_x_868:
        /* <DEDUP_REMOVED lines=11> */
.L_x_871:
[----:B------:R-:W-:Y:S05]  /*403d0*/  BSYNC B1 ;  /* 0x0000000000017941 */ /* 0x000fea0003800000 */
.L_x_870:
        /* <DEDUP_REMOVED lines=11> */
.L_x_873:
[----:B------:R-:W-:Y:S05]  /*40490*/  BSYNC B1 ;  /* 0x0000000000017941 */ /* 0x000fea0003800000 */
.L_x_872:
        /* <DEDUP_REMOVED lines=11> */
.L_x_875:
[----:B------:R-:W-:Y:S05]  /*40550*/  BSYNC B1 ;  /* 0x0000000000017941 */ /* 0x000fea0003800000 */
.L_x_874:
        /* <DEDUP_REMOVED lines=11> */
.L_x_877:
[----:B------:R-:W-:Y:S05]  /*40610*/  BSYNC B1 ;  /* 0x0000000000017941 */ /* 0x000fea0003800000 */
.L_x_876:
        /* <DEDUP_REMOVED lines=11> */
.L_x_879:
[----:B------:R-:W-:Y:S05]  /*406d0*/  BSYNC B1 ;  /* 0x0000000000017941 */ /* 0x000fea0003800000 */
.L_x_878:
        /* <DEDUP_REMOVED lines=11> */
.L_x_881:
[----:B------:R-:W-:Y:S05]  /*40790*/  BSYNC B1 ;  /* 0x0000000000017941 */ /* 0x000fea0003800000 */
.L_x_880:
        /* <DEDUP_REMOVED lines=11> */
.L_x_883:
[----:B------:R-:W-:Y:S05]  /*40850*/  BSYNC B1 ;  /* 0x0000000000017941 */ /* 0x000fea0003800000 */
.L_x_882:
        /* <DEDUP_REMOVED lines=11> */
.L_x_885:
[----:B------:R-:W-:Y:S05]  /*40910*/  BSYNC B1 ;  /* 0x0000000000017941 */ /* 0x000fea0003800000 */
.L_x_884:
        /* <DEDUP_REMOVED lines=11> */
.L_x_887:
[----:B------:R-:W-:Y:S05]  /*409d0*/  BSYNC B1 ;  /* 0x0000000000017941 */ /* 0x000fea0003800000 */
.L_x_886:
        /* <DEDUP_REMOVED lines=11> */
.L_x_889:
[----:B------:R-:W-:Y:S05]  /*40a90*/  BSYNC B1 ;  /* 0x0000000000017941 */ /* 0x000fea0003800000 */
.L_x_888:
        /* <DEDUP_REMOVED lines=11> */
.L_x_891:
[----:B------:R-:W-:Y:S05]  /*40b50*/  BSYNC B1 ;  /* 0x0000000000017941 */ /* 0x000fea0003800000 */
.L_x_890:
        /* <DEDUP_REMOVED lines=11> */
.L_x_893:
[----:B------:R-:W-:Y:S05]  /*40c10*/  BSYNC B1 ;  /* 0x0000000000017941 */ /* 0x000fea0003800000 */
.L_x_892:
        /* <DEDUP_REMOVED lines=11> */
.L_x_895:
[----:B------:R-:W-:Y:S05]  /*40cd0*/  BSYNC B1 ;  /* 0x0000000000017941 */ /* 0x000fea0003800000 */
.L_x_894:
        /* <DEDUP_REMOVED lines=11> */
.L_x_897:
[----:B------:R-:W-:Y:S05]  /*40d90*/  BSYNC B1 ;  /* 0x0000000000017941 */ /* 0x000fea0003800000 */
.L_x_896:
        /* <DEDUP_REMOVED lines=11> */
.L_x_899:
[----:B------:R-:W-:Y:S05]  /*40e50*/  BSYNC B1 ;  /* 0x0000000000017941 */ /* 0x000fea0003800000 */
.L_x_898:
        /* <DEDUP_REMOVED lines=11> */
.L_x_901:
[----:B------:R-:W-:Y:S05]  /*40f10*/  BSYNC B1 ;  /* 0x0000000000017941 */ /* 0x000fea0003800000 */
.L_x_900:
        /* <DEDUP_REMOVED lines=11> */
.L_x_903:
[----:B------:R-:W-:Y:S05]  /*40fd0*/  BSYNC B1 ;  /* 0x0000000000017941 */ /* 0x000fea0003800000 */
.L_x_902:
        /* <DEDUP_REMOVED lines=11> */
.L_x_905:
[----:B------:R-:W-:Y:S05]  /*41090*/  BSYNC B1 ;  /* 0x0000000000017941 */ /* 0x000fea0003800000 */
.L_x_904:
        /* <DEDUP_REMOVED lines=11> */
.L_x_907:
[----:B------:R-:W-:Y:S05]  /*41150*/  BSYNC B1 ;  /* 0x0000000000017941 */ /* 0x000fea0003800000 */
.L_x_906:
        /* <DEDUP_REMOVED lines=11> */
.L_x_909:
[----:B------:R-:W-:Y:S05]  /*41210*/  BSYNC B1 ;  /* 0x0000000000017941 */ /* 0x000fea0003800000 */
.L_x_908:
        /* <DEDUP_REMOVED lines=11> */
.L_x_911:
[----:B------:R-:W-:Y:S05]  /*412d0*/  BSYNC B1 ;  /* 0x0000000000017941 */ /* 0x000fea0003800000 */
.L_x_910:
        /* <DEDUP_REMOVED lines=11> */
.L_x_913:
[----:B------:R-:W-:Y:S05]  /*41390*/  BSYNC B1 ;  /* 0x0000000000017941 */ /* 0x000fea0003800000 */
.L_x_912:
        /* <DEDUP_REMOVED lines=12> */
.L_x_915:
[----:B------:R-:W-:Y:S05]  /*41460*/  BSYNC B1 ;  /* 0x0000000000017941 */ /* 0x000fea0003800000 */
.L_x_914:
        /* <DEDUP_REMOVED lines=12> */
.L_x_917:
[----:B------:R-:W-:Y:S05]  /*41530*/  BSYNC B1 ;  /* 0x0000000000017941 */ /* 0x000fea0003800000 */
.L_x_916:
        /* <DEDUP_REMOVED lines=11> */
.L_x_919:
[----:B------:R-:W-:Y:S05]  /*415f0*/  BSYNC B1 ;  /* 0x0000000000017941 */ /* 0x000fea0003800000 */
.L_x_918:
        /* <DEDUP_REMOVED lines=11> */
.L_x_921:
[----:B------:R-:W-:Y:S05]  /*416b0*/  BSYNC B1 ;  /* 0x0000000000017941 */ /* 0x000fea0003800000 */
.L_x_920:
        /* <DEDUP_REMOVED lines=12> */
.L_x_923:
[----:B------:R-:W-:Y:S05]  /*41780*/  BSYNC B1 ;  /* 0x0000000000017941 */ /* 0x000fea0003800000 */
.L_x_922:
        /* <DEDUP_REMOVED lines=12> */
.L_x_925:
[----:B------:R-:W-:Y:S05]  /*41850*/  BSYNC B1 ;  /* 0x0000000000017941 */ /* 0x000fea0003800000 */
.L_x_924:
[----:B-----5:R-:W-:Y:S01]  /*41860*/  HADD2.F32 R3, -RZ, R17.H0_H0 ;  /* 0x20000011ff037230 */ /* 0x020fe20000004100 */
        /* <DEDUP_REMOVED lines=10> */
.L_x_927:
[----:B------:R-:W-:Y:S05]  /*41910*/  BSYNC B1 ;  /* 0x0000000000017941 */ /* 0x000fea0003800000 */
.L_x_926:
        /* <DEDUP_REMOVED lines=11> */
.L_x_929:
[----:B------:R-:W-:Y:S05]  /*419d0*/  BSYNC B1 ;  /* 0x0000000000017941 */ /* 0x000fea0003800000 */
.L_x_928:
        /* <DEDUP_REMOVED lines=11> */
.L_x_931:
[----:B------:R-:W-:Y:S05]  /*41a90*/  BSYNC B1 ;  /* 0x0000000000017941 */ /* 0x000fea0003800000 */
.L_x_930:
        /* <DEDUP_REMOVED lines=11> */
.L_x_933:
[----:B------:R-:W-:Y:S05]  /*41b50*/  BSYNC B1 ;  /* 0x0000000000017941 */ /* 0x000fea0003800000 */
.L_x_932:
        /* <DEDUP_REMOVED lines=11> */
.L_x_935:
[----:B------:R-:W-:Y:S05]  /*41c10*/  BSYNC B1 ;  /* 0x0000000000017941 */ /* 0x000fea0003800000 */
.L_x_934:
        /* <DEDUP_REMOVED lines=11> */
.L_x_937:
[----:B------:R-:W-:Y:S05]  /*41cd0*/  BSYNC B1 ;  /* 0x0000000000017941 */ /* 0x000fea0003800000 */
.L_x_936:
        /* <DEDUP_REMOVED lines=11> */
.L_x_939:
[----:B------:R-:W-:Y:S05]  /*41d90*/  BSYNC B1 ;  /* 0x0000000000017941 */ /* 0x000fea0003800000 */
.L_x_938:
        /* <DEDUP_REMOVED lines=11> */
.L_x_941:
[----:B------:R-:W-:Y:S05]  /*41e50*/  BSYNC B1 ;  /* 0x0000000000017941 */ /* 0x000fea0003800000 */
.L_x_940:
        /* <DEDUP_REMOVED lines=11> */
.L_x_943:
[----:B------:R-:W-:Y:S05]  /*41f10*/  BSYNC B1 ;  /* 0x0000000000017941 */ /* 0x000fea0003800000 */
.L_x_942:
        /* <DEDUP_REMOVED lines=11> */
.L_x_945:
[----:B------:R-:W-:Y:S05]  /*41fd0*/  BSYNC B1 ;  /* 0x0000000000017941 */ /* 0x000fea0003800000 */
.L_x_944:
        /* <DEDUP_REMOVED lines=11> */
.L_x_947:
[----:B------:R-:W-:Y:S05]  /*42090*/  BSYNC B1 ;  /* 0x0000000000017941 */ /* 0x000fea0003800000 */
.L_x_946:
        /* <DEDUP_REMOVED lines=11> */
.L_x_949:
[----:B------:R-:W-:Y:S05]  /*42150*/  BSYNC B1 ;  /* 0x0000000000017941 */ /* 0x000fea0003800000 */
.L_x_948:
        /* <DEDUP_REMOVED lines=11> */
.L_x_951:
[----:B------:R-:W-:Y:S05]  /*42210*/  BSYNC B1 ;  /* 0x0000000000017941 */ /* 0x000fea0003800000 */
.L_x_950:
        /* <DEDUP_REMOVED lines=11> */
.L_x_953:
[----:B------:R-:W-:Y:S05]  /*422d0*/  BSYNC B1 ;  /* 0x0000000000017941 */ /* 0x000fea0003800000 */
.L_x_952:
        /* <DEDUP_REMOVED lines=11> */
.L_x_955:
[----:B------:R-:W-:Y:S05]  /*42390*/  BSYNC B1 ;  /* 0x0000000000017941 */ /* 0x000fea0003800000 */
.L_x_954:
        /* <DEDUP_REMOVED lines=11> */
.L_x_957:
[----:B------:R-:W-:Y:S05]  /*42450*/  BSYNC B1 ;  /* 0x0000000000017941 */ /* 0x000fea0003800000 */
.L_x_956:
        /* <DEDUP_REMOVED lines=11> */
.L_x_959:
[----:B------:R-:W-:Y:S05]  /*42510*/  BSYNC B1 ;  /* 0x0000000000017941 */ /* 0x000fea0003800000 */
.L_x_958:
        /* <DEDUP_REMOVED lines=11> */
.L_x_961:
[----:B------:R-:W-:Y:S05]  /*425d0*/  BSYNC B1 ;  /* 0x0000000000017941 */ /* 0x000fea0003800000 */
.L_x_960:
        /* <DEDUP_REMOVED lines=11> */
.L_x_963:
[----:B------:R-:W-:Y:S05]  /*42690*/  BSYNC B1 ;  /* 0x0000000000017941 */ /* 0x000fea0003800000 */
.L_x_962:
        /* <DEDUP_REMOVED lines=11> */
.L_x_965:
[----:B------:R-:W-:Y:S05]  /*42750*/  BSYNC B1 ;  /* 0x0000000000017941 */ /* 0x000fea0003800000 */
.L_x_964:
        /* <DEDUP_REMOVED lines=11> */
.L_x_967:
[----:B------:R-:W-:Y:S05]  /*42810*/  BSYNC B1 ;  /* 0x0000000000017941 */ /* 0x000fea0003800000 */
.L_x_966:
        /* <DEDUP_REMOVED lines=11> */
.L_x_969:
[----:B------:R-:W-:Y:S05]  /*428d0*/  BSYNC B1 ;  /* 0x0000000000017941 */ /* 0x000fea0003800000 */
.L_x_968:
        /* <DEDUP_REMOVED lines=11> */
.L_x_971:
[----:B------:R-:W-:Y:S05]  /*42990*/  BSYNC B1 ;  /* 0x0000000000017941 */ /* 0x000fea0003800000 */
.L_x_970:
        /* <DEDUP_REMOVED lines=11> */
.L_x_973:
[----:B------:R-:W-:Y:S05]  /*42a50*/  BSYNC B1 ;  /* 0x0000000000017941 */ /* 0x000fea0003800000 */
.L_x_972:
        /* <DEDUP_REMOVED lines=11> */
.L_x_975:
[----:B------:R-:W-:Y:S05]  /*42b10*/  BSYNC B1 ;  /* 0x0000000000017941 */ /* 0x000fea0003800000 */
.L_x_974:
        /* <DEDUP_REMOVED lines=11> */
.L_x_977:
[----:B------:R-:W-:Y:S05]  /*42bd0*/  BSYNC B1 ;  /* 0x0000000000017941 */ /* 0x000fea0003800000 */
.L_x_976:
[----:B------:R-:W-:Y:S05]  /*42be0*/  @!P0 BRA `(.L_x_978) ;  /* 0x0000009400508947 */ /* 0x000fea0003800000 */
[----:B-----5:R-:W-:Y:S01]  /*42bf0*/  HADD2.F32 R17, -RZ, R17.H0_H0 ;  /* 0x20000011ff117230 */ /* 0x020fe20000004100 */
[----:B------:R-:W-:-:S04]  /*42c00*/  ULDC.64 UR4, c[0x0][0x208] ;  /* 0x0000820000047ab9 */ /* 0x000fc80000000a00 */
[----:B------:R-:W-:-:S04]  /*42c10*/  FMUL R0, R17, R16 ;  /* 0x0000001011007220 */ /* 0x000fc80000400000 */
[----:B------:R-:W-:-:S05]  /*42c20*/  FFMA R0, R31, R2, R0 ;  /* 0x000000021f007223 */ /* 0x000fca0000000000 */
[----:B------:R-:W-:-:S05]  /*42c30*/  F2FP.F16.F32.PACK_AB R0, RZ, R0 ;  /* 0x00000000ff00723e */ /* 0x000fca00000000ff */
[----:B------:R0:W-:Y:S01]  /*42c40*/  STG.E.U16 desc[UR4][R22.64+0x1d2], R0 ;  /* 0x0001d20016007986 */ /* 0x0001e2000c101504 */
[----:B------:R-:W-:Y:S05]  /*42c50*/  BRA `(.L_x_978) ;  /* 0x0000009400347947 */ /* 0x000fea0003800000 */
.L_x_33:
[----:B------:R-:W2:Y:S01]  /*42c60*/  LDL.LU R21, [R1+0x424] ;  /* 0x0004240001157983 */ /* 0x000ea20000300800 */
[----:B------:R-:W-:-:S03]  /*42c70*/  ULDC.64 UR4, c[0x0][0x5c0] ;  /* 0x0001700000047ab9 */ /* 0x000fc60000000a00 */
[----:B------:R-:W3:Y:S04]  /*42c80*/  LDL.LU R20, [R1+0x420] ;  /* 0x0004200001147983 */ /* 0x000ee80000300800 */
[----:B------:R-:W4:Y:S04]  /*42c90*/  LDL.LU R6, [R1+0x428] ;  /* 0x0004280001067983 */ /* 0x000f280000300800 */
[----:B------:R-:W5:Y:S04]  /*42ca0*/  LDL.LU R19, [R1+0x42c] ;  /* 0x00042c0001137983 */ /* 0x000f680000300800 */
[----:B------:R-:W5:Y:S04]  /*42cb0*/  LDL.LU R18, [R1+0x430] ;  /* 0x0004300001127983 */ /* 0x000f680000300800 */
[----:B------:R-:W5:Y:S04]  /*42cc0*/  LDL.LU R17, [R1+0x434] ;  /* 0x0004340001117983 */ /* 0x000f680000300800 */
[----:B------:R-:W5:Y:S04]  /*42cd0*/  LDL.LU R15, [R1+0x438] ;  /* 0x00043800010f7983 */ /* 0x000f680000300800 */
[----:B------:R-:W5:Y:S04]  /*42ce0*/  LDL.LU R9, [R1+0x43c] ;  /* 0x00043c0001097983 */ /* 0x000f680000300800 */
[----:B------:R-:W5:Y:S04]  /*42cf0*/  LDL.LU R235, [R1+0x400] ;  /* 0x0004000001eb7983 */ /* 0x000f680000300800 */
[----:B------:R-:W5:Y:S01]  /*42d00*/  LDL.LU R234, [R1+0x404] ;  /* 0x0004040001ea7983 */ /* 0x000f620000300800 */
[----:B------:R-:W-:Y:S01]  /*42d10*/  LEA R12, P2, R4, UR4, 0x1 ;  /* 0x00000004040c7c11 */ /* 0x000fe2000f8408ff */
[----:B------:R-:W-:Y:S01]  /*42d20*/  USHF.L.U64.HI UR4, UR8, 0x4, UR9 ;  /* 0x0000000408047899 */ /* 0x000fe20008010209 */
[----:B------:R-:W-:Y:S01]  /*42d30*/  ISETP.GT.AND P5, PT, R0, 0x8, P0 ;  /* 0x000000080000780c */ /* 0x000fe200007a4270 */
[----:B------:R-:W5:Y:S01]  /*42d40*/  LDL.LU R22, [R1+0x408] ;  /* 0x0004080001167983 */ /* 0x000f620000300800 */
[----:B------:R-:W-:Y:S01]  /*42d50*/  LEA.HI.X R13, R4, UR5, R14, 0x1, P2 ;  /* 0x00000005040d7c11 */ /* 0x000fe200090f0c0e */
[----:B------:R-:W-:Y:S01]  /*42d60*/  USHF.L.U32 UR5, UR8, 0x4, URZ ;  /* 0x0000000408057899 */ /* 0x000fe2000800063f */
[----:B------:R-:W-:Y:S01]  /*42d70*/  ISETP.GT.AND P2, PT, R3, 0x1, PT ;  /* 0x000000010300780c */ /* 0x000fe20003f44270 */
[----:B------:R-:W-:-:S03]  /*42d80*/  ULDC.64 UR16, c[0x0][0x208] ;  /* 0x0000820000107ab9 */ /* 0x000fc60000000a00 */
[----:B------:R-:W-:Y:S01]  /*42d90*/  ISETP.GT.AND P3, PT, R0, RZ, P2 ;  /* 0x000000ff0000720c */ /* 0x000fe20001764270 */
[-C--:B--2---:R-:W-:Y:S01]  /*42da0*/  FMUL R4, R21, R2.reuse ;  /* 0x0000000215047220 */ /* 0x084fe20000400000 */
[----:B---3--:R-:W-:-:S04]  /*42db0*/  FMUL R5, R20, R2 ;  /* 0x0000000214057220 */ /* 0x008fc80000400000 */
[----:B------:R-:W-:Y:S02]  /*42dc0*/  F2FP.F16.F32.PACK_AB R4, RZ, R4 ;  /* 0x00000004ff04723e */ /* 0x000fe400000000ff */
[----:B------:R-:W-:Y:S01]  /*42dd0*/  IADD3 R20, P4, R12, UR5, RZ ;  /* 0x000000050c147c10 */ /* 0x000fe2000ff9e0ff */
[----:B----4-:R-:W-:Y:S01]  /*42de0*/  FMUL R6, R6, R2 ;  /* 0x0000000206067220 */ /* 0x010fe20000400000 */
[----:B------:R-:W-:Y:S02]  /*42df0*/  F2FP.F16.F32.PACK_AB R5, RZ, R5 ;  /* 0x00000005ff05723e */ /* 0x000fe400000000ff */
[----:B------:R-:W-:Y:S02]  /*42e00*/  IADD3.X R21, R13, UR4, RZ, P4, !PT ;  /* 0x000000040d157c10 */ /* 0x000fe4000a7fe4ff */
[----:B------:R-:W-:Y:S02]  /*42e10*/  PRMT R7, R5, 0x7610, R7 ;  /* 0x0000761005077816 */ /* 0x000fe40000000007 */
[----:B------:R-:W-:Y:S01]  /*42e20*/  F2FP.F16.F32.PACK_AB R5, RZ, R6 ;  /* 0x00000006ff05723e */ /* 0x000fe200000000ff */
[----:B-----5:R-:W-:-:S02]  /*42e30*/  FMUL R6, R19, R2 ;  /* 0x0000000213067220 */ /* 0x020fc40000400000 */
[----:B------:R-:W2:Y:S04]  /*42e40*/  LDL.LU R19, [R1+0x40c] ;  /* 0x00040c0001137983 */ /* 0x000ea80000300800 */
[----:B------:R3:W-:Y:S01]  /*42e50*/  @P1 STG.E.U16 desc[UR16][R12.64], R7 ;  /* 0x000000070c001986 */ /* 0x0007e2000c101510 */
[----:B------:R-:W-:Y:S02]  /*42e60*/  ISETP.GT.AND P1, PT, R0, 0x8, P2 ;  /* 0x000000080000780c */ /* 0x000fe40001724270 */
[----:B---3--:R-:W-:Y:S02]  /*42e70*/  PRMT R7, R4, 0x7610, R7 ;  /* 0x0000761004077816 */ /* 0x008fe40000000007 */
[----:B------:R-:W-:-:S03]  /*42e80*/  F2FP.F16.F32.PACK_AB R4, RZ, R6 ;  /* 0x00000006ff04723e */ /* 0x000fc600000000ff */
[----:B------:R-:W-:Y:S01]  /*42e90*/  @P3 STG.E.U16 desc[UR16][R12.64+0x2], R7 ;  /* 0x000002070c003986 */ /* 0x000fe2000c101510 */
[----:B------:R-:W-:-:S03]  /*42ea0*/  ISETP.GT.AND P3, PT, R3, 0x8, PT ;  /* 0x000000080300780c */ /* 0x000fc60003f64270 */
[----:B------:R3:W-:Y:S01]  /*42eb0*/  @P5 STG.E.U16 desc[UR16][R20.64], R5 ;  /* 0x0000000514005986 */ /* 0x0007e2000c101510 */
[----:B------:R-:W-:-:S03]  /*42ec0*/  ISETP.GT.AND P4, PT, R0, RZ, P3 ;  /* 0x000000ff0000720c */ /* 0x000fc60001f84270 */
[----:B------:R4:W-:Y:S01]  /*42ed0*/  @P1 STG.E.U16 desc[UR16][R20.64+0x2], R4 ;  /* 0x0000020414001986 */ /* 0x0009e2000c101510 */
[----:B------:R-:W-:-:S04]  /*42ee0*/  ISETP.GT.AND P1, PT, R3, 0x9, PT ;  /* 0x000000090300780c */ /* 0x000fc80003f24270 */
[----:B------:R-:W-:Y:S01]  /*42ef0*/  ISETP.GT.AND P5, PT, R0, RZ, P1 ;  /* 0x000000ff0000720c */ /* 0x000fe20000fa4270 */
[-C--:B---3--:R-:W-:Y:S02]  /*42f00*/  FMUL R5, R18, R2.reuse ;  /* 0x0000000212057220 */ /* 0x088fe40000400000 */
[----:B------:R-:W3:Y:S01]  /*42f10*/  LDL.LU R18, [R1+0x410] ;  /* 0x0004100001127983 */ /* 0x000ee20000300800 */
[----:B----4-:R-:W-:Y:S02]  /*42f20*/  FMUL R4, R17, R2 ;  /* 0x0000000211047220 */ /* 0x010fe40000400000 */
[----:B------:R-:W-:Y:S01]  /*42f30*/  F2FP.F16.F32.PACK_AB R5, RZ, R5 ;  /* 0x00000005ff05723e */ /* 0x000fe200000000ff */
[----:B------:R-:W4:Y:S02]  /*42f40*/  LDL.LU R17, [R1+0x414] ;  /* 0x0004140001117983 */ /* 0x000f240000300800 */
[----:B------:R-:W-:Y:S02]  /*42f50*/  F2FP.F16.F32.PACK_AB R4, RZ, R4 ;  /* 0x00000004ff04723e */ /* 0x000fe400000000ff */
[----:B------:R5:W-:Y:S01]  /*42f60*/  @P4 STG.E.U16 desc[UR16][R12.64+0x10], R5 ;  /* 0x000010050c004986 */ /* 0x000be2000c101510 */
[----:B------:R-:W-:-:S03]  /*42f70*/  ISETP.GT.AND P4, PT, R0, 0x8, P3 ;  /* 0x000000080000780c */ /* 0x000fc60001f84270 */
[----:B------:R0:W-:Y:S01]  /*42f80*/  @P5 STG.E.U16 desc[UR16][R12.64+0x12], R4 ;  /* 0x000012040c005986 */ /* 0x0001e2000c101510 */
[----:B------:R-:W-:Y:S01]  /*42f90*/  ISETP.GT.AND P5, PT, R0, 0x8, P1 ;  /* 0x000000080000780c */ /* 0x000fe20000fa4270 */
[-C--:B-----5:R-:W-:Y:S02]  /*42fa0*/  FMUL R5, R15, R2.reuse ;  /* 0x000000020f057220 */ /* 0x0a0fe40000400000 */
[----:B------:R-:W5:Y:S01]  /*42fb0*/  LDL.LU R15, [R1+0x418] ;  /* 0x00041800010f7983 */ /* 0x000f620000300800 */
[----:B0-----:R-:W-:Y:S02]  /*42fc0*/  FMUL R4, R9, R2 ;  /* 0x0000000209047220 */ /* 0x001fe40000400000 */
[----:B------:R-:W-:Y:S01]  /*42fd0*/  F2FP.F16.F32.PACK_AB R5, RZ, R5 ;  /* 0x00000005ff05723e */ /* 0x000fe200000000ff */
[----:B------:R-:W5:Y:S02]  /*42fe0*/  LDL.LU R9, [R1+0x41c] ;  /* 0x00041c0001097983 */ /* 0x000f640000300800 */
[----:B------:R-:W-:-:S02]  /*42ff0*/  F2FP.F16.F32.PACK_AB R4, RZ, R4 ;  /* 0x00000004ff04723e */ /* 0x000fc400000000ff */
[----:B------:R-:W-:Y:S01]  /*43000*/  @P4 STG.E.U16 desc[UR16][R20.64+0x10], R5 ;  /* 0x0000100514004986 */ /* 0x000fe2000c101510 */
[----:B------:R-:W-:-:S03]  /*43010*/  ISETP.GT.AND P4, PT, R0, 0x80, P0 ;  /* 0x000000800000780c */ /* 0x000fc60000784270 */
[----:B------:R0:W-:Y:S01]  /*43020*/  @P5 STG.E.U16 desc[UR16][R20.64+0x12], R4 ;  /* 0x0000120414005986 */ /* 0x0001e2000c101510 */
[----:B------:R-:W-:Y:S01]  /*43030*/  UIMAD UR7, UR9, 0xf0, URZ ;  /* 0x000000f0090778a4 */ /* 0x000fe2000f8e023f */
[----:B------:R-:W-:Y:S02]  /*43040*/  FMUL R6, R235, R2 ;  /* 0x00000002eb067220 */ /* 0x000fe40000400000 */
[----:B------:R-:W5:Y:S01]  /*43050*/  LDL.LU R233, [R1+0x3e0] ;  /* 0x0003e00001e97983 */ /* 0x000f620000300800 */
[----:B0-----:R-:W-:Y:S02]  /*43060*/  IMAD.U32 R4, RZ, RZ, UR8 ;  /* 0x00000008ff047e24 */ /* 0x001fe4000f8e00ff */
[----:B------:R-:W-:Y:S01]  /*43070*/  F2FP.F16.F32.PACK_AB R6, RZ, R6 ;  /* 0x00000006ff06723e */ /* 0x000fe200000000ff */
[----:B------:R-:W5:Y:S01]  /*43080*/  LDL.LU R232, [R1+0x3e4] ;  /* 0x0003e40001e87983 */ /* 0x000f620000300800 */
[----:B------:R-:W-:-:S04]  /*43090*/  IMAD.WIDE.U32 R4, R4, 0xf0, R20 ;  /* 0x000000f004047825 */ /* 0x000fc800078e0014 */
[----:B------:R-:W-:Y:S01]  /*430a0*/  FMUL R7, R22, R2 ;  /* 0x0000000216077220 */ /* 0x000fe20000400000 */
[----:B------:R-:W5:Y:S01]  /*430b0*/  LDL.LU R23, [R1+0x3e8] ;  /* 0x0003e80001177983 */ /* 0x000f620000300800 */
[----:B------:R-:W-:-:S05]  /*430c0*/  VIADD R5, R5, UR7 ;  /* 0x0000000705057c36 */ /* 0x000fca0008000000 */
[----:B------:R0:W-:Y:S01]  /*430d0*/  @P4 STG.E.U16 desc[UR16][R4.64], R6 ;  /* 0x0000000604004986 */ /* 0x0001e2000c101510 */
[C---:B------:R-:W-:Y:S02]  /*430e0*/  ISETP.GT.AND P4, PT, R0.reuse, 0x80, P2 ;  /* 0x000000800000780c */ /* 0x040fe40001784270 */
[----:B------:R-:W-:Y:S01]  /*430f0*/  ISETP.GT.AND P5, PT, R0, 0x88, P0 ;  /* 0x000000880000780c */ /* 0x000fe200007a4270 */
[----:B0-----:R-:W-:-:S05]  /*43100*/  FMUL R6, R234, R2 ;  /* 0x00000002ea067220 */ /* 0x001fca0000400000 */
[----:B------:R-:W-:Y:S02]  /*43110*/  F2FP.F16.F32.PACK_AB R6, RZ, R6 ;  /* 0x00000006ff06723e */ /* 0x000fe400000000ff */
[----:B------:R-:W-:-:S03]  /*43120*/  F2FP.F16.F32.PACK_AB R7, RZ, R7 ;  /* 0x00000007ff07723e */ /* 0x000fc600000000ff */
[----:B------:R0:W-:Y:S01]  /*43130*/  @P4 STG.E.U16 desc[UR16][R4.64+0x2], R6 ;  /* 0x0000020604004986 */ /* 0x0001e2000c101510 */
[----:B-1----:R-:W-:Y:S02]  /*43140*/  PRMT R8, R7, 0x7610, R8 ;  /* 0x0000761007087816 */ /* 0x002fe40000000008 */
[----:B0-----:R-:W-:-:S04]  /*43150*/  IADD3 R6, P4, R4, UR5, RZ ;  /* 0x0000000504067c10 */ /* 0x001fc8000ff9e0ff */
[----:B------:R-:W-:Y:S02]  /*43160*/  IADD3.X R7, R5, UR4, RZ, P4, !PT ;  /* 0x0000000405077c10 */ /* 0x000fe4000a7fe4ff */
[----:B------:R-:W-:-:S03]  /*43170*/  ISETP.GT.AND P4, PT, R0, 0x88, P2 ;  /* 0x000000880000780c */ /* 0x000fc60001784270 */
[----:B------:R2:W-:Y:S02]  /*43180*/  @P5 STG.E.U16 desc[UR16][R6.64], R8 ;  /* 0x0000000806005986 */ /* 0x0005e4000c101510 */
[----:B--2---:R-:W-:Y:S02]  /*43190*/  FMUL R8, R19, R2 ;  /* 0x0000000213087220 */ /* 0x004fe40000400000 */
[----:B------:R-:W2:Y:S03]  /*431a0*/  LDL.LU R19, [R1+0x3ec] ;  /* 0x0003ec0001137983 */ /* 0x000ea60000300800 */
[----:B------:R-:W-:-:S05]  /*431b0*/  F2FP.F16.F32.PACK_AB R8, RZ, R8 ;  /* 0x00000008ff08723e */ /* 0x000fca00000000ff */
[----:B------:R3:W-:Y:S01]  /*431c0*/  @P4 STG.E.U16 desc[UR16][R6.64+0x2], R8 ;  /* 0x0000020806004986 */ /* 0x0007e2000c101510 */
[----:B------:R-:W-:Y:S01]  /*431d0*/  ISETP.GT.AND P4, PT, R0, 0x80, P3 ;  /* 0x000000800000780c */ /* 0x000fe20001f84270 */
[----:B---3--:R-:W-:Y:S02]  /*431e0*/  FMUL R8, R18, R2 ;  /* 0x0000000212087220 */ /* 0x008fe40000400000 */
[----:B------:R-:W3:Y:S03]  /*431f0*/  LDL.LU R18, [R1+0x3f0] ;  /* 0x0003f00001127983 */ /* 0x000ee60000300800 */
[----:B------:R-:W-:-:S07]  /*43200*/  F2FP.F16.F32.PACK_AB R8, RZ, R8 ;  /* 0x00000008ff08723e */ /* 0x000fce00000000ff */
[----:B------:R4:W-:Y:S02]  /*43210*/  @P4 STG.E.U16 desc[UR16][R4.64+0x10], R8 ;  /* 0x0000100804004986 */ /* 0x0009e4000c101510 */
[----:B----4-:R-:W-:Y:S02]  /*43220*/  FMUL R8, R17, R2 ;  /* 0x0000000211087220 */ /* 0x010fe40000400000 */
[----:B------:R-:W4:Y:S01]  /*43230*/  LDL.LU R17, [R1+0x3f4] ;  /* 0x0003f40001117983 */ /* 0x000f220000300800 */
[----:B------:R-:W-:Y:S02]  /*43240*/  ISETP.GT.AND P4, PT, R0, 0x80, P1 ;  /* 0x000000800000780c */ /* 0x000fe40000f84270 */
[----:B------:R-:W-:-:S11]  /*43250*/  F2FP.F16.F32.PACK_AB R8, RZ, R8 ;  /* 0x00000008ff08723e */ /* 0x000fd600000000ff */
[----:B------:R5:W-:Y:S01]  /*43260*/  @P4 STG.E.U16 desc[UR16][R4.64+0x12], R8 ;  /* 0x0000120804004986 */ /* 0x000be2000c101510 */
[----:B------:R-:W-:Y:S01]  /*43270*/  ISETP.GT.AND P4, PT, R0, 0x88, P3 ;  /* 0x000000880000780c */ /* 0x000fe20001f84270 */
[----:B-----5:R-:W-:Y:S02]  /*43280*/  FMUL R8, R15, R2 ;  /* 0x000000020f087220 */ /* 0x020fe40000400000 */
[----:B------:R-:W5:Y:S03]  /*43290*/  LDL.LU R15, [R1+0x3f8] ;  /* 0x0003f800010f7983 */ /* 0x000f660000300800 */
[----:B------:R-:W-:-:S07]  /*432a0*/  F2FP.F16.F32.PACK_AB R8, RZ, R8 ;  /* 0x00000008ff08723e */ /* 0x000fce00000000ff */
[----:B------:R0:W-:Y:S01]  /*432b0*/  @P4 STG.E.U16 desc[UR16][R6.64+0x10], R8 ;  /* 0x0000100806004986 */ /* 0x0001e2000c101510 */
[C---:B------:R-:W-:Y:S01]  /*432c0*/  ISETP.GT.AND P4, PT, R0.reuse, 0x88, P1 ;  /* 0x000000880000780c */ /* 0x040fe20000f84270 */
[----:B------:R-:W-:Y:S01]  /*432d0*/  USHF.L.U32 UR13, UR8, 0x8, URZ ;  /* 0x00000008080d7899 */ /* 0x000fe2000800063f */
[----:B------:R-:W-:Y:S01]  /*432e0*/  ISETP.GT.AND P5, PT, R0, 0x100, P0 ;  /* 0x000001000000780c */ /* 0x000fe200007a4270 */
[----:B0-----:R-:W-:Y:S02]  /*432f0*/  FMUL R8, R9, R2 ;  /* 0x0000000209087220 */ /* 0x001fe40000400000 */
[----:B------:R-:W5:Y:S03]  /*43300*/  LDL.LU R9, [R1+0x3fc] ;  /* 0x0003fc0001097983 */ /* 0x000f660000300800 */
[----:B------:R-:W-:Y:S01]  /*43310*/  F2FP.F16.F32.PACK_AB R8, RZ, R8 ;  /* 0x00000008ff08723e */ /* 0x000fe200000000ff */
[----:B------:R-:W-:Y:S01]  /*43320*/  USHF.L.U64.HI UR12, UR8, 0x8, UR9 ;  /* 0x00000008080c7899 */ /* 0x000fe20008010209 */
[----:B------:R-:W5:Y:S04]  /*43330*/  LDL.LU R14, [R1+0x3c0] ;  /* 0x0003c000010e7983 */ /* 0x000f680000300800 */
[----:B------:R0:W-:Y:S01]  /*43340*/  @P4 STG.E.U16 desc[UR16][R6.64+0x12], R8 ;  /* 0x0000120806004986 */ /* 0x0001e2000c101510 */
[----:B------:R-:W-:-:S03]  /*43350*/  IADD3 R4, P4, R4, UR13, RZ ;  /* 0x0000000d04047c10 */ /* 0x000fc6000ff9e0ff */
[----:B------:R-:W5:Y:S01]  /*43360*/  LDL.LU R235, [R1+0x3c4] ;  /* 0x0003c40001eb7983 */ /* 0x000f620000300800 */
[----:B------:R-:W-:Y:S01]  /*43370*/  IADD3.X R5, R5, UR12, RZ, P4, !PT ;  /* 0x0000000c05057c10 */ /* 0x000fe2000a7fe4ff */
[-C--:B0-----:R-:W-:Y:S01]  /*43380*/  FMUL R6, R233, R2.reuse ;  /* 0x00000002e9067220 */ /* 0x081fe20000400000 */
[----:B------:R-:W-:Y:S01]  /*43390*/  ISETP.GT.AND P4, PT, R0, 0x100, P2 ;  /* 0x000001000000780c */ /* 0x000fe20001784270 */
[----:B------:R-:W-:Y:S01]  /*433a0*/  FMUL R7, R23, R2 ;  /* 0x0000000217077220 */ /* 0x000fe20000400000 */
[----:B------:R-:W5:Y:S02]  /*433b0*/  LDL.LU R22, [R1+0x3c8] ;  /* 0x0003c80001167983 */ /* 0x000f640000300800 */
[----:B------:R-:W-:-:S05]  /*433c0*/  F2FP.F16.F32.PACK_AB R6, RZ, R6 ;  /* 0x00000006ff06723e */ /* 0x000fca00000000ff */
[----:B------:R0:W-:Y:S01]  /*433d0*/  @P5 STG.E.U16 desc[UR16][R4.64], R6 ;  /* 0x0000000604005986 */ /* 0x0001e2000c101510 */
[----:B------:R-:W-:Y:S01]  /*433e0*/  ISETP.GT.AND P5, PT, R0, 0x108, P0 ;  /* 0x000001080000780c */ /* 0x000fe200007a4270 */
[----:B0-----:R-:W-:-:S05]  /*433f0*/  FMUL R6, R232, R2 ;  /* 0x00000002e8067220 */ /* 0x001fca0000400000 */
[----:B------:R-:W-:Y:S02]  /*43400*/  F2FP.F16.F32.PACK_AB R6, RZ, R6 ;  /* 0x00000006ff06723e */ /* 0x000fe400000000ff */
[----:B------:R-:W-:-:S03]  /*43410*/  F2FP.F16.F32.PACK_AB R7, RZ, R7 ;  /* 0x00000007ff07723e */ /* 0x000fc600000000ff */
[----:B------:R0:W-:Y:S01]  /*43420*/  @P4 STG.E.U16 desc[UR16][R4.64+0x2], R6 ;  /* 0x0000020604004986 */ /* 0x0001e2000c101510 */
[----:B------:R-:W-:Y:S02]  /*43430*/  PRMT R8, R7, 0x7610, R8 ;  /* 0x0000761007087816 */ /* 0x000fe40000000008 */
        /* <DEDUP_REMOVED lines=23> */
[C---:B------:R-:W-:Y:S02]  /*435b0*/  ISETP.GT.AND P4, PT, R0.reuse, 0x108, P1 ;  /* 0x000001080000780c */ /* 0x040fe40000f84270 */
[----:B------:R-:W-:Y:S01]  /*435c0*/  ISETP.GT.AND P5, PT, R0, 0x180, P0 ;  /* 0x000001800000780c */ /* 0x000fe200007a4270 */
[----:B0-----:R-:W-:Y:S02]  /*435d0*/  FMUL R8, R9, R2 ;  /* 0x0000000209087220 */ /* 0x001fe40000400000 */
[----:B------:R-:W5:Y:S03]  /*435e0*/  LDL.LU R9, [R1+0x3dc] ;  /* 0x0003dc0001097983 */ /* 0x000f660000300800 */
[----:B------:R-:W-:Y:S01]  /*435f0*/  F2FP.F16.F32.PACK_AB R8, RZ, R8 ;  /* 0x00000008ff08723e */ /* 0x000fe200000000ff */
        /* <DEDUP_REMOVED lines=9> */
[----:B------:R-:W-:Y:S02]  /*43690*/  F2FP.F16.F32.PACK_AB R6, RZ, R6 ;  /* 0x00000006ff06723e */ /* 0x000fe400000000ff */
[----:B------:R-:W-:Y:S01]  /*436a0*/  ISETP.GT.AND P0, PT, R0, 0x188, P0 ;  /* 0x000001880000780c */ /* 0x000fe20000704270 */
[----:B------:R-:W5:Y:S04]  /*436b0*/  LDL.LU R23, [R1+0x3ac] ;  /* 0x0003ac0001177983 */ /* 0x000f680000300800 */
[----:B------:R0:W-:Y:S01]  /*436c0*/  @P5 STG.E.U16 desc[UR16][R4.64], R6 ;  /* 0x0000000604005986 */ /* 0x0001e2000c101510 */
[----:B------:R-:W-:-:S02]  /*436d0*/  F2FP.F16.F32.PACK_AB R7, RZ, R7 ;  /* 0x00000007ff07723e */ /* 0x000fc400000000ff */
[----:B------:R-:W-:Y:S01]  /*436e0*/  ISETP.GT.AND P2, PT, R0, 0x188, P2 ;  /* 0x000001880000780c */ /* 0x000fe20001744270 */
[----:B------:R-:W5:Y:S01]  /*436f0*/  LDL.LU R22, [R1+0x3b0] ;  /* 0x0003b00001167983 */ /* 0x000f620000300800 */
[----:B0-----:R-:W-:-:S05]  /*43700*/  FMUL R6, R235, R2 ;  /* 0x00000002eb067220 */ /* 0x001fca0000400000 */
[----:B------:R-:W-:-:S05]  /*43710*/  F2FP.F16.F32.PACK_AB R6, RZ, R6 ;  /* 0x00000006ff06723e */ /* 0x000fca00000000ff */
[----:B------:R0:W-:Y:S01]  /*43720*/  @P4 STG.E.U16 desc[UR16][R4.64+0x2], R6 ;  /* 0x0000020604004986 */ /* 0x0001e2000c101510 */
[----:B------:R-:W-:Y:S02]  /*43730*/  PRMT R8, R7, 0x7610, R8 ;  /* 0x0000761007087816 */ /* 0x000fe40000000008 */
[----:B0-----:R-:W-:-:S04]  /*43740*/  IADD3 R6, P4, R4, UR5, RZ ;  /* 0x0000000504067c10 */ /* 0x001fc8000ff9e0ff */
[----:B------:R-:W-:-:S05]  /*43750*/  IADD3.X R7, R5, UR4, RZ, P4, !PT ;  /* 0x0000000405077c10 */ /* 0x000fca000a7fe4ff */
[----:B------:R2:W-:Y:S01]  /*43760*/  @P0 STG.E.U16 desc[UR16][R6.64], R8 ;  /* 0x0000000806000986 */ /* 0x0005e2000c101510 */
[----:B------:R-:W-:Y:S01]  /*43770*/  ISETP.GT.AND P0, PT, R0, 0x180, P3 ;  /* 0x000001800000780c */ /* 0x000fe20001f04270 */
[----:B--2---:R-:W-:Y:S02]  /*43780*/  FMUL R8, R19, R2 ;  /* 0x0000000213087220 */ /* 0x004fe40000400000 */
[----:B------:R-:W2:Y:S03]  /*43790*/  LDL.LU R19, [R1+0x3b4] ;  /* 0x0003b40001137983 */ /* 0x000ea60000300800 */
[----:B------:R-:W-:-:S05]  /*437a0*/  F2FP.F16.F32.PACK_AB R8, RZ, R8 ;  /* 0x00000008ff08723e */ /* 0x000fca00000000ff */
[----:B------:R3:W-:Y:S02]  /*437b0*/  @P2 STG.E.U16 desc[UR16][R6.64+0x2], R8 ;  /* 0x0000020806002986 */ /* 0x0007e4000c101510 */
[----:B---3--:R-:W-:-:S05]  /*437c0*/  FMUL R8, R18, R2 ;  /* 0x0000000212087220 */ /* 0x008fca0000400000 */
[----:B------:R-:W-:-:S05]  /*437d0*/  F2FP.F16.F32.PACK_AB R8, RZ, R8 ;  /* 0x00000008ff08723e */ /* 0x000fca00000000ff */
[----:B------:R4:W-:Y:S02]  /*437e0*/  @P0 STG.E.U16 desc[UR16][R4.64+0x10], R8 ;  /* 0x0000100804000986 */ /* 0x0009e4000c101510 */
[----:B----4-:R-:W-:Y:S02]  /*437f0*/  FMUL R8, R17, R2 ;  /* 0x0000000211087220 */ /* 0x010fe40000400000 */
[----:B------:R-:W3:Y:S01]  /*43800*/  LDL.LU R17, [R1+0x3b8] ;  /* 0x0003b80001117983 */ /* 0x000ee20000300800 */
[C---:B------:R-:W-:Y:S02]  /*43810*/  ISETP.GT.AND P0, PT, R0.reuse, 0x180, P1 ;  /* 0x000001800000780c */ /* 0x040fe40000f04270 */
[----:B------:R-:W-:Y:S02]  /*43820*/  F2FP.F16.F32.PACK_AB R8, RZ, R8 ;  /* 0x00000008ff08723e */ /* 0x000fe400000000ff */
[----:B------:R-:W-:-:S09]  /*43830*/  ISETP.GT.AND P3, PT, R0, 0x188, P3 ;  /* 0x000001880000780c */ /* 0x000fd20001f64270 */
[----:B------:R5:W-:Y:S02]  /*43840*/  @P0 STG.E.U16 desc[UR16][R4.64+0x12], R8 ;  /* 0x0000120804000986 */ /* 0x000be4000c101510 */
[----:B-----5:R-:W-:Y:S02]  /*43850*/  FMUL R4, R15, R2 ;  /* 0x000000020f047220 */ /* 0x020fe40000400000 */
[----:B------:R-:W4:Y:S03]  /*43860*/  LDL.LU R15, [R1+0x3bc] ;  /* 0x0003bc00010f7983 */ /* 0x000f260000300800 */
[----:B------:R-:W-:Y:S01]  /*43870*/  F2FP.F16.F32.PACK_AB R4, RZ, R4 ;  /* 0x00000004ff04723e */ /* 0x000fe200000000ff */
[----:B------:R-:W-:Y:S01]  /*43880*/  @P3 IMAD.MOV.U32 R5, RZ, RZ, R7 ;  /* 0x000000ffff053224 */ /* 0x000fe200078e0007 */
[----:B------:R-:W-:Y:S01]  /*43890*/  ISETP.GT.AND P1, PT, R0, 0x188, P1 ;  /* 0x000001880000780c */ /* 0x000fe20000f24270 */
[----:B------:R-:W5:Y:S01]  /*438a0*/  LDL.LU R18, [R1+0x380] ;  /* 0x0003800001127983 */ /* 0x000f620000300800 */
[----:B------:R-:W-:Y:S01]  /*438b0*/  PRMT R8, R4, 0x7610, R8 ;  /* 0x0000761004087816 */ /* 0x000fe20000000008 */
[----:B------:R-:W-:-:S05]  /*438c0*/  @P3 IMAD.MOV.U32 R4, RZ, RZ, R6 ;  /* 0x000000ffff043224 */ /* 0x000fca00078e0006 */
[----:B------:R0:W-:Y:S01]  /*438d0*/  @P3 STG.E.U16 desc[UR16][R4.64+0x10], R8 ;  /* 0x0000100804003986 */ /* 0x0001e2000c101510 */
[C---:B------:R-:W-:Y:S02]  /*438e0*/  ISETP.GT.AND P3, PT, R3.reuse, 0x10, PT ;  /* 0x000000100300780c */ /* 0x040fe40003f64270 */
[----:B------:R-:W-:Y:S01]  /*438f0*/  ISETP.GT.AND P2, PT, R3, 0x11, PT ;  /* 0x000000110300780c */ /* 0x000fe20003f44270 */
[----:B0-----:R-:W-:Y:S02]  /*43900*/  FMUL R4, R9, R2 ;  /* 0x0000000209047220 */ /* 0x001fe40000400000 */
[----:B------:R-:W5:Y:S03]  /*43910*/  LDL.LU R9, [R1+0x384] ;  /* 0x0003840001097983 */ /* 0x000f660000300800 */
[----:B------:R-:W-:Y:S02]  /*43920*/  F2FP.F16.F32.PACK_AB R4, RZ, R4 ;  /* 0x00000004ff04723e */ /* 0x000fe400000000ff */
[----:B------:R-:W-:-:S03]  /*43930*/  ISETP.GT.AND P4, PT, R0, RZ, P2 ;  /* 0x000000ff0000720c */ /* 0x000fc60001784270 */
[----:B------:R0:W-:Y:S01]  /*43940*/  @P1 STG.E.U16 desc[UR16][R6.64+0x12], R4 ;  /* 0x0000120406001986 */ /* 0x0001e2000c101510 */
[C---:B------:R-:W-:Y:S02]  /*43950*/  ISETP.GT.AND P1, PT, R0.reuse, RZ, P3 ;  /* 0x000000ff0000720c */ /* 0x040fe40001f24270 */
[----:B------:R-:W-:Y:S01]  /*43960*/  ISETP.GT.AND P5, PT, R0, 0x8, P3 ;  /* 0x000000080000780c */ /* 0x000fe20001fa4270 */
[-C--:B0-----:R-:W-:Y:S01]  /*43970*/  FMUL R4, R234, R2.reuse ;  /* 0x00000002ea047220 */ /* 0x081fe20000400000 */
[-C--:B------:R-:W-:Y:S01]  /*43980*/  FMUL R6, R233, R2.reuse ;  /* 0x00000002e9067220 */ /* 0x080fe20000400000 */
[----:B------:R-:W-:-:S03]  /*43990*/  FMUL R5, R232, R2 ;  /* 0x00000002e8057220 */ /* 0x000fc60000400000 */
[----:B------:R-:W-:Y:S02]  /*439a0*/  F2FP.F16.F32.PACK_AB R4, RZ, R4 ;  /* 0x00000004ff04723e */ /* 0x000fe400000000ff */
[----:B------:R-:W-:Y:S02]  /*439b0*/  F2FP.F16.F32.PACK_AB R6, RZ, R6 ;  /* 0x00000006ff06723e */ /* 0x000fe400000000ff */
[----:B------:R-:W-:Y:S02]  /*439c0*/  PRMT R8, R4, 0x7610, R8 ;  /* 0x0000761004087816 */ /* 0x000fe40000000008 */
[----:B------:R-:W-:Y:S01]  /*439d0*/  F2FP.F16.F32.PACK_AB R5, RZ, R5 ;  /* 0x00000005ff05723e */ /* 0x000fe200000000ff */
[-C--:B------:R-:W-:Y:S01]  /*439e0*/  FMUL R7, R23, R2.reuse ;  /* 0x0000000217077220 */ /* 0x080fe20000400000 */
[----:B------:R-:W-:Y:S04]  /*439f0*/  @P4 STG.E.U16 desc[UR16][R12.64+0x22], R6 ;  /* 0x000022060c004986 */ /* 0x000fe8000c101510 */
[----:B------:R-:W5:Y:S04]  /*43a00*/  LDL.LU R23, [R1+0x388] ;  /* 0x0003880001177983 */ /* 0x000f680000300800 */
[----:B------:R-:W-:Y:S04]  /*43a10*/  @P1 STG.E.U16 desc[UR16][R12.64+0x20], R8 ;  /* 0x000020080c001986 */ /* 0x000fe8000c101510 */
[----:B------:R0:W-:Y:S02]  /*43a20*/  @P5 STG.E.U16 desc[UR16][R20.64+0x20], R5 ;  /* 0x0000200514005986 */ /* 0x0001e4000c101510 */
[----:B0-----:R-:W-:-:S02]  /*43a30*/  FMUL R5, R22, R2 ;  /* 0x0000000216057220 */ /* 0x001fc40000400000 */
[----:B------:R-:W5:Y:S04]  /*43a40*/  LDL.LU R22, [R1+0x38c] ;  /* 0x00038c0001167983 */ /* 0x000f680000300800 */
[----:B------:R-:W5:Y:S04]  /*43a50*/  LDL.LU R234, [R1+0x390] ;  /* 0x0003900001ea7983 */ /* 0x000f680000300800 */
[----:B------:R-:W5:Y:S01]  /*43a60*/  LDL.LU R233, [R1+0x394] ;  /* 0x0003940001e97983 */ /* 0x000f620000300800 */
[----:B------:R-:W-:-:S03]  /*43a70*/  F2FP.F16.F32.PACK_AB R5, RZ, R5 ;  /* 0x00000005ff05723e */ /* 0x000fc600000000ff */
[----:B------:R-:W5:Y:S01]  /*43a80*/  LDL.LU R232, [R1+0x398] ;  /* 0x0003980001e87983 */ /* 0x000f620000300800 */
[----:B------:R-:W-:Y:S02]  /*43a90*/  F2FP.F16.F32.PACK_AB R4, RZ, R7 ;  /* 0x00000007ff04723e */ /* 0x000fe400000000ff */
[----:B------:R-:W-:Y:S01]  /*43aa0*/  PRMT R7, R5, 0x7610, R7 ;  /* 0x0000761005077816 */ /* 0x000fe20000000007 */
[----:B---3--:R-:W-:Y:S02]  /*43ab0*/  FMUL R5, R17, R2 ;  /* 0x0000000211057220 */ /* 0x008fe40000400000 */
[----:B------:R-:W3:Y:S01]  /*43ac0*/  LDL.LU R17, [R1+0x39c] ;  /* 0x00039c0001117983 */ /* 0x000ee20000300800 */
[C---:B------:R-:W-:Y:S02]  /*43ad0*/  ISETP.GT.AND P0, PT, R0.reuse, 0x8, P2 ;  /* 0x000000080000780c */ /* 0x040fe40001704270 */
[----:B------:R-:W-:Y:S01]  /*43ae0*/  ISETP.GT.AND P1, PT, R3, 0x18, PT ;  /* 0x000000180300780c */ /* 0x000fe20003f24270 */
[----:B------:R-:W3:Y:S03]  /*43af0*/  LDL.LU R14, [R1+0x364] ;  /* 0x00036400010e7983 */ /* 0x000ee60000300800 */
[----:B------:R-:W-:-:S07]  /*43b00*/  ISETP.GT.AND P5, PT, R0, RZ, P1 ;  /* 0x000000ff0000720c */ /* 0x000fce0000fa4270 */
[----:B------:R2:W-:Y:S01]  /*43b10*/  @P0 STG.E.U16 desc[UR16][R20.64+0x22], R4 ;  /* 0x0000220414000986 */ /* 0x0005e2000c101510 */
[----:B------:R-:W-:-:S04]  /*43b20*/  ISETP.GT.AND P0, PT, R3, 0x19, PT ;  /* 0x000000190300780c */ /* 0x000fc80003f04270 */
[----:B------:R-:W-:Y:S01]  /*43b30*/  ISETP.GT.AND P4, PT, R0, RZ, P0 ;  /* 0x000000ff0000720c */ /* 0x000fe20000784270 */
[----:B--2---:R-:W-:-:S05]  /*43b40*/  FMUL R4, R19, R2 ;  /* 0x0000000213047220 */ /* 0x004fca0000400000 */
[----:B------:R-:W-:-:S04]  /*43b50*/  F2FP.F16.F32.PACK_AB R4, RZ, R4 ;  /* 0x00000004ff04723e */ /* 0x000fc800000000ff */
[----:B------:R-:W-:Y:S01]  /*43b60*/  PRMT R6, R4, 0x7610, R6 ;  /* 0x0000761004067816 */ /* 0x000fe20000000006 */
[----:B----4-:R-:W-:Y:S01]  /*43b70*/  FMUL R4, R15, R2 ;  /* 0x000000020f047220 */ /* 0x010fe20000400000 */
[----:B------:R-:W-:Y:S01]  /*43b80*/  @P5 STG.E.U16 desc[UR16][R12.64+0x30], R7 ;  /* 0x000030070c005986 */ /* 0x000fe2000c101510 */
[----:B------:R-:W-:-:S03]  /*43b90*/  ISETP.GT.AND P5, PT, R0, 0x8, P1 ;  /* 0x000000080000780c */ /* 0x000fc60000fa4270 */
[----:B------:R0:W-:Y:S01]  /*43ba0*/  @P4 STG.E.U16 desc[UR16][R12.64+0x32], R6 ;  /* 0x000032060c004986 */ /* 0x0001e2000c101510 */
[----:B------:R-:W-:Y:S02]  /*43bb0*/  ISETP.GT.AND P4, PT, R0, 0x8, P0 ;  /* 0x000000080000780c */ /* 0x000fe40000784270 */
[----:B------:R-:W-:Y:S01]  /*43bc0*/  F2FP.F16.F32.PACK_AB R5, RZ, R5 ;  /* 0x00000005ff05723e */ /* 0x000fe200000000ff */
[----:B------:R-:W2:Y:S01]  /*43bd0*/  LDL.LU R15, [R1+0x368] ;  /* 0x00036800010f7983 */ /* 0x000ea20000300800 */
[----:B------:R-:W-:Y:S02]  /*43be0*/  F2FP.F16.F32.PACK_AB R4, RZ, R4 ;  /* 0x00000004ff04723e */ /* 0x000fe400000000ff */
[----:B0-----:R-:W-:Y:S02]  /*43bf0*/  PRMT R6, R5, 0x7610, R6 ;  /* 0x0000761005067816 */ /* 0x001fe40000000006 */
[----:B------:R-:W-:Y:S01]  /*43c00*/  PRMT R5, R4, 0x7610, R5 ;  /* 0x0000761004057816 */ /* 0x000fe20000000005 */
[----:B------:R-:W-:-:S02]  /*43c10*/  IMAD.U32 R4, RZ, RZ, UR8 ;  /* 0x00000008ff047e24 */ /* 0x000fc4000f8e00ff */
[----:B------:R0:W-:Y:S01]  /*43c20*/  @P5 STG.E.U16 desc[UR16][R20.64+0x30], R6 ;  /* 0x0000300614005986 */ /* 0x0001e2000c101510 */
[----:B------:R-:W-:-:S03]  /*43c30*/  ISETP.GT.AND P5, PT, R0, 0x80, P2 ;  /* 0x000000800000780c */ /* 0x000fc600017a4270 */
[----:B------:R1:W-:Y:S01]  /*43c40*/  @P4 STG.E.U16 desc[UR16][R20.64+0x32], R5 ;  /* 0x0000320514004986 */ /* 0x0003e2000c101510 */
[----:B------:R-:W-:Y:S01]  /*43c50*/  ISETP.GT.AND P4, PT, R0, 0x80, P3 ;  /* 0x000000800000780c */ /* 0x000fe20001f84270 */
[-C--:B-----5:R-:W-:Y:S01]  /*43c60*/  FMUL R7, R18, R2.reuse ;  /* 0x0000000212077220 */ /* 0x0a0fe20000400000 */
[----:B0-----:R-:W-:Y:S01]  /*43c70*/  FMUL R6, R9, R2 ;  /* 0x0000000209067220 */ /* 0x001fe20000400000 */
[----:B-1----:R-:W-:-:S03]  /*43c80*/  IMAD.WIDE.U32 R4, R4, 0xf0, R20 ;  /* 0x000000f004047825 */ /* 0x002fc600078e0014 */
[----:B------:R-:W-:Y:S02]  /*43c90*/  F2FP.F16.F32.PACK_AB R7, RZ, R7 ;  /* 0x00000007ff07723e */ /* 0x000fe400000000ff */
[----:B------:R-:W-:Y:S01]  /*43ca0*/  F2FP.F16.F32.PACK_AB R6, RZ, R6 ;  /* 0x00000006ff06723e */ /* 0x000fe200000000ff */
[----:B------:R-:W-:Y:S02]  /*43cb0*/  VIADD R9, R5, UR7 ;  /* 0x0000000705097c36 */ /* 0x000fe40008000000 */
[----:B------:R-:W-:-:S05]  /*43cc0*/  IMAD.MOV.U32 R8, RZ, RZ, R4 ;  /* 0x000000ffff087224 */ /* 0x000fca00078e0004 */
[----:B------:R-:W-:Y:S01]  /*43cd0*/  @P4 STG.E.U16 desc[UR16][R8.64+0x20], R7 ;  /* 0x0000200708004986 */ /* 0x000fe2000c101510 */
[----:B------:R-:W-:-:S03]  /*43ce0*/  IADD3 R18, P4, R4, UR5, RZ ;  /* 0x0000000504127c10 */ /* 0x000fc6000ff9e0ff */
[----:B------:R0:W-:Y:S01]  /*43cf0*/  @P5 STG.E.U16 desc[UR16][R8.64+0x22], R6 ;  /* 0x0000220608005986 */ /* 0x0001e2000c101510 */
[C---:B------:R-:W-:Y:S02]  /*43d00*/  ISETP.GT.AND P5, PT, R0.reuse, 0x88, P3 ;  /* 0x000000880000780c */ /* 0x040fe40001fa4270 */
[----:B------:R-:W-:Y:S02]  /*43d10*/  IADD3.X R19, R9, UR4, RZ, P4, !PT ;  /* 0x0000000409137c10 */ /* 0x000fe4000a7fe4ff */
[----:B------:R-:W-:Y:S01]  /*43d20*/  ISETP.GT.AND P4, PT, R0, 0x88, P2 ;  /* 0x000000880000780c */ /* 0x000fe20001784270 */
[----:B0-----:R-:W-:-:S05]  /*43d30*/  FMUL R6, R23, R2 ;  /* 0x0000000217067220 */ /* 0x001fca0000400000 */
[----:B------:R-:W-:Y:S01]  /*43d40*/  F2FP.F16.F32.PACK_AB R6, RZ, R6 ;  /* 0x00000006ff06723e */ /* 0x000fe200000000ff */
[----:B------:R-:W-:-:S04]  /*43d50*/  FMUL R5, R22, R2 ;  /* 0x0000000216057220 */ /* 0x000fc80000400000 */
[----:B------:R0:W-:Y:S01]  /*43d60*/  @P5 STG.E.U16 desc[UR16][R18.64+0x20], R6 ;  /* 0x0000200612005986 */ /* 0x0001e2000c101510 */
[----:B------:R-:W-:Y:S01]  /*43d70*/  IADD3 R4, P5, R4, UR13, RZ ;  /* 0x0000000d04047c10 */ /* 0x000fe2000ffbe0ff */
[----:B------:R-:W-:Y:S01]  /*43d80*/  IMAD.U32 R22, RZ, RZ, UR5 ;  /* 0x00000005ff167e24 */ /* 0x000fe2000f8e00ff */
[----:B------:R-:W-:Y:S01]  /*43d90*/  F2FP.F16.F32.PACK_AB R5, RZ, R5 ;  /* 0x00000005ff05723e */ /* 0x000fe200000000ff */
[----:B------:R-:W-:-:S04]  /*43da0*/  FMUL R7, R234, R2 ;  /* 0x00000002ea077220 */ /* 0x000fc80000400000 */
[----:B------:R1:W-:Y:S01]  /*43db0*/  @P4 STG.E.U16 desc[UR16][R18.64+0x22], R5 ;  /* 0x0000220512004986 */ /* 0x0003e2000c101510 */
[----:B0-----:R-:W-:Y:S02]  /*43dc0*/  MOV R6, UR4 ;  /* 0x0000000400067c02 */ /* 0x001fe40008000f00 */
[----:B------:R-:W-:Y:S02]  /*43dd0*/  F2FP.F16.F32.PACK_AB R7, RZ, R7 ;  /* 0x00000007ff07723e */ /* 0x000fe400000000ff */
[----:B-1----:R-:W-:Y:S02]  /*43de0*/  IADD3.X R5, R9, UR12, RZ, P5, !PT ;  /* 0x0000000c09057c10 */ /* 0x002fe4000affe4ff */
[----:B------:R-:W-:-:S04]  /*43df0*/  IADD3 R22, P4, P5, R22, UR13, R4 ;  /* 0x0000000d16167c10 */ /* 0x000fc8000fd9e004 */
[----:B------:R-:W-:Y:S01]  /*43e00*/  IADD3.X R23, R6, UR12, R5, P4, P5 ;  /* 0x0000000c06177c10 */ /* 0x000fe2000a7ea405 */
[-C--:B------:R-:W-:Y:S01]  /*43e10*/  FMUL R6, R233, R2.reuse ;  /* 0x00000002e9067220 */ /* 0x080fe20000400000 */
[----:B------:R-:W-:Y:S02]  /*43e20*/  ISETP.GT.AND P5, PT, R0, 0x80, P0 ;  /* 0x000000800000780c */ /* 0x000fe400007a4270 */
[----:B------:R-:W-:Y:S01]  /*43e30*/  PRMT R11, R7, 0x7610, R11 ;  /* 0x00007610070b7816 */ /* 0x000fe2000000000b */
[----:B------:R-:W-:Y:S01]  /*43e40*/  FMUL R7, R232, R2 ;  /* 0x00000002e8077220 */ /* 0x000fe20000400000 */
[----:B------:R-:W-:-:S04]  /*43e50*/  F2FP.F16.F32.PACK_AB R6, RZ, R6 ;  /* 0x00000006ff06723e */ /* 0x000fc800000000ff */
[----:B------:R-:W-:Y:S02]  /*43e60*/  PRMT R10, R6, 0x7610, R10 ;  /* 0x00007610060a7816 */ /* 0x000fe4000000000a */
[----:B------:R-:W-:-:S03]  /*43e70*/  F2FP.F16.F32.PACK_AB R7, RZ, R7 ;  /* 0x00000007ff07723e */ /* 0x000fc600000000ff */
[----:B------:R0:W-:Y:S02]  /*43e80*/  @P5 STG.E.U16 desc[UR16][R8.64+0x32], R10 ;  /* 0x0000320a08005986 */ /* 0x0001e4000c101510 */
[----:B0-----:R-:W-:Y:S01]  /*43e90*/  PRMT R10, R7, 0x7610, R10 ;  /* 0x00007610070a7816 */ /* 0x001fe2000000000a */
[----:B---3--:R-:W-:Y:S02]  /*43ea0*/  FMUL R6, R17, R2 ;  /* 0x0000000211067220 */ /* 0x008fe40000400000 */
[----:B------:R-:W3:Y:S04]  /*43eb0*/  LDL.LU R17, [R1+0x348] ;  /* 0x0003480001117983 */ /* 0x000ee80000300800 */
[----:B------:R-:W4:Y:S04]  /*43ec0*/  LDL.LU R235, [R1+0x34c] ;  /* 0x00034c0001eb7983 */ /* 0x000f280000300800 */
[----:B------:R-:W5:Y:S04]  /*43ed0*/  LDL.LU R234, [R1+0x350] ;  /* 0x0003500001ea7983 */ /* 0x000f680000300800 */
[----:B------:R-:W5:Y:S04]  /*43ee0*/  LDL.LU R233, [R1+0x354] ;  /* 0x0003540001e97983 */ /* 0x000f680000300800 */
[----:B------:R-:W5:Y:S04]  /*43ef0*/  LDL.LU R232, [R1+0x358] ;  /* 0x0003580001e87983 */ /* 0x000f680000300800 */
[----:B------:R-:W2:Y:S01]  /*43f00*/  LDL.LU R7, [R1+0x360] ;  /* 0x0003600001077983 */ /* 0x000ea20000300800 */
[----:B------:R-:W-:-:S13]  /*43f10*/  ISETP.GT.AND P4, PT, R0, 0x80, P1 ;  /* 0x000000800000780c */ /* 0x000fda0000f84270 */
[----:B------:R-:W-:Y:S01]  /*43f20*/  @P4 STG.E.U16 desc[UR16][R8.64+0x30], R11 ;  /* 0x0000300b08004986 */ /* 0x000fe2000c101510 */
[C---:B------:R-:W-:Y:S02]  /*43f30*/  ISETP.GT.AND P4, PT, R0.reuse, 0x88, P1 ;  /* 0x000000880000780c */ /* 0x040fe40000f84270 */
[----:B------:R-:W-:Y:S02]  /*43f40*/  ISETP.GT.AND P5, PT, R0, 0x88, P0 ;  /* 0x000000880000780c */ /* 0x000fe400007a4270 */
[----:B------:R-:W-:-:S09]  /*43f50*/  F2FP.F16.F32.PACK_AB R6, RZ, R6 ;  /* 0x00000006ff06723e */ /* 0x000fd200000000ff */
[----:B------:R0:W-:Y:S01]  /*43f60*/  @P4 STG.E.U16 desc[UR16][R18.64+0x30], R10 ;  /* 0x0000300a12004986 */ /* 0x0001e2000c101510 */
[----:B------:R-:W-:-:S03]  /*43f70*/  ISETP.GT.AND P4, PT, R0, 0x100, P3 ;  /* 0x000001000000780c */ /* 0x000fc60001f84270 */
[----:B------:R-:W-:Y:S01]  /*43f80*/  @P5 STG.E.U16 desc[UR16][R18.64+0x32], R6 ;  /* 0x0000320612005986 */ /* 0x000fe2000c101510 */
[----:B--2---:R-:W-:-:S05]  /*43f90*/  FMUL R7, R7, R2 ;  /* 0x0000000207077220 */ /* 0x004fca0000400000 */
[----:B------:R-:W-:-:S04]  /*43fa0*/  F2FP.F16.F32.PACK_AB R7, RZ, R7 ;  /* 0x00000007ff07723e */ /* 0x000fc800000000ff */
[----:B0-----:R-:W-:-:S05]  /*43fb0*/  PRMT R10, R7, 0x7610, R10 ;  /* 0x00007610070a7816 */ /* 0x001fca000000000a */
[----:B------:R0:W-:Y:S04]  /*43fc0*/  @P4 STG.E.U16 desc[UR16][R4.64+0x20], R10 ;  /* 0x0000200a04004986 */ /* 0x0001e8000c101510 */
[----:B0-----:R-:W2:Y:S01]  /*43fd0*/  LDL.LU R10, [R1+0x36c] ;  /* 0x00036c00010a7983 */ /* 0x001ea20000300800 */
[----:B------:R-:W-:Y:S01]  /*43fe0*/  FMUL R6, R14, R2 ;  /* 0x000000020e067220 */ /* 0x000fe20000400000 */
[----:B------:R-:W-:-:S04]  /*43ff0*/  ISETP.GT.AND P5, PT, R0, 0x100, P2 ;  /* 0x000001000000780c */ /* 0x000fc800017a4270 */
[----:B------:R-:W-:Y:S02]  /*44000*/  F2FP.F16.F32.PACK_AB R6, RZ, R6 ;  /* 0x00000006ff06723e */ /* 0x000fe400000000ff */
[----:B------:R-:W-:Y:S02]  /*44010*/  ISETP.GT.AND P4, PT, R0, 0x108, P3 ;  /* 0x000001080000780c */ /* 0x000fe40001f84270 */
[----:B------:R-:W-:Y:S01]  /*44020*/  PRMT R7, R6, 0x7610, R7 ;  /* 0x0000761006077816 */ /* 0x000fe20000000007 */
[----:B------:R-:W-:-:S04]  /*44030*/  FMUL R6, R15, R2 ;  /* 0x000000020f067220 */ /* 0x000fc80000400000 */
[----:B------:R-:W-:Y:S01]  /*44040*/  @P5 STG.E.U16 desc[UR16][R4.64+0x22], R7 ;  /* 0x0000220704005986 */ /* 0x000fe2000c101510 */
[----:B------:R-:W-:Y:S02]  /*44050*/  IADD3 R14, P5, R4, UR5, RZ ;  /* 0x00000005040e7c10 */ /* 0x000fe4000ffbe0ff */
[----:B------:R-:W-:Y:S02]  /*44060*/  F2FP.F16.F32.PACK_AB R6, RZ, R6 ;  /* 0x00000006ff06723e */ /* 0x000fe400000000ff */
[----:B------:R-:W-:Y:S02]  /*44070*/  IADD3.X R15, R5, UR4, RZ, P5, !PT ;  /* 0x00000004050f7c10 */ /* 0x000fe4000affe4ff */
[----:B------:R-:W-:-:S03]  /*44080*/  ISETP.GT.AND P5, PT, R0, 0x108, P2 ;  /* 0x000001080000780c */ /* 0x000fc600017a4270 */
[----:B------:R0:W-:Y:S02]  /*44090*/  @P4 STG.E.U16 desc[UR16][R14.64+0x20], R6 ;  /* 0x000020060e004986 */ /* 0x0001e4000c101510 */
[----:B0-----:R-:W-:-:S04]  /*440a0*/  IADD3 R6, P4, R4, UR5, RZ ;  /* 0x0000000504067c10 */ /* 0x001fc8000ff9e0ff */
[----:B------:R-:W-:Y:S01]  /*440b0*/  IADD3.X R7, R5, UR4, RZ, P4, !PT ;  /* 0x0000000405077c10 */ /* 0x000fe2000a7fe4ff */
[----:B--2---:R-:W-:-:S05]  /*440c0*/  FMUL R10, R10, R2 ;  /* 0x000000020a0a7220 */ /* 0x004fca0000400000 */
[----:B------:R-:W-:-:S04]  /*440d0*/  F2FP.F16.F32.PACK_AB R10, RZ, R10 ;  /* 0x0000000aff0a723e */ /* 0x000fc800000000ff */
[----:B------:R-:W-:Y:S02]  /*440e0*/  PRMT R11, R10, 0x7610, R11 ;  /* 0x000076100a0b7816 */ /* 0x000fe4000000000b */
[----:B------:R-:W2:Y:S04]  /*440f0*/  LDL.LU R10, [R1+0x370] ;  /* 0x00037000010a7983 */ /* 0x000ea80000300800 */
[----:B------:R0:W-:Y:S04]  /*44100*/  @P5 STG.E.U16 desc[UR16][R6.64+0x22], R11 ;  /* 0x0000220b06005986 */ /* 0x0001e8000c101510 */
[----:B0-----:R-:W3:Y:S01]  /*44110*/  LDL.LU R6, [R1+0x374] ;  /* 0x0003740001067983 */ /* 0x001ee20000300800 */
[----:B------:R-:W-:-:S02]  /*44120*/  ISETP.GT.AND P4, PT, R0, 0x100, P1 ;  /* 0x000001000000780c */ /* 0x000fc40000f84270 */
[----:B------:R-:W-:Y:S01]  /*44130*/  ISETP.GT.AND P5, PT, R0, 0x100, P0 ;  /* 0x000001000000780c */ /* 0x000fe200007a4270 */
[----:B--2---:R-:W-:-:S05]  /*44140*/  FMUL R10, R10, R2 ;  /* 0x000000020a0a7220 */ /* 0x004fca0000400000 */
[----:B------:R-:W-:-:S04]  /*44150*/  F2FP.F16.F32.PACK_AB R7, RZ, R10 ;  /* 0x0000000aff07723e */ /* 0x000fc800000000ff */
[----:B------:R-:W-:Y:S02]  /*44160*/  PRMT R11, R7, 0x7610, R11 ;  /* 0x00007610070b7816 */ /* 0x000fe4000000000b */
[----:B------:R-:W2:Y:S01]  /*44170*/  LDL.LU R7, [R1+0x378] ;  /* 0x0003780001077983 */ /* 0x000ea20000300800 */
[----:B---3--:R-:W-:-:S05]  /*44180*/  FMUL R6, R6, R2 ;  /* 0x0000000206067220 */ /* 0x008fca0000400000 */
[----:B------:R-:W-:-:S04]  /*44190*/  F2FP.F16.F32.PACK_AB R6, RZ, R6 ;  /* 0x00000006ff06723e */ /* 0x000fc800000000ff */
[----:B------:R-:W-:Y:S02]  /*441a0*/  PRMT R10, R6, 0x7610, R10 ;  /* 0x00007610060a7816 */ /* 0x000fe4000000000a */
[----:B------:R-:W3:Y:S04]  /*441b0*/  LDL.LU R6, [R1+0x37c] ;  /* 0x00037c0001067983 */ /* 0x000ee80000300800 */
[----:B------:R0:W-:Y:S04]  /*441c0*/  @P4 STG.E.U16 desc[UR16][R4.64+0x30], R11 ;  /* 0x0000300b04004986 */ /* 0x0001e8000c101510 */
[----:B------:R1:W-:Y:S04]  /*441d0*/  @P5 STG.E.U16 desc[UR16][R4.64+0x32], R10 ;  /* 0x0000320a04005986 */ /* 0x0003e8000c101510 */
[----:B0-----:R-:W3:Y:S04]  /*441e0*/  LDL.LU R11, [R1+0x344] ;  /* 0x00034400010b7983 */ /* 0x001ee80000300800 */
[----:B-1----:R-:W3:Y:S01]  /*441f0*/  LDL.LU R10, [R1+0x340] ;  /* 0x00034000010a7983 */ /* 0x002ee20000300800 */
[----:B------:R-:W-:-:S02]  /*44200*/  ISETP.GT.AND P4, PT, R0, 0x108, P1 ;  /* 0x000001080000780c */ /* 0x000fc40000f84270 */
[----:B------:R-:W-:Y:S01]  /*44210*/  ISETP.GT.AND P5, PT, R0, 0x108, P0 ;  /* 0x000001080000780c */ /* 0x000fe200007a4270 */
[----:B------:R-:W-:-:S05]  /*44220*/  FMUL R17, R17, R2 ;  /* 0x0000000211117220 */ /* 0x000fca0000400000 */
[----:B------:R-:W-:-:S04]  /*44230*/  F2FP.F16.F32.PACK_AB R17, RZ, R17 ;  /* 0x00000011ff11723e */ /* 0x000fc800000000ff */
[----:B------:R-:W-:Y:S01]  /*44240*/  PRMT R236, R17, 0x7610, R236 ;  /* 0x0000761011ec7816 */ /* 0x000fe200000000ec */
[-C--:B----4-:R-:W-:Y:S01]  /*44250*/  FMUL R235, R235, R2.reuse ;  /* 0x00000002ebeb7220 */ /* 0x090fe20000400000 */
[----:B------:R-:W4:Y:S01]  /*44260*/  LDL.LU R17, [R1+0x35c] ;  /* 0x00035c0001117983 */ /* 0x000f220000300800 */
[-C--:B-----5:R-:W-:Y:S01]  /*44270*/  FMUL R234, R234, R2.reuse ;  /* 0x00000002eaea7220 */ /* 0x0a0fe20000400000 */
[-C--:B------:R-:W-:Y:S01]  /*44280*/  FMUL R233, R233, R2.reuse ;  /* 0x00000002e9e97220 */ /* 0x080fe20000400000 */
[----:B------:R-:W-:Y:S01]  /*44290*/  FMUL R232, R232, R2 ;  /* 0x00000002e8e87220 */ /* 0x000fe20000400000 */
[----:B------:R-:W-:Y:S02]  /*442a0*/  F2FP.F16.F32.PACK_AB R235, RZ, R235 ;  /* 0x000000ebffeb723e */ /* 0x000fe400000000ff */
[----:B------:R-:W-:Y:S02]  /*442b0*/  F2FP.F16.F32.PACK_AB R234, RZ, R234 ;  /* 0x000000eaffea723e */ /* 0x000fe400000000ff */
[----:B------:R-:W-:-:S02]  /*442c0*/  F2FP.F16.F32.PACK_AB R233, RZ, R233 ;  /* 0x000000e9ffe9723e */ /* 0x000fc400000000ff */
[----:B------:R-:W-:Y:S01]  /*442d0*/  F2FP.F16.F32.PACK_AB R232, RZ, R232 ;  /* 0x000000e8ffe8723e */ /* 0x000fe200000000ff */
[----:B--2---:R-:W-:-:S05]  /*442e0*/  FMUL R7, R7, R2 ;  /* 0x0000000207077220 */ /* 0x004fca0000400000 */
[----:B------:R-:W-:-:S05]  /*442f0*/  F2FP.F16.F32.PACK_AB R7, RZ, R7 ;  /* 0x00000007ff07723e */ /* 0x000fca00000000ff */
[----:B------:R-:W-:Y:S01]  /*44300*/  @P4 STG.E.U16 desc[UR16][R14.64+0x30], R7 ;  /* 0x000030070e004986 */ /* 0x000fe2000c101510 */
[----:B---3--:R-:W-:Y:S01]  /*44310*/  FMUL R6, R6, R2 ;  /* 0x0000000206067220 */ /* 0x008fe20000400000 */
[----:B------:R-:W-:-:S04]  /*44320*/  ISETP.GT.AND P4, PT, R0, 0x180, P3 ;  /* 0x000001800000780c */ /* 0x000fc80001f84270 */
[----:B------:R-:W-:-:S05]  /*44330*/  F2FP.F16.F32.PACK_AB R6, RZ, R6 ;  /* 0x00000006ff06723e */ /* 0x000fca00000000ff */
[----:B------:R0:W-:Y:S01]  /*44340*/  @P5 STG.E.U16 desc[UR16][R14.64+0x32], R6 ;  /* 0x000032060e005986 */ /* 0x0001e2000c101510 */
[----:B------:R-:W-:Y:S01]  /*44350*/  FMUL R10, R10, R2 ;  /* 0x000000020a0a7220 */ /* 0x000fe20000400000 */
[----:B0-----:R-:W-:-:S04]  /*44360*/  IADD3 R6, P5, R4, UR13, RZ ;  /* 0x0000000d04067c10 */ /* 0x001fc8000ffbe0ff */
[----:B------:R-:W-:Y:S02]  /*44370*/  F2FP.F16.F32.PACK_AB R10, RZ, R10 ;  /* 0x0000000aff0a723e */ /* 0x000fe400000000ff */
[----:B------:R-:W-:Y:S01]  /*44380*/  IADD3.X R7, R5, UR12, RZ, P5, !PT ;  /* 0x0000000c05077c10 */ /* 0x000fe2000affe4ff */
[----:B------:R-:W-:Y:S01]  /*44390*/  FMUL R11, R11, R2 ;  /* 0x000000020b0b7220 */ /* 0x000fe20000400000 */
[----:B------:R-:W-:-:S03]  /*443a0*/  ISETP.GT.AND P3, PT, R0, 0x188, P3 ;  /* 0x000001880000780c */ /* 0x000fc60001f64270 */
[----:B------:R0:W-:Y:S01]  /*443b0*/  @P4 STG.E.U16 desc[UR16][R6.64+0x20], R10 ;  /* 0x0000200a06004986 */ /* 0x0001e2000c101510 */
[----:B------:R-:W-:Y:S02]  /*443c0*/  ISETP.GT.AND P4, PT, R0, 0x180, P2 ;  /* 0x000001800000780c */ /* 0x000fe40001784270 */
[----:B------:R-:W-:-:S04]  /*443d0*/  F2FP.F16.F32.PACK_AB R11, RZ, R11 ;  /* 0x0000000bff0b723e */ /* 0x000fc800000000ff */
[----:B------:R-:W-:Y:S02]  /*443e0*/  PRMT R237, R11, 0x7610, R237 ;  /* 0x000076100bed7816 */ /* 0x000fe400000000ed */
[----:B0-----:R-:W-:Y:S02]  /*443f0*/  IADD3 R10, P5, R6, UR5, RZ ;  /* 0x00000005060a7c10 */ /* 0x001fe4000ffbe0ff */
[C---:B------:R-:W-:Y:S02]  /*44400*/  ISETP.GT.AND P2, PT, R0.reuse, 0x188, P2 ;  /* 0x000001880000780c */ /* 0x040fe40001744270 */
[----:B------:R-:W-:Y:S01]  /*44410*/  IADD3.X R11, R7, UR4, RZ, P5, !PT ;  /* 0x00000004070b7c10 */ /* 0x000fe2000affe4ff */
[----:B------:R-:W-:Y:S01]  /*44420*/  @P4 STG.E.U16 desc[UR16][R6.64+0x22], R237 ;  /* 0x000022ed06004986 */ /* 0x000fe2000c101510 */
[----:B------:R-:W-:-:S03]  /*44430*/  ISETP.GT.AND P4, PT, R0, 0x180, P1 ;  /* 0x000001800000780c */ /* 0x000fc60000f84270 */
[----:B------:R-:W-:Y:S01]  /*44440*/  @P3 STG.E.U16 desc[UR16][R10.64+0x20], R236 ;  /* 0x000020ec0a003986 */ /* 0x000fe2000c101510 */
[C---:B------:R-:W-:Y:S02]  /*44450*/  ISETP.GT.AND P3, PT, R0.reuse, 0x180, P0 ;  /* 0x000001800000780c */ /* 0x040fe40000764270 */
[----:B------:R-:W-:-:S03]  /*44460*/  ISETP.GT.AND P1, PT, R0, 0x188, P1 ;  /* 0x000001880000780c */ /* 0x000fc60000f24270 */
[----:B------:R0:W-:Y:S04]  /*44470*/  @P2 STG.E.U16 desc[UR16][R22.64+0x22], R235 ;  /* 0x000022eb16002986 */ /* 0x0001e8000c101510 */
[----:B------:R1:W-:Y:S04]  /*44480*/  @P4 STG.E.U16 desc[UR16][R6.64+0x30], R234 ;  /* 0x000030ea06004986 */ /* 0x0003e8000c101510 */
[----:B------:R2:W-:Y:S04]  /*44490*/  @P3 STG.E.U16 desc[UR16][R6.64+0x32], R233 ;  /* 0x000032e906003986 */ /* 0x0005e8000c101510 */
[----:B0-----:R-:W3:Y:S04]  /*444a0*/  LDL.LU R23, [R1+0x324] ;  /* 0x0003240001177983 */ /* 0x001ee80000300800 */
[----:B------:R-:W5:Y:S04]  /*444b0*/  LDL.LU R22, [R1+0x328] ;  /* 0x0003280001167983 */ /* 0x000f680000300800 */
[----:B------:R-:W5:Y:S04]  /*444c0*/  LDL.LU R235, [R1+0x33c] ;  /* 0x00033c0001eb7983 */ /* 0x000f680000300800 */
[----:B-1----:R-:W5:Y:S04]  /*444d0*/  LDL.LU R234, [R1+0x338] ;  /* 0x0003380001ea7983 */ /* 0x002f680000300800 */
[----:B--2---:R-:W2:Y:S04]  /*444e0*/  LDL.LU R233, [R1+0x334] ;  /* 0x0003340001e97983 */ /* 0x004ea80000300800 */
[----:B------:R0:W-:Y:S04]  /*444f0*/  @P1 STG.E.U16 desc[UR16][R10.64+0x30], R232 ;  /* 0x000030e80a001986 */ /* 0x0001e8000c101510 */
[----:B0-----:R-:W2:Y:S01]  /*44500*/  LDL.LU R232, [R1+0x320] ;  /* 0x0003200001e87983 */ /* 0x001ea20000300800 */
[----:B------:R-:W-:Y:S01]  /*44510*/  ISETP.GT.AND P0, PT, R0, 0x188, P0 ;  /* 0x000001880000780c */ /* 0x000fe20000704270 */
[----:B----4-:R-:W-:Y:S01]  /*44520*/  FMUL R17, R17, R2 ;  /* 0x0000000211117220 */ /* 0x010fe20000400000 */
[----:B------:R-:W-:-:S02]  /*44530*/  ISETP.GT.AND P3, PT, R3, 0x20, PT ;  /* 0x000000200300780c */ /* 0x000fc40003f64270 */
[----:B------:R-:W-:Y:S02]  /*44540*/  ISETP.GT.AND P2, PT, R3, 0x21, PT ;  /* 0x000000210300780c */ /* 0x000fe40003f44270 */
[----:B------:R-:W-:Y:S02]  /*44550*/  F2FP.F16.F32.PACK_AB R17, RZ, R17 ;  /* 0x00000011ff11723e */ /* 0x000fe400000000ff */
[C---:B------:R-:W-:Y:S02]  /*44560*/  ISETP.GT.AND P4, PT, R0.reuse, RZ, P2 ;  /* 0x000000ff0000720c */ /* 0x040fe40001784270 */
[----:B------:R-:W-:-:S03]  /*44570*/  ISETP.GT.AND P5, PT, R0, 0x8, P3 ;  /* 0x000000080000780c */ /* 0x000fc60001fa4270 */
[----:B------:R0:W-:Y:S01]  /*44580*/  @P0 STG.E.U16 desc[UR16][R10.64+0x32], R17 ;  /* 0x000032110a000986 */ /* 0x0001e2000c101510 */
[----:B------:R-:W-:-:S03]  /*44590*/  ISETP.GT.AND P0, PT, R0, RZ, P3 ;  /* 0x000000ff0000720c */ /* 0x000fc60001f04270 */
[----:B0-----:R-:W4:Y:S01]  /*445a0*/  LDL.LU R17, [R1+0x32c] ;  /* 0x00032c0001117983 */ /* 0x001f220000300800 */
[-C--:B---3--:R-:W-:Y:S01]  /*445b0*/  FMUL R23, R23, R2.reuse ;  /* 0x0000000217177220 */ /* 0x088fe20000400000 */
[----:B-----5:R-:W-:-:S04]  /*445c0*/  FMUL R22, R22, R2 ;  /* 0x0000000216167220 */ /* 0x020fc80000400000 */
[----:B------:R-:W-:Y:S02]  /*445d0*/  F2FP.F16.F32.PACK_AB R23, RZ, R23 ;  /* 0x00000017ff17723e */ /* 0x000fe400000000ff */
[----:B------:R-:W-:-:S03]  /*445e0*/  F2FP.F16.F32.PACK_AB R22, RZ, R22 ;  /* 0x00000016ff16723e */ /* 0x000fc600000000ff */
[----:B------:R-:W-:Y:S01]  /*445f0*/  @P4 STG.E.U16 desc[UR16][R12.64+0x42], R23 ;  /* 0x000042170c004986 */ /* 0x000fe2000c101510 */
[----:B--2---:R-:W-:-:S05]  /*44600*/  FMUL R232, R232, R2 ;  /* 0x00000002e8e87220 */ /* 0x004fca0000400000 */
[----:B------:R-:W-:-:S05]  /*44610*/  F2FP.F16.F32.PACK_AB R232, RZ, R232 ;  /* 0x000000e8ffe8723e */ /* 0x000fca00000000ff */
[----:B------:R-:W-:Y:S04]  /*44620*/  @P0 STG.E.U16 desc[UR16][R12.64+0x40], R232 ;  /* 0x000040e80c000986 */ /* 0x000fe8000c101510 */
[----:B------:R0:W-:Y:S04]  /*44630*/  @P5 STG.E.U16 desc[UR16][R20.64+0x40], R22 ;  /* 0x0000401614005986 */ /* 0x0001e8000c101510 */
[----:B0-----:R-:W2:Y:S01]  /*44640*/  LDL.LU R22, [R1+0x330] ;  /* 0x0003300001167983 */ /* 0x001ea20000300800 */
[----:B------:R-:W-:Y:S02]  /*44650*/  ISETP.GT.AND P1, PT, R0, 0x8, P2 ;  /* 0x000000080000780c */ /* 0x000fe40001724270 */
[----:B------:R-:W-:Y:S01]  /*44660*/  ISETP.GT.AND P0, PT, R3, 0x28, PT ;  /* 0x000000280300780c */ /* 0x000fe20003f04270 */
[----:B----4-:R-:W-:-:S03]  /*44670*/  FMUL R17, R17, R2 ;  /* 0x0000000211117220 */ /* 0x010fc60000400000 */
[----:B------:R-:W-:Y:S02]  /*44680*/  ISETP.GT.AND P5, PT, R0, RZ, P0 ;  /* 0x000000ff0000720c */ /* 0x000fe400007a4270 */
[----:B------:R-:W-:-:S05]  /*44690*/  F2FP.F16.F32.PACK_AB R17, RZ, R17 ;  /* 0x00000011ff11723e */ /* 0x000fca00000000ff */
[----:B------:R0:W-:Y:S01]  /*446a0*/  @P1 STG.E.U16 desc[UR16][R20.64+0x42], R17 ;  /* 0x0000421114001986 */ /* 0x0001e2000c101510 */
[----:B------:R-:W-:-:S04]  /*446b0*/  ISETP.GT.AND P1, PT, R3, 0x29, PT ;  /* 0x000000290300780c */ /* 0x000fc80003f24270 */
[----:B------:R-:W-:Y:S01]  /*446c0*/  ISETP.GT.AND P4, PT, R0, RZ, P1 ;  /* 0x000000ff0000720c */ /* 0x000fe20000f84270 */
[----:B0-----:R-:W-:Y:S02]  /*446d0*/  FMUL R17, R233, R2 ;  /* 0x00000002e9117220 */ /* 0x001fe40000400000 */
[----:B------:R-:W3:Y:S03]  /*446e0*/  LDL.LU R233, [R1+0x314] ;  /* 0x0003140001e97983 */ /* 0x000ee60000300800 */
[----:B------:R-:W-:-:S04]  /*446f0*/  F2FP.F16.F32.PACK_AB R17, RZ, R17 ;  /* 0x00000011ff11723e */ /* 0x000fc800000000ff */
[----:B------:R-:W-:Y:S01]  /*44700*/  PRMT R23, R17, 0x7610, R23 ;  /* 0x0000761011177816 */ /* 0x000fe20000000017 */
[----:B------:R-:W-:-:S04]  /*44710*/  FMUL R17, R235, R2 ;  /* 0x00000002eb117220 */ /* 0x000fc80000400000 */
[----:B------:R-:W-:Y:S01]  /*44720*/  @P4 STG.E.U16 desc[UR16][R12.64+0x52], R23 ;  /* 0x000052170c004986 */ /* 0x000fe2000c101510 */
[----:B--2---:R-:W-:-:S05]  /*44730*/  FMUL R22, R22, R2 ;  /* 0x0000000216167220 */ /* 0x004fca0000400000 */
[----:B------:R-:W-:-:S04]  /*44740*/  F2FP.F16.F32.PACK_AB R22, RZ, R22 ;  /* 0x00000016ff16723e */ /* 0x000fc800000000ff */
[----:B------:R-:W-:Y:S01]  /*44750*/  PRMT R232, R22, 0x7610, R232 ;  /* 0x0000761016e87816 */ /* 0x000fe200000000e8 */
[----:B------:R-:W-:Y:S02]  /*44760*/  FMUL R22, R234, R2 ;  /* 0x00000002ea167220 */ /* 0x000fe40000400000 */
[----:B------:R-:W2:Y:S04]  /*44770*/  LDL.LU R234, [R1+0x318] ;  /* 0x0003180001ea7983 */ /* 0x000ea80000300800 */
[----:B------:R-:W-:Y:S01]  /*44780*/  @P5 STG.E.U16 desc[UR16][R12.64+0x50], R232 ;  /* 0x000050e80c005986 */ /* 0x000fe2000c101510 */
[C---:B------:R-:W-:Y:S02]  /*44790*/  ISETP.GT.AND P5, PT, R0.reuse, 0x8, P0 ;  /* 0x000000080000780c */ /* 0x040fe400007a4270 */
[----:B------:R-:W-:Y:S01]  /*447a0*/  F2FP.F16.F32.PACK_AB R22, RZ, R22 ;  /* 0x00000016ff16723e */ /* 0x000fe200000000ff */
[----:B------:R-:W4:Y:S10]  /*447b0*/  LDL.LU R235, [R1+0x31c] ;  /* 0x00031c0001eb7983 */ /* 0x000f340000300800 */
[----:B------:R0:W-:Y:S04]  /*447c0*/  @P5 STG.E.U16 desc[UR16][R20.64+0x50], R22 ;  /* 0x0000501614005986 */ /* 0x0001e8000c101510 */
[----:B0-----:R-:W5:Y:S01]  /*447d0*/  LDL.LU R22, [R1+0x300] ;  /* 0x0003000001167983 */ /* 0x001f620000300800 */
[----:B------:R-:W-:-:S02]  /*447e0*/  ISETP.GT.AND P4, PT, R0, 0x8, P1 ;  /* 0x000000080000780c */ /* 0x000fc40000f84270 */
[----:B------:R-:W-:-:S11]  /*447f0*/  F2FP.F16.F32.PACK_AB R17, RZ, R17 ;  /* 0x00000011ff11723e */ /* 0x000fd600000000ff */
[----:B------:R0:W-:Y:S01]  /*44800*/  @P4 STG.E.U16 desc[UR16][R20.64+0x52], R17 ;  /* 0x0000521114004986 */ /* 0x0001e2000c101510 */
[----:B------:R-:W-:-:S03]  /*44810*/  ISETP.GT.AND P4, PT, R0, 0x80, P3 ;  /* 0x000000800000780c */ /* 0x000fc60001f84270 */
[----:B0-----:R-:W3:Y:S01]  /*44820*/  LDL.LU R17, [R1+0x304] ;  /* 0x0003040001117983 */ /* 0x001ee20000300800 */
[----:B-----5:R-:W-:-:S05]  /*44830*/  FMUL R22, R22, R2 ;  /* 0x0000000216167220 */ /* 0x020fca0000400000 */
[----:B------:R-:W-:-:S05]  /*44840*/  F2FP.F16.F32.PACK_AB R22, RZ, R22 ;  /* 0x00000016ff16723e */ /* 0x000fca00000000ff */
[----:B------:R0:W-:Y:S04]  /*44850*/  @P4 STG.E.U16 desc[UR16][R8.64+0x40], R22 ;  /* 0x0000401608004986 */ /* 0x0001e8000c101510 */
[----:B0-----:R-:W5:Y:S01]  /*44860*/  LDL.LU R22, [R1+0x308] ;  /* 0x0003080001167983 */ /* 0x001f620000300800 */
[C---:B------:R-:W-:Y:S01]  /*44870*/  ISETP.GT.AND P5, PT, R0.reuse, 0x80, P2 ;  /* 0x000000800000780c */ /* 0x040fe200017a4270 */
[----:B---3--:R-:W-:Y:S01]  /*44880*/  FMUL R17, R17, R2 ;  /* 0x0000000211117220 */ /* 0x008fe20000400000 */
[----:B------:R-:W-:-:S04]  /*44890*/  ISETP.GT.AND P4, PT, R0, 0x88, P3 ;  /* 0x000000880000780c */ /* 0x000fc80001f84270 */
[----:B------:R-:W-:-:S07]  /*448a0*/  F2FP.F16.F32.PACK_AB R17, RZ, R17 ;  /* 0x00000011ff11723e */ /* 0x000fce00000000ff */
[----:B------:R0:W-:Y:S04]  /*448b0*/  @P5 STG.E.U16 desc[UR16][R8.64+0x42], R17 ;  /* 0x0000421108005986 */ /* 0x0001e8000c101510 */
[----:B0-----:R-:W3:Y:S01]  /*448c0*/  LDL.LU R17, [R1+0x30c] ;  /* 0x00030c0001117983 */ /* 0x001ee20000300800 */
[----:B-----5:R-:W-:-:S05]  /*448d0*/  FMUL R22, R22, R2 ;  /* 0x0000000216167220 */ /* 0x020fca0000400000 */
[----:B------:R-:W-:-:S05]  /*448e0*/  F2FP.F16.F32.PACK_AB R22, RZ, R22 ;  /* 0x00000016ff16723e */ /* 0x000fca00000000ff */
[----:B------:R0:W-:Y:S04]  /*448f0*/  @P4 STG.E.U16 desc[UR16][R18.64+0x40], R22 ;  /* 0x0000401612004986 */ /* 0x0001e8000c101510 */
[----:B0-----:R-:W5:Y:S01]  /*44900*/  LDL.LU R22, [R1+0x310] ;  /* 0x0003100001167983 */ /* 0x001f620000300800 */
[----:B------:R-:W-:Y:S01]  /*44910*/  ISETP.GT.AND P5, PT, R0, 0x88, P2 ;  /* 0x000000880000780c */ /* 0x000fe200017a4270 */
[----:B---3--:R-:W-:-:S05]  /*44920*/  FMUL R17, R17, R2 ;  /* 0x0000000211117220 */ /* 0x008fca0000400000 */
[----:B------:R-:W-:-:S07]  /*44930*/  F2FP.F16.F32.PACK_AB R17, RZ, R17 ;  /* 0x00000011ff11723e */ /* 0x000fce00000000ff */
[----:B------:R0:W-:Y:S01]  /*44940*/  @P5 STG.E.U16 desc[UR16][R18.64+0x42], R17 ;  /* 0x0000421112005986 */ /* 0x0001e2000c101510 */
[C---:B------:R-:W-:Y:S02]  /*44950*/  ISETP.GT.AND P5, PT, R0.reuse, 0x80, P0 ;  /* 0x000000800000780c */ /* 0x040fe400007a4270 */
[----:B------:R-:W-:Y:S01]  /*44960*/  ISETP.GT.AND P4, PT, R0, 0x80, P1 ;  /* 0x000000800000780c */ /* 0x000fe20000f84270 */
[----:B0-----:R-:W-:-:S05]  /*44970*/  FMUL R17, R233, R2 ;  /* 0x00000002e9117220 */ /* 0x001fca0000400000 */
[----:B------:R-:W-:-:S04]  /*44980*/  F2FP.F16.F32.PACK_AB R17, RZ, R17 ;  /* 0x00000011ff11723e */ /* 0x000fc800000000ff */
[----:B------:R-:W-:Y:S01]  /*44990*/  PRMT R23, R17, 0x7610, R23 ;  /* 0x0000761011177816 */ /* 0x000fe20000000017 */
[-C--:B----4-:R-:W-:Y:S02]  /*449a0*/  FMUL R17, R235, R2.reuse ;  /* 0x00000002eb117220 */ /* 0x090fe40000400000 */
[----:B------:R-:W3:Y:S04]  /*449b0*/  LDL.LU R235, [R1+0x2cc] ;  /* 0x0002cc0001eb7983 */ /* 0x000ee80000300800 */
[----:B------:R-:W-:Y:S01]  /*449c0*/  @P4 STG.E.U16 desc[UR16][R8.64+0x52], R23 ;  /* 0x0000521708004986 */ /* 0x000fe2000c101510 */
[----:B-----5:R-:W-:-:S05]  /*449d0*/  FMUL R22, R22, R2 ;  /* 0x0000000216167220 */ /* 0x020fca0000400000 */
[----:B------:R-:W-:-:S04]  /*449e0*/  F2FP.F16.F32.PACK_AB R22, RZ, R22 ;  /* 0x00000016ff16723e */ /* 0x000fc800000000ff */
[----:B------:R-:W-:Y:S01]  /*449f0*/  PRMT R232, R22, 0x7610, R232 ;  /* 0x0000761016e87816 */ /* 0x000fe200000000e8 */
[----:B--2---:R-:W-:Y:S02]  /*44a00*/  FMUL R22, R234, R2 ;  /* 0x00000002ea167220 */ /* 0x004fe40000400000 */
        /* <DEDUP_REMOVED lines=16> */
[----:B------:R-:W-:Y:S01]  /*44b10*/  ISETP.GT.AND P5, PT, R0, 0x100, P2 ;  /* 0x000001000000780c */ /* 0x000fe200017a4270 */
[----:B---3--:R-:W-:-:S05]  /*44b20*/  FMUL R17, R17, R2 ;  /* 0x0000000211117220 */ /* 0x008fca0000400000 */
[----:B------:R-:W-:Y:S02]  /*44b30*/  F2FP.F16.F32.PACK_AB R17, RZ, R17 ;  /* 0x00000011ff11723e */ /* 0x000fe400000000ff */
[----:B------:R-:W-:-:S05]  /*44b40*/  ISETP.GT.AND P4, PT, R0, 0x108, P3 ;  /* 0x000001080000780c */ /* 0x000fca0001f84270 */
        /* <DEDUP_REMOVED lines=9> */
[----:B------:R0:W-:Y:S04]  /*44be0*/  @P5 STG.E.U16 desc[UR16][R14.64+0x42], R17 ;  /* 0x000042110e005986 */ /* 0x0001e8000c101510 */
[----:B0-----:R-:W3:Y:S01]  /*44bf0*/  LDL.LU R17, [R1+0x2f4] ;  /* 0x0002f40001117983 */ /* 0x001ee20000300800 */
[----:B-----5:R-:W-:-:S05]  /*44c00*/  FMUL R22, R22, R2 ;  /* 0x0000000216167220 */ /* 0x020fca0000400000 */
[----:B------:R-:W-:-:S04]  /*44c10*/  F2FP.F16.F32.PACK_AB R22, RZ, R22 ;  /* 0x00000016ff16723e */ /* 0x000fc800000000ff */
[----:B------:R-:W-:Y:S02]  /*44c20*/  PRMT R232, R22, 0x7610, R232 ;  /* 0x0000761016e87816 */ /* 0x000fe400000000e8 */
[----:B------:R-:W5:Y:S01]  /*44c30*/  LDL.LU R22, [R1+0x2f8] ;  /* 0x0002f80001167983 */ /* 0x000f620000300800 */
[C---:B------:R-:W-:Y:S02]  /*44c40*/  ISETP.GT.AND P5, PT, R0.reuse, 0x100, P0 ;  /* 0x000001000000780c */ /* 0x040fe400007a4270 */
[----:B------:R-:W-:Y:S01]  /*44c50*/  ISETP.GT.AND P4, PT, R0, 0x100, P1 ;  /* 0x000001000000780c */ /* 0x000fe20000f84270 */
[----:B---3--:R-:W-:-:S05]  /*44c60*/  FMUL R17, R17, R2 ;  /* 0x0000000211117220 */ /* 0x008fca0000400000 */
[----:B------:R-:W-:-:S05]  /*44c70*/  F2FP.F16.F32.PACK_AB R17, RZ, R17 ;  /* 0x00000011ff11723e */ /* 0x000fca00000000ff */
[----:B------:R0:W-:Y:S01]  /*44c80*/  @P5 STG.E.U16 desc[UR16][R4.64+0x50], R232 ;  /* 0x000050e804005986 */ /* 0x0001e2000c101510 */
[----:B------:R-:W-:Y:S02]  /*44c90*/  ISETP.GT.AND P5, PT, R0, 0x108, P0 ;  /* 0x000001080000780c */ /* 0x000fe400007a4270 */
[----:B------:R-:W-:Y:S02]  /*44ca0*/  PRMT R23, R17, 0x7610, R23 ;  /* 0x0000761011177816 */ /* 0x000fe40000000017 */
[----:B------:R-:W3:Y:S04]  /*44cb0*/  LDL.LU R17, [R1+0x2fc] ;  /* 0x0002fc0001117983 */ /* 0x000ee80000300800 */
[----:B------:R1:W-:Y:S04]  /*44cc0*/  @P4 STG.E.U16 desc[UR16][R4.64+0x52], R23 ;  /* 0x0000521704004986 */ /* 0x0003e8000c101510 */
[----:B0-----:R-:W4:Y:S04]  /*44cd0*/  LDL.LU R232, [R1+0x2d0] ;  /* 0x0002d00001e87983 */ /* 0x001f280000300800 */
[----:B-1----:R-:W2:Y:S01]  /*44ce0*/  LDL.LU R23, [R1+0x2c0] ;  /* 0x0002c00001177983 */ /* 0x002ea20000300800 */
        /* <DEDUP_REMOVED lines=8> */
[----:B--2---:R-:W-:-:S03]  /*44d70*/  FMUL R23, R23, R2 ;  /* 0x0000000217177220 */ /* 0x004fc60000400000 */
[----:B0-----:R-:W2:Y:S02]  /*44d80*/  LDL.LU R17, [R1+0x2c8] ;  /* 0x0002c80001117983 */ /* 0x001ea40000300800 */
[----:B------:R-:W-:-:S04]  /*44d90*/  F2FP.F16.F32.PACK_AB R23, RZ, R23 ;  /* 0x00000017ff17723e */ /* 0x000fc800000000ff */
[----:B------:R-:W-:Y:S01]  /*44da0*/  PRMT R236, R23, 0x7610, R236 ;  /* 0x0000761017ec7816 */ /* 0x000fe200000000ec */
[----:B-----5:R-:W-:-:S05]  /*44db0*/  FMUL R22, R22, R2 ;  /* 0x0000000216167220 */ /* 0x020fca0000400000 */
[----:B------:R-:W-:-:S04]  /*44dc0*/  F2FP.F16.F32.PACK_AB R22, RZ, R22 ;  /* 0x00000016ff16723e */ /* 0x000fc800000000ff */
[----:B------:R-:W-:Y:S02]  /*44dd0*/  PRMT R23, R22, 0x7610, R23 ;  /* 0x0000761016177816 */ /* 0x000fe40000000017 */
[----:B------:R-:W3:Y:S01]  /*44de0*/  LDL.LU R22, [R1+0x2d8] ;  /* 0x0002d80001167983 */ /* 0x000ee20000300800 */
[C---:B------:R-:W-:Y:S02]  /*44df0*/  ISETP.GT.AND P5, PT, R0.reuse, 0x180, P3 ;  /* 0x000001800000780c */ /* 0x040fe40001fa4270 */
[C---:B------:R-:W-:Y:S02]  /*44e00*/  ISETP.GT.AND P4, PT, R0.reuse, 0x180, P2 ;  /* 0x000001800000780c */ /* 0x040fe40001784270 */
[----:B------:R-:W-:Y:S01]  /*44e10*/  ISETP.GT.AND P3, PT, R0, 0x188, P3 ;  /* 0x000001880000780c */ /* 0x000fe20001f64270 */
[-C--:B------:R-:W-:Y:S01]  /*44e20*/  FMUL R235, R235, R2.reuse ;  /* 0x00000002ebeb7220 */ /* 0x080fe20000400000 */
[----:B--2---:R-:W-:-:S07]  /*44e30*/  FMUL R17, R17, R2 ;  /* 0x0000000211117220 */ /* 0x004fce0000400000 */
[----:B------:R-:W-:Y:S01]  /*44e40*/  @P5 STG.E.U16 desc[UR16][R6.64+0x40], R236 ;  /* 0x000040ec06005986 */ /* 0x000fe2000c101510 */
[----:B------:R-:W-:-:S03]  /*44e50*/  F2FP.F16.F32.PACK_AB R17, RZ, R17 ;  /* 0x00000011ff11723e */ /* 0x000fc600000000ff */
[----:B------:R0:W-:Y:S01]  /*44e60*/  @P4 STG.E.U16 desc[UR16][R6.64+0x42], R23 ;  /* 0x0000421706004986 */ /* 0x0001e2000c101510 */
[----:B------:R-:W-:Y:S01]  /*44e70*/  ISETP.GT.AND P2, PT, R0, 0x188, P2 ;  /* 0x000001880000780c */ /* 0x000fe20001744270 */
[-C--:B------:R-:W-:Y:S01]  /*44e80*/  FMUL R234, R234, R2.reuse ;  /* 0x00000002eaea7220 */ /* 0x080fe20000400000 */
[C---:B------:R-:W-:Y:S01]  /*44e90*/  ISETP.GT.AND P4, PT, R0.reuse, 0x180, P0 ;  /* 0x000001800000780c */ /* 0x040fe20000784270 */
[----:B------:R1:W-:Y:S01]  /*44ea0*/  @P3 STG.E.U16 desc[UR16][R10.64+0x40], R17 ;  /* 0x000040110a003986 */ /* 0x0003e2000c101510 */
[----:B------:R-:W-:Y:S01]  /*44eb0*/  ISETP.GT.AND P3, PT, R0, 0x180, P1 ;  /* 0x000001800000780c */ /* 0x000fe20000f64270 */
[-C--:B----4-:R-:W-:Y:S01]  /*44ec0*/  FMUL R232, R232, R2.reuse ;  /* 0x00000002e8e87220 */ /* 0x090fe20000400000 */
[----:B------:R-:W-:Y:S01]  /*44ed0*/  ISETP.GT.AND P0, PT, R0, 0x188, P0 ;  /* 0x000001880000780c */ /* 0x000fe20000704270 */
[----:B------:R-:W-:Y:S01]  /*44ee0*/  FMUL R233, R233, R2 ;  /* 0x00000002e9e97220 */ /* 0x000fe20000400000 */
[----:B0-----:R-:W-:Y:S02]  /*44ef0*/  F2FP.F16.F32.PACK_AB R23, RZ, R234 ;  /* 0x000000eaff17723e */ /* 0x001fe400000000ff */
[----:B-1----:R-:W-:-:S02]  /*44f00*/  F2FP.F16.F32.PACK_AB R17, RZ, R235 ;  /* 0x000000ebff11723e */ /* 0x002fc400000000ff */
[----:B------:R-:W-:Y:S01]  /*44f10*/  F2FP.F16.F32.PACK_AB R232, RZ, R232 ;  /* 0x000000e8ffe8723e */ /* 0x000fe200000000ff */
[----:B------:R-:W2:Y:S01]  /*44f20*/  LDL.LU R235, [R1+0x2bc] ;  /* 0x0002bc0001eb7983 */ /* 0x000ea20000300800 */
[----:B------:R-:W-:Y:S02]  /*44f30*/  PRMT R234, R17, 0x7610, R234 ;  /* 0x0000761011ea7816 */ /* 0x000fe400000000ea */
[----:B------:R-:W-:Y:S02]  /*44f40*/  F2FP.F16.F32.PACK_AB R17, RZ, R233 ;  /* 0x000000e9ff11723e */ /* 0x000fe400000000ff */
[----:B------:R-:W4:Y:S04]  /*44f50*/  LDL.LU R233, [R1+0x2b8] ;  /* 0x0002b80001e97983 */ /* 0x000f280000300800 */
[----:B------:R0:W-:Y:S04]  /*44f60*/  @P2 STG.E.U16 desc[UR16][R10.64+0x42], R234 ;  /* 0x000042ea0a002986 */ /* 0x0001e8000c101510 */
[----:B------:R1:W-:Y:S04]  /*44f70*/  @P4 STG.E.U16 desc[UR16][R6.64+0x50], R232 ;  /* 0x000050e806004986 */ /* 0x0003e8000c101510 */
[----:B------:R5:W-:Y:S04]  /*44f80*/  @P3 STG.E.U16 desc[UR16][R6.64+0x52], R23 ;  /* 0x0000521706003986 */ /* 0x000be8000c101510 */
[----:B0-----:R-:W2:Y:S04]  /*44f90*/  LDL.LU R234, [R1+0x2b4] ;  /* 0x0002b40001ea7983 */ /* 0x001ea80000300800 */
[----:B-1----:R-:W4:Y:S04]  /*44fa0*/  LDL.LU R232, [R1+0x2a0] ;  /* 0x0002a00001e87983 */ /* 0x002f280000300800 */
[----:B-----5:R-:W5:Y:S01]  /*44fb0*/  LDL.LU R23, [R1+0x2a4] ;  /* 0x0002a40001177983 */ /* 0x020f620000300800 */
[----:B---3--:R-:W-:-:S05]  /*44fc0*/  FMUL R22, R22, R2 ;  /* 0x0000000216167220 */ /* 0x008fca0000400000 */
[----:B------:R-:W-:-:S05]  /*44fd0*/  F2FP.F16.F32.PACK_AB R22, RZ, R22 ;  /* 0x00000016ff16723e */ /* 0x000fca00000000ff */
[----:B------:R0:W-:Y:S04]  /*44fe0*/  @P0 STG.E.U16 desc[UR16][R10.64+0x50], R22 ;  /* 0x000050160a000986 */ /* 0x0001e8000c101510 */
[----:B0-----:R-:W3:Y:S01]  /*44ff0*/  LDL.LU R22, [R1+0x2a8] ;  /* 0x0002a80001167983 */ /* 0x001ee20000300800 */
[C---:B------:R-:W-:Y:S02]  /*45000*/  ISETP.GT.AND P3, PT, R3.reuse, 0x30, PT ;  /* 0x000000300300780c */ /* 0x040fe40003f64270 */
[----:B------:R-:W-:Y:S02]  /*45010*/  ISETP.GT.AND P2, PT, R3, 0x31, PT ;  /* 0x000000310300780c */ /* 0x000fe40003f44270 */
[C---:B------:R-:W-:Y:S02]  /*45020*/  ISETP.GT.AND P1, PT, R0.reuse, 0x188, P1 ;  /* 0x000001880000780c */ /* 0x040fe40000f24270 */
[----:B------:R-:W-:-:S02]  /*45030*/  ISETP.GT.AND P0, PT, R0, RZ, P3 ;  /* 0x000000ff0000720c */ /* 0x000fc40001f04270 */
[C---:B------:R-:W-:Y:S02]  /*45040*/  ISETP.GT.AND P4, PT, R0.reuse, RZ, P2 ;  /* 0x000000ff0000720c */ /* 0x040fe40001784270 */
[----:B------:R-:W-:-:S07]  /*45050*/  ISETP.GT.AND P5, PT, R0, 0x8, P3 ;  /* 0x000000080000780c */ /* 0x000fce0001fa4270 */
[----:B------:R0:W-:Y:S04]  /*45060*/  @P1 STG.E.U16 desc[UR16][R10.64+0x52], R17 ;  /* 0x000052110a001986 */ /* 0x0001e8000c101510 */
[----:B0-----:R-:W2:Y:S01]  /*45070*/  LDL.LU R17, [R1+0x2ac] ;  /* 0x0002ac0001117983 */ /* 0x001ea20000300800 */
[-C--:B----4-:R-:W-:Y:S01]  /*45080*/  FMUL R232, R232, R2.reuse ;  /* 0x00000002e8e87220 */ /* 0x090fe20000400000 */
[----:B-----5:R-:W-:-:S04]  /*45090*/  FMUL R23, R23, R2 ;  /* 0x0000000217177220 */ /* 0x020fc80000400000 */
[----:B------:R-:W-:Y:S02]  /*450a0*/  F2FP.F16.F32.PACK_AB R232, RZ, R232 ;  /* 0x000000e8ffe8723e */ /* 0x000fe400000000ff */
[----:B------:R-:W-:-:S03]  /*450b0*/  F2FP.F16.F32.PACK_AB R23, RZ, R23 ;  /* 0x00000017ff17723e */ /* 0x000fc600000000ff */
[----:B------:R-:W-:Y:S04]  /*450c0*/  @P0 STG.E.U16 desc[UR16][R12.64+0x60], R232 ;  /* 0x000060e80c000986 */ /* 0x000fe8000c101510 */
[----:B------:R-:W-:Y:S01]  /*450d0*/  @P4 STG.E.U16 desc[UR16][R12.64+0x62], R23 ;  /* 0x000062170c004986 */ /* 0x000fe2000c101510 */
[----:B---3--:R-:W-:-:S05]  /*450e0*/  FMUL R22, R22, R2 ;  /* 0x0000000216167220 */ /* 0x008fca0000400000 */
[----:B------:R-:W-:-:S05]  /*450f0*/  F2FP.F16.F32.PACK_AB R22, RZ, R22 ;  /* 0x00000016ff16723e */ /* 0x000fca00000000ff */
[----:B------:R0:W-:Y:S04]  /*45100*/  @P5 STG.E.U16 desc[UR16][R20.64+0x60], R22 ;  /* 0x0000601614005986 */ /* 0x0001e8000c101510 */
[----:B0-----:R-:W3:Y:S01]  /*45110*/  LDL.LU R22, [R1+0x2b0] ;  /* 0x0002b00001167983 */ /* 0x001ee20000300800 */
[----:B------:R-:W-:Y:S02]  /*45120*/  ISETP.GT.AND P1, PT, R0, 0x8, P2 ;  /* 0x000000080000780c */ /* 0x000fe40001724270 */
[----:B------:R-:W-:Y:S01]  /*45130*/  ISETP.GT.AND P0, PT, R3, 0x38, PT ;  /* 0x000000380300780c */ /* 0x000fe20003f04270 */
[----:B--2---:R-:W-:-:S03]  /*45140*/  FMUL R17, R17, R2 ;  /* 0x0000000211117220 */ /* 0x004fc60000400000 */
[----:B------:R-:W-:Y:S02]  /*45150*/  ISETP.GT.AND P5, PT, R0, RZ, P0 ;  /* 0x000000ff0000720c */ /* 0x000fe400007a4270 */
[----:B------:R-:W-:-:S05]  /*45160*/  F2FP.F16.F32.PACK_AB R17, RZ, R17 ;  /* 0x00000011ff11723e */ /* 0x000fca00000000ff */
[----:B------:R0:W-:Y:S01]  /*45170*/  @P1 STG.E.U16 desc[UR16][R20.64+0x62], R17 ;  /* 0x0000621114001986 */ /* 0x0001e2000c101510 */
[----:B------:R-:W-:-:S04]  /*45180*/  ISETP.GT.AND P1, PT, R3, 0x39, PT ;  /* 0x000000390300780c */ /* 0x000fc80003f24270 */
[----:B------:R-:W-:Y:S01]  /*45190*/  ISETP.GT.AND P4, PT, R0, RZ, P1 ;  /* 0x000000ff0000720c */ /* 0x000fe20000f84270 */
[----:B0-----:R-:W-:Y:S02]  /*451a0*/  FMUL R17, R234, R2 ;  /* 0x00000002ea117220 */ /* 0x001fe40000400000 */
[----:B------:R-:W2:Y:S03]  /*451b0*/  LDL.LU R234, [R1+0x294] ;  /* 0x0002940001ea7983 */ /* 0x000ea60000300800 */
[----:B------:R-:W-:-:S04]  /*451c0*/  F2FP.F16.F32.PACK_AB R17, RZ, R17 ;  /* 0x00000011ff11723e */ /* 0x000fc800000000ff */
[----:B------:R-:W-:Y:S01]  /*451d0*/  PRMT R23, R17, 0x7610, R23 ;  /* 0x0000761011177816 */ /* 0x000fe20000000017 */
[----:B------:R-:W-:-:S04]  /*451e0*/  FMUL R17, R235, R2 ;  /* 0x00000002eb117220 */ /* 0x000fc80000400000 */
[----:B------:R-:W-:Y:S01]  /*451f0*/  @P4 STG.E.U16 desc[UR16][R12.64+0x72], R23 ;  /* 0x000072170c004986 */ /* 0x000fe2000c101510 */
[----:B---3--:R-:W-:-:S05]  /*45200*/  FMUL R22, R22, R2 ;  /* 0x0000000216167220 */ /* 0x008fca0000400000 */
[----:B------:R-:W-:-:S04]  /*45210*/  F2FP.F16.F32.PACK_AB R22, RZ, R22 ;  /* 0x00000016ff16723e */ /* 0x000fc800000000ff */
[----:B------:R-:W-:Y:S01]  /*45220*/  PRMT R232, R22, 0x7610, R232 ;  /* 0x0000761016e87816 */ /* 0x000fe200000000e8 */
[----:B------:R-:W-:Y:S02]  /*45230*/  FMUL R22, R233, R2 ;  /* 0x00000002e9167220 */ /* 0x000fe40000400000 */
[----:B------:R-:W3:Y:S04]  /*45240*/  LDL.LU R233, [R1+0x298] ;  /* 0x0002980001e97983 */ /* 0x000ee80000300800 */
        /* <DEDUP_REMOVED lines=10> */
[----:B0-----:R-:W2:Y:S01]  /*452f0*/  LDL.LU R17, [R1+0x284] ;  /* 0x0002840001117983 */ /* 0x001ea20000300800 */
[----:B-----5:R-:W-:-:S05]  /*45300*/  FMUL R22, R22, R2 ;  /* 0x0000000216167220 */ /* 0x020fca0000400000 */
[----:B------:R-:W-:-:S05]  /*45310*/  F2FP.F16.F32.PACK_AB R22, RZ, R22 ;  /* 0x00000016ff16723e */ /* 0x000fca00000000ff */
[----:B------:R0:W-:Y:S04]  /*45320*/  @P4 STG.E.U16 desc[UR16][R8.64+0x60], R22 ;  /* 0x0000601608004986 */ /* 0x0001e8000c101510 */
[----:B0-----:R-:W5:Y:S01]  /*45330*/  LDL.LU R22, [R1+0x288] ;  /* 0x0002880001167983 */ /* 0x001f620000300800 */
[C---:B------:R-:W-:Y:S01]  /*45340*/  ISETP.GT.AND P5, PT, R0.reuse, 0x80, P2 ;  /* 0x000000800000780c */ /* 0x040fe200017a4270 */
[----:B--2---:R-:W-:Y:S01]  /*45350*/  FMUL R17, R17, R2 ;  /* 0x0000000211117220 */ /* 0x004fe20000400000 */
[----:B------:R-:W-:-:S04]  /*45360*/  ISETP.GT.AND P4, PT, R0, 0x88, P3 ;  /* 0x000000880000780c */ /* 0x000fc80001f84270 */
[----:B------:R-:W-:-:S07]  /*45370*/  F2FP.F16.F32.PACK_AB R17, RZ, R17 ;  /* 0x00000011ff11723e */ /* 0x000fce00000000ff */
[----:B------:R0:W-:Y:S04]  /*45380*/  @P5 STG.E.U16 desc[UR16][R8.64+0x62], R17 ;  /* 0x0000621108005986 */ /* 0x0001e8000c101510 */
[----:B0-----:R-:W2:Y:S01]  /*45390*/  LDL.LU R17, [R1+0x28c] ;  /* 0x00028c0001117983 */ /* 0x001ea20000300800 */
[----:B-----5:R-:W-:-:S05]  /*453a0*/  FMUL R22, R22, R2 ;  /* 0x0000000216167220 */ /* 0x020fca0000400000 */
[----:B------:R-:W-:-:S05]  /*453b0*/  F2FP.F16.F32.PACK_AB R22, RZ, R22 ;  /* 0x00000016ff16723e */ /* 0x000fca00000000ff */
[----:B------:R0:W-:Y:S04]  /*453c0*/  @P4 STG.E.U16 desc[UR16][R18.64+0x60], R22 ;  /* 0x0000601612004986 */ /* 0x0001e8000c101510 */
[----:B0-----:R-:W5:Y:S01]  /*453d0*/  LDL.LU R22, [R1+0x290] ;  /* 0x0002900001167983 */ /* 0x001f620000300800 */
[----:B------:R-:W-:Y:S01]  /*453e0*/  ISETP.GT.AND P5, PT, R0, 0x88, P2 ;  /* 0x000000880000780c */ /* 0x000fe200017a4270 */
[----:B--2---:R-:W-:-:S05]  /*453f0*/  FMUL R17, R17, R2 ;  /* 0x0000000211117220 */ /* 0x004fca0000400000 */
        /* <DEDUP_REMOVED lines=8> */
[----:B------:R-:W2:Y:S04]  /*45480*/  LDL.LU R235, [R1+0x24c] ;  /* 0x00024c0001eb7983 */ /* 0x000ea80000300800 */
[----:B------:R-:W4:Y:S04]  /*45490*/  LDL.LU R234, [R1+0x254] ;  /* 0x0002540001ea7983 */ /* 0x000f280000300800 */
[----:B------:R-:W-:Y:S01]  /*454a0*/  @P4 STG.E.U16 desc[UR16][R8.64+0x72], R23 ;  /* 0x0000721708004986 */ /* 0x000fe2000c101510 */
[----:B-----5:R-:W-:-:S05]  /*454b0*/  FMUL R22, R22, R2 ;  /* 0x0000000216167220 */ /* 0x020fca0000400000 */
[----:B------:R-:W-:-:S04]  /*454c0*/  F2FP.F16.F32.PACK_AB R22, RZ, R22 ;  /* 0x00000016ff16723e */ /* 0x000fc800000000ff */
[----:B------:R-:W-:Y:S01]  /*454d0*/  PRMT R232, R22, 0x7610, R232 ;  /* 0x0000761016e87816 */ /* 0x000fe200000000e8 */
[----:B---3--:R-:W-:Y:S02]  /*454e0*/  FMUL R22, R233, R2 ;  /* 0x00000002e9167220 */ /* 0x008fe40000400000 */
[----:B------:R-:W3:Y:S04]  /*454f0*/  LDL.LU R233, [R1+0x25c] ;  /* 0x00025c0001e97983 */ /* 0x000ee80000300800 */
[----:B------:R-:W-:Y:S01]  /*45500*/  @P5 STG.E.U16 desc[UR16][R8.64+0x70], R232 ;  /* 0x000070e808005986 */ /* 0x000fe2000c101510 */
[----:B------:R-:W-:Y:S02]  /*45510*/  ISETP.GT.AND P5, PT, R0, 0x88, P0 ;  /* 0x000000880000780c */ /* 0x000fe400007a4270 */
[----:B------:R-:W-:-:S11]  /*45520*/  F2FP.F16.F32.PACK_AB R22, RZ, R22 ;  /* 0x00000016ff16723e */ /* 0x000fd600000000ff */
[----:B------:R0:W-:Y:S04]  /*45530*/  @P5 STG.E.U16 desc[UR16][R18.64+0x70], R22 ;  /* 0x0000701612005986 */ /* 0x0001e8000c101510 */
[----:B0-----:R-:W5:Y:S01]  /*45540*/  LDL.LU R22, [R1+0x260] ;  /* 0x0002600001167983 */ /* 0x001f620000300800 */
[----:B------:R-:W-:Y:S02]  /*45550*/  ISETP.GT.AND P4, PT, R0, 0x88, P1 ;  /* 0x000000880000780c */ /* 0x000fe40000f84270 */
        /* <DEDUP_REMOVED lines=8> */
[----:B------:R-:W-:Y:S01]  /*455e0*/  ISETP.GT.AND P5, PT, R0, 0x100, P2 ;  /* 0x000001000000780c */ /* 0x000fe200017a4270 */
[----:B--2---:R-:W-:-:S05]  /*455f0*/  FMUL R17, R17, R2 ;  /* 0x0000000211117220 */ /* 0x004fca0000400000 */
[----:B------:R-:W-:Y:S02]  /*45600*/  F2FP.F16.F32.PACK_AB R17, RZ, R17 ;  /* 0x00000011ff11723e */ /* 0x000fe400000000ff */
[----:B------:R-:W-:-:S05]  /*45610*/  ISETP.GT.AND P4, PT, R0, 0x108, P3 ;  /* 0x000001080000780c */ /* 0x000fca0001f84270 */
        /* <DEDUP_REMOVED lines=9> */
[----:B------:R0:W-:Y:S04]  /*456b0*/  @P5 STG.E.U16 desc[UR16][R14.64+0x62], R17 ;  /* 0x000062110e005986 */ /* 0x0001e8000c101510 */
[----:B0-----:R-:W2:Y:S01]  /*456c0*/  LDL.LU R17, [R1+0x274] ;  /* 0x0002740001117983 */ /* 0x001ea20000300800 */
[----:B-----5:R-:W-:-:S05]  /*456d0*/  FMUL R22, R22, R2 ;  /* 0x0000000216167220 */ /* 0x020fca0000400000 */
[----:B------:R-:W-:-:S04]  /*456e0*/  F2FP.F16.F32.PACK_AB R22, RZ, R22 ;  /* 0x00000016ff16723e */ /* 0x000fc800000000ff */
[----:B------:R-:W-:Y:S02]  /*456f0*/  PRMT R232, R22, 0x7610, R232 ;  /* 0x0000761016e87816 */ /* 0x000fe400000000e8 */
[----:B------:R-:W5:Y:S01]  /*45700*/  LDL.LU R22, [R1+0x278] ;  /* 0x0002780001167983 */ /* 0x000f620000300800 */
[C---:B------:R-:W-:Y:S02]  /*45710*/  ISETP.GT.AND P5, PT, R0.reuse, 0x100, P0 ;  /* 0x000001000000780c */ /* 0x040fe400007a4270 */
[----:B------:R-:W-:Y:S01]  /*45720*/  ISETP.GT.AND P4, PT, R0, 0x100, P1 ;  /* 0x000001000000780c */ /* 0x000fe20000f84270 */
[----:B--2---:R-:W-:-:S05]  /*45730*/  FMUL R17, R17, R2 ;  /* 0x0000000211117220 */ /* 0x004fca0000400000 */
[----:B------:R-:W-:-:S05]  /*45740*/  F2FP.F16.F32.PACK_AB R17, RZ, R17 ;  /* 0x00000011ff11723e */ /* 0x000fca00000000ff */
[----:B------:R0:W-:Y:S01]  /*45750*/  @P5 STG.E.U16 desc[UR16][R4.64+0x70], R232 ;  /* 0x000070e804005986 */ /* 0x0001e2000c101510 */
[----:B------:R-:W-:Y:S02]  /*45760*/  ISETP.GT.AND P5, PT, R0, 0x108, P0 ;  /* 0x000001080000780c */ /* 0x000fe400007a4270 */
[----:B------:R-:W-:Y:S02]  /*45770*/  PRMT R23, R17, 0x7610, R23 ;  /* 0x0000761011177816 */ /* 0x000fe40000000017 */
[----:B------:R-:W2:Y:S04]  /*45780*/  LDL.LU R17, [R1+0x27c] ;  /* 0x00027c0001117983 */ /* 0x000ea80000300800 */
[----:B------:R1:W-:Y:S04]  /*45790*/  @P4 STG.E.U16 desc[UR16][R4.64+0x72], R23 ;  /* 0x0000721704004986 */ /* 0x0003e8000c101510 */
[----:B0-----:R-:W3:Y:S04]  /*457a0*/  LDL.LU R232, [R1+0x250] ;  /* 0x0002500001e87983 */ /* 0x001ee80000300800 */
[----:B-1----:R-:W4:Y:S01]  /*457b0*/  LDL.LU R23, [R1+0x240] ;  /* 0x0002400001177983 */ /* 0x002f220000300800 */
        /* <DEDUP_REMOVED lines=8> */
[----:B----4-:R-:W-:-:S03]  /*45840*/  FMUL R23, R23, R2 ;  /* 0x0000000217177220 */ /* 0x010fc60000400000 */
[----:B0-----:R-:W2:Y:S02]  /*45850*/  LDL.LU R17, [R1+0x248] ;  /* 0x0002480001117983 */ /* 0x001ea40000300800 */
[----:B------:R-:W-:-:S04]  /*45860*/  F2FP.F16.F32.PACK_AB R23, RZ, R23 ;  /* 0x00000017ff17723e */ /* 0x000fc800000000ff */
[----:B------:R-:W-:Y:S01]  /*45870*/  PRMT R236, R23, 0x7610, R236 ;  /* 0x0000761017ec7816 */ /* 0x000fe200000000ec */
[----:B-----5:R-:W-:-:S05]  /*45880*/  FMUL R22, R22, R2 ;  /* 0x0000000216167220 */ /* 0x020fca0000400000 */
[----:B------:R-:W-:-:S04]  /*45890*/  F2FP.F16.F32.PACK_AB R22, RZ, R22 ;  /* 0x00000016ff16723e */ /* 0x000fc800000000ff */
[----:B------:R-:W-:Y:S02]  /*458a0*/  PRMT R23, R22, 0x7610, R23 ;  /* 0x0000761016177816 */ /* 0x000fe40000000017 */
[----:B------:R-:W4:Y:S01]  /*458b0*/  LDL.LU R22, [R1+0x258] ;  /* 0x0002580001167983 */ /* 0x000f220000300800 */
        /* <DEDUP_REMOVED lines=13> */
[-C--:B---3--:R-:W-:Y:S01]  /*45990*/  FMUL R232, R232, R2.reuse ;  /* 0x00000002e8e87220 */ /* 0x088fe20000400000 */
        /* <DEDUP_REMOVED lines=8> */
[----:B------:R-:W3:Y:S04]  /*45a20*/  LDL.LU R233, [R1+0x238] ;  /* 0x0002380001e97983 */ /* 0x000ee80000300800 */
[----:B------:R0:W-:Y:S04]  /*45a30*/  @P2 STG.E.U16 desc[UR16][R10.64+0x62], R234 ;  /* 0x000062ea0a002986 */ /* 0x0001e8000c101510 */
[----:B------:R1:W-:Y:S04]  /*45a40*/  @P4 STG.E.U16 desc[UR16][R6.64+0x70], R232 ;  /* 0x000070e806004986 */ /* 0x0003e8000c101510 */
[----:B------:R5:W-:Y:S04]  /*45a50*/  @P3 STG.E.U16 desc[UR16][R6.64+0x72], R23 ;  /* 0x0000721706003986 */ /* 0x000be8000c101510 */
[----:B0-----:R-:W2:Y:S04]  /*45a60*/  LDL.LU R234, [R1+0x234] ;  /* 0x0002340001ea7983 */ /* 0x001ea80000300800 */
[----:B-1----:R-:W3:Y:S04]  /*45a70*/  LDL.LU R232, [R1+0x220] ;  /* 0x0002200001e87983 */ /* 0x002ee80000300800 */
[----:B-----5:R-:W5:Y:S01]  /*45a80*/  LDL.LU R23, [R1+0x224] ;  /* 0x0002240001177983 */ /* 0x020f620000300800 */
[----:B----4-:R-:W-:-:S05]  /*45a90*/  FMUL R22, R22, R2 ;  /* 0x0000000216167220 */ /* 0x010fca0000400000 */
[----:B------:R-:W-:-:S05]  /*45aa0*/  F2FP.F16.F32.PACK_AB R22, RZ, R22 ;  /* 0x00000016ff16723e */ /* 0x000fca00000000ff */
[----:B------:R0:W-:Y:S04]  /*45ab0*/  @P0 STG.E.U16 desc[UR16][R10.64+0x70], R22 ;  /* 0x000070160a000986 */ /* 0x0001e8000c101510 */
[----:B0-----:R-:W4:Y:S01]  /*45ac0*/  LDL.LU R22, [R1+0x228] ;  /* 0x0002280001167983 */ /* 0x001f220000300800 */
        /* <DEDUP_REMOVED lines=8> */
[-C--:B---3--:R-:W-:Y:S01]  /*45b50*/  FMUL R232, R232, R2.reuse ;  /* 0x00000002e8e87220 */ /* 0x088fe20000400000 */
[----:B-----5:R-:W-:-:S04]  /*45b60*/  FMUL R23, R23, R2 ;  /* 0x0000000217177220 */ /* 0x020fc80000400000 */
[----:B------:R-:W-:Y:S02]  /*45b70*/  F2FP.F16.F32.PACK_AB R232, RZ, R232 ;  /* 0x000000e8ffe8723e */ /* 0x000fe400000000ff */
[----:B------:R-:W-:-:S03]  /*45b80*/  F2FP.F16.F32.PACK_AB R23, RZ, R23 ;  /* 0x00000017ff17723e */ /* 0x000fc600000000ff */
[----:B------:R-:W-:Y:S04]  /*45b90*/  @P0 STG.E.U16 desc[UR16][R12.64+0x80], R232 ;  /* 0x000080e80c000986 */ /* 0x000fe8000c101510 */
[----:B------:R-:W-:Y:S01]  /*45ba0*/  @P4 STG.E.U16 desc[UR16][R12.64+0x82], R23 ;  /* 0x000082170c004986 */ /* 0x000fe2000c101510 */
[----:B----4-:R-:W-:-:S05]  /*45bb0*/  FMUL R22, R22, R2 ;  /* 0x0000000216167220 */ /* 0x010fca0000400000 */
        /* <DEDUP_REMOVED lines=504> */
[C---:B------:R-:W-:Y:S02]  /*47b40*/  ISETP.GT.AND P1, PT, R0.reuse, 0x188, P1 ;  /* 0x000001880000780c */ /* 0x040fe40000f24270 */
[C---:B------:R-:W-:Y:S02]  /*47b50*/  ISETP.GT.AND P2, PT, R3.reuse, 0x70, PT ;  /* 0x000000700300780c */ /* 0x040fe40003f44270 */
[----:B------:R-:W-:Y:S02]  /*47b60*/  ISETP.GT.AND P3, PT, R3, 0x71, PT ;  /* 0x000000710300780c */ /* 0x000fe40003f64270 */
[----:B------:R-:W-:-:S02]  /*47b70*/  ISETP.GT.AND P5, PT, R0, 0x8, P2 ;  /* 0x000000080000780c */ /* 0x000fc400017a4270 */
[----:B------:R-:W-:-:S05]  /*47b80*/  ISETP.GT.AND P4, PT, R0, RZ, P3 ;  /* 0x000000ff0000720c */ /* 0x000fca0001f84270 */
[----:B------:R0:W-:Y:S01]  /*47b90*/  @P1 STG.E.U16 desc[UR16][R10.64+0xd2], R17 ;  /* 0x0000d2110a001986 */ /* 0x0001e2000c101510 */
[----:B------:R-:W-:-:S03]  /*47ba0*/  ISETP.GT.AND P1, PT, R0, RZ, P2 ;  /* 0x000000ff0000720c */ /* 0x000fc60001724270 */
        /* <DEDUP_REMOVED lines=108> */
[----:B--2---:R-:W-:-:S10]  /*48270*/  FMUL R17, R17, R2 ;  /* 0x0000000211117220 */ /* 0x004fd40000400000 */
[----:B------:R0:W-:Y:S01]  /*48280*/  @P4 STG.E.U16 desc[UR16][R4.64+0xf0], R232 ;  /* 0x0000f0e804004986 */ /* 0x0001e2000c101510 */
[----:B------:R-:W-:Y:S02]  /*48290*/  ISETP.GT.AND P4, PT, R0, 0x108, P1 ;  /* 0x000001080000780c */ /* 0x000fe40000f84270 */
[----:B------:R-:W-:-:S04]  /*482a0*/  F2FP.F16.F32.PACK_AB R17, RZ, R17 ;  /* 0x00000011ff11723e */ /* 0x000fc800000000ff */
[----:B------:R-:W-:Y:S02]  /*482b0*/  PRMT R23, R17, 0x7610, R23 ;  /* 0x0000761011177816 */ /* 0x000fe40000000017 */
[----:B------:R-:W2:Y:S04]  /*482c0*/  LDL.LU R17, [R1+0x7c] ;  /* 0x00007c0001117983 */ /* 0x000ea80000300800 */
[----:B0-----:R-:W4:Y:S04]  /*482d0*/  LDL.LU R232, [R1+0x50] ;  /* 0x0000500001e87983 */ /* 0x001f280000300800 */
[----:B------:R0:W-:Y:S04]  /*482e0*/  @P5 STG.E.U16 desc[UR16][R4.64+0xf2], R23 ;  /* 0x0000f21704005986 */ /* 0x0001e8000c101510 */
[----:B0-----:R-:W3:Y:S01]  /*482f0*/  LDL.LU R23, [R1+0x40] ;  /* 0x0000400001177983 */ /* 0x001ee20000300800 */
        /* <DEDUP_REMOVED lines=8> */
[----:B---3--:R-:W-:-:S03]  /*48380*/  FMUL R23, R23, R2 ;  /* 0x0000000217177220 */ /* 0x008fc60000400000 */
        /* <DEDUP_REMOVED lines=9> */
[C---:B------:R-:W-:Y:S01]  /*48420*/  ISETP.GT.AND P2, PT, R0.reuse, 0x188, P2 ;  /* 0x000001880000780c */ /* 0x040fe20001744270 */
[-C--:B------:R-:W-:Y:S01]  /*48430*/  FMUL R235, R235, R2.reuse ;  /* 0x00000002ebeb7220 */ /* 0x080fe20000400000 */
[----:B------:R-:W-:Y:S01]  /*48440*/  ISETP.GT.AND P3, PT, R0, 0x188, P3 ;  /* 0x000001880000780c */ /* 0x000fe20001f64270 */
[-C--:B--2---:R-:W-:Y:S01]  /*48450*/  FMUL R17, R17, R2.reuse ;  /* 0x0000000211117220 */ /* 0x084fe20000400000 */
[----:B----4-:R-:W-:-:S04]  /*48460*/  FMUL R232, R232, R2 ;  /* 0x00000002e8e87220 */ /* 0x010fc80000400000 */
[----:B------:R-:W-:Y:S01]  /*48470*/  F2FP.F16.F32.PACK_AB R17, RZ, R17 ;  /* 0x00000011ff11723e */ /* 0x000fe200000000ff */
[----:B------:R-:W-:Y:S01]  /*48480*/  @P4 STG.E.U16 desc[UR16][R6.64+0xe0], R236 ;  /* 0x0000e0ec06004986 */ /* 0x000fe2000c101510 */
[-C--:B------:R-:W-:Y:S01]  /*48490*/  FMUL R234, R234, R2.reuse ;  /* 0x00000002eaea7220 */ /* 0x080fe20000400000 */
[----:B------:R-:W-:Y:S02]  /*484a0*/  FMUL R233, R233, R2 ;  /* 0x00000002e9e97220 */ /* 0x000fe40000400000 */
[----:B------:R-:W-:Y:S01]  /*484b0*/  @P5 STG.E.U16 desc[UR16][R6.64+0xe2], R23 ;  /* 0x0000e21706005986 */ /* 0x000fe2000c101510 */
[----:B------:R-:W-:-:S03]  /*484c0*/  ISETP.GT.AND P4, PT, R0, 0x180, P1 ;  /* 0x000001800000780c */ /* 0x000fc60000f84270 */
[----:B------:R0:W-:Y:S01]  /*484d0*/  @P2 STG.E.U16 desc[UR16][R10.64+0xe0], R17 ;  /* 0x0000e0110a002986 */ /* 0x0001e2000c101510 */
[C---:B------:R-:W-:Y:S02]  /*484e0*/  ISETP.GT.AND P2, PT, R0.reuse, 0x180, P0 ;  /* 0x000001800000780c */ /* 0x040fe40000744270 */
[C---:B------:R-:W-:Y:S02]  /*484f0*/  ISETP.GT.AND P1, PT, R0.reuse, 0x188, P1 ;  /* 0x000001880000780c */ /* 0x040fe40000f24270 */
[----:B------:R-:W-:Y:S02]  /*48500*/  ISETP.GT.AND P0, PT, R0, 0x188, P0 ;  /* 0x000001880000780c */ /* 0x000fe40000704270 */
[----:B------:R-:W-:Y:S02]  /*48510*/  F2FP.F16.F32.PACK_AB R232, RZ, R232 ;  /* 0x000000e8ffe8723e */ /* 0x000fe400000000ff */
[----:B0-----:R-:W-:Y:S02]  /*48520*/  F2FP.F16.F32.PACK_AB R17, RZ, R235 ;  /* 0x000000ebff11723e */ /* 0x001fe400000000ff */
[----:B------:R-:W-:-:S02]  /*48530*/  F2FP.F16.F32.PACK_AB R23, RZ, R234 ;  /* 0x000000eaff17723e */ /* 0x000fc400000000ff */
[----:B------:R-:W-:Y:S01]  /*48540*/  PRMT R235, R17, 0x7610, R235 ;  /* 0x0000761011eb7816 */ /* 0x000fe200000000eb */
[----:B------:R-:W2:Y:S01]  /*48550*/  LDL.LU R234, [R1+0x3c] ;  /* 0x00003c0001ea7983 */ /* 0x000ea20000300800 */
[----:B------:R-:W-:Y:S02]  /*48560*/  F2FP.F16.F32.PACK_AB R17, RZ, R233 ;  /* 0x000000e9ff11723e */ /* 0x000fe400000000ff */
[----:B------:R-:W-:Y:S01]  /*48570*/  PRMT R233, R232, 0x7610, R233 ;  /* 0x00007610e8e97816 */ /* 0x000fe200000000e9 */
[----:B------:R0:W-:Y:S01]  /*48580*/  @P3 STG.E.U16 desc[UR16][R10.64+0xe2], R235 ;  /* 0x0000e2eb0a003986 */ /* 0x0001e2000c101510 */
[----:B------:R-:W-:-:S03]  /*48590*/  PRMT R232, R23, 0x7610, R232 ;  /* 0x0000761017e87816 */ /* 0x000fc600000000e8 */
[----:B------:R-:W-:Y:S04]  /*485a0*/  @P4 STG.E.U16 desc[UR16][R6.64+0xf0], R233 ;  /* 0x0000f0e906004986 */ /* 0x000fe8000c101510 */
[----:B------:R1:W-:Y:S04]  /*485b0*/  @P2 STG.E.U16 desc[UR16][R6.64+0xf2], R232 ;  /* 0x0000f2e806002986 */ /* 0x0003e8000c101510 */
[----:B0-----:R-:W4:Y:S01]  /*485c0*/  LDL.LU R235, [R1+0x38] ;  /* 0x0000380001eb7983 */ /* 0x001f220000300800 */
[----:B---3--:R-:W-:-:S05]  /*485d0*/  FMUL R22, R22, R2 ;  /* 0x0000000216167220 */ /* 0x008fca0000400000 */
[----:B------:R-:W-:-:S04]  /*485e0*/  F2FP.F16.F32.PACK_AB R22, RZ, R22 ;  /* 0x00000016ff16723e */ /* 0x000fc800000000ff */
[----:B------:R-:W-:Y:S02]  /*485f0*/  PRMT R23, R22, 0x7610, R23 ;  /* 0x0000761016177816 */ /* 0x000fe40000000017 */
[----:B------:R-:W-:Y:S02]  /*48600*/  PRMT R22, R17, 0x7610, R22 ;  /* 0x0000761011167816 */ /* 0x000fe40000000016 */
[----:B------:R-:W3:Y:S04]  /*48610*/  LDL.LU R17, [R1+0x20] ;  /* 0x0000200001117983 */ /* 0x000ee80000300800 */
[----:B-1----:R-:W5:Y:S04]  /*48620*/  LDL.LU R232, [R1+0x2c] ;  /* 0x00002c0001e87983 */ /* 0x002f680000300800 */
[----:B------:R0:W-:Y:S04]  /*48630*/  @P1 STG.E.U16 desc[UR16][R10.64+0xf0], R23 ;  /* 0x0000f0170a001986 */ /* 0x0001e8000c101510 */
[----:B------:R1:W-:Y:S04]  /*48640*/  @P0 STG.E.U16 desc[UR16][R10.64+0xf2], R22 ;  /* 0x0000f2160a000986 */ /* 0x0003e8000c101510 */
[----:B0-----:R-:W2:Y:S04]  /*48650*/  LDL.LU R23, [R1+0x24] ;  /* 0x0000240001177983 */ /* 0x001ea80000300800 */
[----:B-1----:R-:W4:Y:S01]  /*48660*/  LDL.LU R22, [R1+0x28] ;  /* 0x0000280001167983 */ /* 0x002f220000300800 */
[----:B------:R-:W-:-:S02]  /*48670*/  ISETP.GT.AND P3, PT, R3, 0x80, PT ;  /* 0x000000800300780c */ /* 0x000fc40003f64270 */
[----:B------:R-:W-:Y:S02]  /*48680*/  ISETP.GT.AND P2, PT, R3, 0x81, PT ;  /* 0x000000810300780c */ /* 0x000fe40003f44270 */
[C---:B------:R-:W-:Y:S02]  /*48690*/  ISETP.GT.AND P0, PT, R0.reuse, RZ, P3 ;  /* 0x000000ff0000720c */ /* 0x040fe40001f04270 */
[C---:B------:R-:W-:Y:S02]  /*486a0*/  ISETP.GT.AND P1, PT, R0.reuse, RZ, P2 ;  /* 0x000000ff0000720c */ /* 0x040fe40001724270 */
[----:B------:R-:W-:Y:S01]  /*486b0*/  ISETP.GT.AND P5, PT, R0, 0x8, P3 ;  /* 0x000000080000780c */ /* 0x000fe20001fa4270 */
[----:B---3--:R-:W-:-:S05]  /*486c0*/  FMUL R17, R17, R2 ;  /* 0x0000000211117220 */ /* 0x008fca0000400000 */
[----:B------:R-:W-:-:S04]  /*486d0*/  F2FP.F16.F32.PACK_AB R17, RZ, R17 ;  /* 0x00000011ff11723e */ /* 0x000fc800000000ff */
[----:B------:R-:W-:Y:S01]  /*486e0*/  PRMT R233, R17, 0x7610, R233 ;  /* 0x0000761011e97816 */ /* 0x000fe200000000e9 */
[-C--:B--2---:R-:W-:Y:S01]  /*486f0*/  FMUL R23, R23, R2.reuse ;  /* 0x0000000217177220 */ /* 0x084fe20000400000 */
[----:B----4-:R-:W-:-:S04]  /*48700*/  FMUL R22, R22, R2 ;  /* 0x0000000216167220 */ /* 0x010fc80000400000 */
[----:B------:R-:W-:Y:S02]  /*48710*/  F2FP.F16.F32.PACK_AB R23, RZ, R23 ;  /* 0x00000017ff17723e */ /* 0x000fe400000000ff */
[----:B------:R-:W-:Y:S01]  /*48720*/  F2FP.F16.F32.PACK_AB R22, RZ, R22 ;  /* 0x00000016ff16723e */ /* 0x000fe200000000ff */
[----:B------:R0:W-:Y:S04]  /*48730*/  @P0 STG.E.U16 desc[UR16][R12.64+0x100], R233 ;  /* 0x000100e90c000986 */ /* 0x0001e8000c101510 */
[----:B------:R-:W-:Y:S04]  /*48740*/  @P1 STG.E.U16 desc[UR16][R12.64+0x102], R23 ;  /* 0x000102170c001986 */ /* 0x000fe8000c101510 */
[----:B------:R1:W-:Y:S04]  /*48750*/  @P5 STG.E.U16 desc[UR16][R20.64+0x100], R22 ;  /* 0x0001001614005986 */ /* 0x0003e8000c101510 */
[----:B0-----:R-:W2:Y:S04]  /*48760*/  LDL.LU R233, [R1+0x34] ;  /* 0x0000340001e97983 */ /* 0x001ea80000300800 */
[----:B-1----:R-:W3:Y:S01]  /*48770*/  LDL.LU R22, [R1+0x30] ;  /* 0x0000300001167983 */ /* 0x002ee20000300800 */
[----:B------:R-:W-:Y:S01]  /*48780*/  ISETP.GT.AND P4, PT, R0, 0x8, P2 ;  /* 0x000000080000780c */ /* 0x000fe20001784270 */
[----:B-----5:R-:W-:Y:S01]  /*48790*/  FMUL R232, R232, R2 ;  /* 0x00000002e8e87220 */ /* 0x020fe20000400000 */
[----:B------:R-:W-:-:S04]  /*487a0*/  ISETP.GT.AND P0, PT, R3, 0x88, PT ;  /* 0x000000880300780c */ /* 0x000fc80003f04270 */
[----:B------:R-:W-:Y:S02]  /*487b0*/  F2FP.F16.F32.PACK_AB R17, RZ, R232 ;  /* 0x000000e8ff11723e */ /* 0x000fe400000000ff */
[----:B------:R-:W-:Y:S02]  /*487c0*/  ISETP.GT.AND P1, PT, R3, 0x89, PT ;  /* 0x000000890300780c */ /* 0x000fe40003f24270 */
[----:B------:R-:W-:-:S03]  /*487d0*/  ISETP.GT.AND P5, PT, R0, RZ, P0 ;  /* 0x000000ff0000720c */ /* 0x000fc600007a4270 */
[----:B------:R2:W-:Y:S01]  /*487e0*/  @P4 STG.E.U16 desc[UR16][R20.64+0x102], R17 ;  /* 0x0001021114004986 */ /* 0x0005e2000c101510 */
[----:B------:R-:W-:Y:S01]  /*487f0*/  ISETP.GT.AND P4, PT, R0, RZ, P1 ;  /* 0x000000ff0000720c */ /* 0x000fe20000f84270 */
[-C--:B--2---:R-:W-:Y:S02]  /*48800*/  FMUL R17, R233, R2.reuse ;  /* 0x00000002e9117220 */ /* 0x084fe40000400000 */
[----:B------:R-:W2:Y:S01]  /*48810*/  LDL.LU R233, [R1+0x14] ;  /* 0x0000140001e97983 */ /* 0x000ea20000300800 */
[----:B---3--:R-:W-:Y:S02]  /*48820*/  FMUL R22, R22, R2 ;  /* 0x0000000216167220 */ /* 0x008fe40000400000 */
[----:B------:R-:W-:-:S03]  /*48830*/  F2FP.F16.F32.PACK_AB R17, RZ, R17 ;  /* 0x00000011ff11723e */ /* 0x000fc600000000ff */
[----:B------:R-:W-:Y:S02]  /*48840*/  F2FP.F16.F32.PACK_AB R22, RZ, R22 ;  /* 0x00000016ff16723e */ /* 0x000fe400000000ff */
[----:B------:R-:W-:Y:S02]  /*48850*/  PRMT R23, R17, 0x7610, R23 ;  /* 0x0000761011177816 */ /* 0x000fe40000000017 */
[----:B------:R-:W-:-:S03]  /*48860*/  PRMT R232, R22, 0x7610, R232 ;  /* 0x0000761016e87816 */ /* 0x000fc600000000e8 */
[----:B------:R-:W-:Y:S01]  /*48870*/  @P4 STG.E.U16 desc[UR16][R12.64+0x112], R23 ;  /* 0x000112170c004986 */ /* 0x000fe2000c101510 */
[----:B------:R-:W-:-:S03]  /*48880*/  ISETP.GT.AND P4, PT, R0, 0x8, P1 ;  /* 0x000000080000780c */ /* 0x000fc60000f84270 */
[----:B------:R-:W-:Y:S01]  /*48890*/  @P5 STG.E.U16 desc[UR16][R12.64+0x110], R232 ;  /* 0x000110e80c005986 */ /* 0x000fe2000c101510 */
[----:B------:R-:W-:Y:S01]  /*488a0*/  ISETP.GT.AND P5, PT, R0, 0x8, P0 ;  /* 0x000000080000780c */ /* 0x000fe200007a4270 */
[-C--:B------:R-:W-:Y:S01]  /*488b0*/  FMUL R22, R235, R2.reuse ;  /* 0x00000002eb167220 */ /* 0x080fe20000400000 */
[----:B------:R-:W-:Y:S01]  /*488c0*/  FMUL R17, R234, R2 ;  /* 0x00000002ea117220 */ /* 0x000fe20000400000 */
[----:B------:R-:W3:Y:S03]  /*488d0*/  LDL.LU R235, [R1+0x18] ;  /* 0x0000180001eb7983 */ /* 0x000ee60000300800 */
[----:B------:R-:W-:Y:S01]  /*488e0*/  F2FP.F16.F32.PACK_AB R22, RZ, R22 ;  /* 0x00000016ff16723e */ /* 0x000fe200000000ff */
[----:B------:R-:W4:Y:S01]  /*488f0*/  LDL.LU R234, [R1+0x1c] ;  /* 0x00001c0001ea7983 */ /* 0x000f220000300800 */
[----:B------:R-:W-:-:S05]  /*48900*/  F2FP.F16.F32.PACK_AB R17, RZ, R17 ;  /* 0x00000011ff11723e */ /* 0x000fca00000000ff */
[----:B------:R0:W-:Y:S04]  /*48910*/  @P5 STG.E.U16 desc[UR16][R20.64+0x110], R22 ;  /* 0x0001101614005986 */ /* 0x0001e8000c101510 */
[----:B------:R1:W-:Y:S04]  /*48920*/  @P4 STG.E.U16 desc[UR16][R20.64+0x112], R17 ;  /* 0x0001121114004986 */ /* 0x0003e8000c101510 */
[----:B0-----:R-:W5:Y:S04]  /*48930*/  LDL.LU R22, [R1] ;  /* 0x0000000001167983 */ /* 0x001f680000300800 */
[----:B-1----:R-:W2:Y:S01]  /*48940*/  LDL.LU R17, [R1+0x4] ;  /* 0x0000040001117983 */ /* 0x002ea20000300800 */
[----:B------:R-:W-:-:S02]  /*48950*/  ISETP.GT.AND P4, PT, R0, 0x80, P3 ;  /* 0x000000800000780c */ /* 0x000fc40001f84270 */
[----:B------:R-:W-:Y:S01]  /*48960*/  ISETP.GT.AND P5, PT, R0, 0x80, P2 ;  /* 0x000000800000780c */ /* 0x000fe200017a4270 */
[-C--:B-----5:R-:W-:Y:S01]  /*48970*/  FMUL R22, R22, R2.reuse ;  /* 0x0000000216167220 */ /* 0x0a0fe20000400000 */
[----:B--2---:R-:W-:-:S04]  /*48980*/  FMUL R17, R17, R2 ;  /* 0x0000000211117220 */ /* 0x004fc80000400000 */
[----:B------:R-:W-:Y:S02]  /*48990*/  F2FP.F16.F32.PACK_AB R22, RZ, R22 ;  /* 0x00000016ff16723e */ /* 0x000fe400000000ff */
[----:B------:R-:W-:-:S03]  /*489a0*/  F2FP.F16.F32.PACK_AB R17, RZ, R17 ;  /* 0x00000011ff11723e */ /* 0x000fc600000000ff */
[----:B------:R0:W-:Y:S04]  /*489b0*/  @P4 STG.E.U16 desc[UR16][R8.64+0x100], R22 ;  /* 0x0001001608004986 */ /* 0x0001e8000c101510 */
[----:B------:R1:W-:Y:S04]  /*489c0*/  @P5 STG.E.U16 desc[UR16][R8.64+0x102], R17 ;  /* 0x0001021108005986 */ /* 0x0003e8000c101510 */
[----:B0-----:R-:W2:Y:S04]  /*489d0*/  LDL.LU R22, [R1+0x8] ;  /* 0x0000080001167983 */ /* 0x001ea80000300800 */
[----:B-1----:R-:W5:Y:S01]  /*489e0*/  LDL.LU R17, [R1+0xc] ;  /* 0x00000c0001117983 */ /* 0x002f620000300800 */
[-C--:B--2---:R-:W-:Y:S01]  /*489f0*/  FMUL R22, R22, R2.reuse ;  /* 0x0000000216167220 */ /* 0x084fe20000400000 */
[----:B-----5:R-:W-:-:S04]  /*48a00*/  FMUL R17, R17, R2 ;  /* 0x0000000211117220 */ /* 0x020fc80000400000 */
[----:B------:R-:W-:Y:S02]  /*48a10*/  F2FP.F16.F32.PACK_AB R22, RZ, R22 ;  /* 0x00000016ff16723e */ /* 0x000fe400000000ff */
[----:B------:R-:W-:Y:S02]  /*48a20*/  F2FP.F16.F32.PACK_AB R17, RZ, R17 ;  /* 0x00000011ff11723e */ /* 0x000fe400000000ff */
[----:B------:R-:W-:Y:S02]  /*48a30*/  PRMT R23, R22, 0x7610, R23 ;  /* 0x0000761016177816 */ /* 0x000fe40000000017 */
[----:B------:R-:W-:Y:S02]  /*48a40*/  PRMT R22, R17, 0x7610, R22 ;  /* 0x0000761011167816 */ /* 0x000fe40000000016 */
[----:B------:R-:W2:Y:S01]  /*48a50*/  LDL.LU R17, [R1+0x10] ;  /* 0x0000100001117983 */ /* 0x000ea20000300800 */
[C---:B------:R-:W-:Y:S02]  /*48a60*/  ISETP.GT.AND P4, PT, R0.reuse, 0x88, P3 ;  /* 0x000000880000780c */ /* 0x040fe40001f84270 */
[----:B------:R-:W-:-:S11]  /*48a70*/  ISETP.GT.AND P5, PT, R0, 0x88, P2 ;  /* 0x000000880000780c */ /* 0x000fd600017a4270 */
[----:B------:R-:W-:Y:S01]  /*48a80*/  @P4 STG.E.U16 desc[UR16][R18.64+0x100], R23 ;  /* 0x0001001712004986 */ /* 0x000fe2000c101510 */
[----:B------:R-:W-:-:S03]  /*48a90*/  ISETP.GT.AND P4, PT, R0, 0x80, P1 ;  /* 0x000000800000780c */ /* 0x000fc60000f84270 */
[----:B------:R0:W-:Y:S01]  /*48aa0*/  @P5 STG.E.U16 desc[UR16][R18.64+0x102], R22 ;  /* 0x0001021612005986 */ /* 0x0001e2000c101510 */
[----:B------:R-:W-:Y:S01]  /*48ab0*/  ISETP.GT.AND P5, PT, R0, 0x80, P0 ;  /* 0x000000800000780c */ /* 0x000fe200007a4270 */
[----:B0-----:R-:W-:-:S05]  /*48ac0*/  FMUL R22, R233, R2 ;  /* 0x00000002e9167220 */ /* 0x001fca0000400000 */
[----:B------:R-:W-:Y:S01]  /*48ad0*/  F2FP.F16.F32.PACK_AB R22, RZ, R22 ;  /* 0x00000016ff16723e */ /* 0x000fe200000000ff */
[----:B----4-:R-:W-:-:S04]  /*48ae0*/  FMUL R23, R234, R2 ;  /* 0x00000002ea177220 */ /* 0x010fc80000400000 */
[----:B------:R0:W-:Y:S01]  /*48af0*/  @P4 STG.E.U16 desc[UR16][R8.64+0x112], R22 ;  /* 0x0001121608004986 */ /* 0x0001e2000c101510 */
[----:B------:R-:W-:Y:S02]  /*48b00*/  ISETP.GT.AND P4, PT, R0, 0x88, P1 ;  /* 0x000000880000780c */ /* 0x000fe40000f84270 */
[----:B------:R-:W-:Y:S01]  /*48b10*/  F2FP.F16.F32.PACK_AB R23, RZ, R23 ;  /* 0x00000017ff17723e */ /* 0x000fe200000000ff */
[-C--:B------:R-:W-:Y:S01]  /*48b20*/  FMUL R224, R224, R2.reuse ;  /* 0x00000002e0e07220 */ /* 0x080fe20000400000 */
[----:B------:R-:W-:-:S04]  /*48b30*/  FMUL R225, R225, R2 ;  /* 0x00000002e1e17220 */ /* 0x000fc80000400000 */
[----:B------:R-:W-:Y:S02]  /*48b40*/  F2FP.F16.F32.PACK_AB R224, RZ, R224 ;  /* 0x000000e0ffe0723e */ /* 0x000fe400000000ff */
[----:B------:R-:W-:Y:S01]  /*48b50*/  F2FP.F16.F32.PACK_AB R225, RZ, R225 ;  /* 0x000000e1ffe1723e */ /* 0x000fe200000000ff */
[-C--:B------:R-:W-:Y:S01]  /*48b60*/  FMUL R226, R226, R2.reuse ;  /* 0x00000002e2e27220 */ /* 0x080fe20000400000 */
[----:B------:R-:W-:-:S04]  /*48b70*/  FMUL R227, R227, R2 ;  /* 0x00000002e3e37220 */ /* 0x000fc80000400000 */
[----:B------:R-:W-:Y:S02]  /*48b80*/  F2FP.F16.F32.PACK_AB R226, RZ, R226 ;  /* 0x000000e2ffe2723e */ /* 0x000fe400000000ff */
[----:B------:R-:W-:Y:S01]  /*48b90*/  F2FP.F16.F32.PACK_AB R227, RZ, R227 ;  /* 0x000000e3ffe3723e */ /* 0x000fe200000000ff */
[-C--:B------:R-:W-:Y:S01]  /*48ba0*/  FMUL R228, R228, R2.reuse ;  /* 0x00000002e4e47220 */ /* 0x080fe20000400000 */
[----:B------:R-:W-:-:S04]  /*48bb0*/  FMUL R229, R229, R2 ;  /* 0x00000002e5e57220 */ /* 0x000fc80000400000 */
[----:B0-----:R-:W-:Y:S02]  /*48bc0*/  F2FP.F16.F32.PACK_AB R22, RZ, R228 ;  /* 0x000000e4ff16723e */ /* 0x001fe400000000ff */
        /* <DEDUP_REMOVED lines=10> */
[-C--:B------:R-:W-:Y:S01]  /*48c70*/  FMUL R221, R221, R2.reuse ;  /* 0x00000002dddd7220 */ /* 0x080fe20000400000 */
[-C--:B------:R-:W-:Y:S01]  /*48c80*/  FMUL R220, R220, R2.reuse ;  /* 0x00000002dcdc7220 */ /* 0x080fe20000400000 */
[-C--:B------:R-:W-:Y:S01]  /*48c90*/  FMUL R222, R222, R2.reuse ;  /* 0x00000002dede7220 */ /* 0x080fe20000400000 */
[----:B------:R-:W-:Y:S01]  /*48ca0*/  FMUL R223, R223, R2 ;  /* 0x00000002dfdf7220 */ /* 0x000fe20000400000 */
[----:B------:R-:W-:Y:S02]  /*48cb0*/  F2FP.F16.F32.PACK_AB R219, RZ, R219 ;  /* 0x000000dbffdb723e */ /* 0x000fe400000000ff */
[----:B------:R-:W-:-:S02]  /*48cc0*/  F2FP.F16.F32.PACK_AB R221, RZ, R221 ;  /* 0x000000ddffdd723e */ /* 0x000fc400000000ff */
[----:B------:R-:W-:Y:S02]  /*48cd0*/  F2FP.F16.F32.PACK_AB R220, RZ, R220 ;  /* 0x000000dcffdc723e */ /* 0x000fe400000000ff */
[----:B------:R-:W-:Y:S02]  /*48ce0*/  F2FP.F16.F32.PACK_AB R222, RZ, R222 ;  /* 0x000000deffde723e */ /* 0x000fe400000000ff */
[----:B------:R-:W-:Y:S01]  /*48cf0*/  F2FP.F16.F32.PACK_AB R223, RZ, R223 ;  /* 0x000000dfffdf723e */ /* 0x000fe200000000ff */
[-C--:B------:R-:W-:Y:S01]  /*48d00*/  FMUL R208, R208, R2.reuse ;  /* 0x00000002d0d07220 */ /* 0x080fe20000400000 */
[-C--:B------:R-:W-:Y:S01]  /*48d10*/  FMUL R209, R209, R2.reuse ;  /* 0x00000002d1d17220 */ /* 0x080fe20000400000 */
[-C--:B------:R-:W-:Y:S01]  /*48d20*/  FMUL R211, R211, R2.reuse ;  /* 0x00000002d3d37220 */ /* 0x080fe20000400000 */
[----:B------:R-:W-:Y:S02]  /*48d30*/  FMUL R210, R210, R2 ;  /* 0x00000002d2d27220 */ /* 0x000fe40000400000 */
[----:B------:R-:W-:-:S02]  /*48d40*/  F2FP.F16.F32.PACK_AB R208, RZ, R208 ;  /* 0x000000d0ffd0723e */ /* 0x000fc400000000ff */
[----:B------:R-:W-:Y:S02]  /*48d50*/  F2FP.F16.F32.PACK_AB R209, RZ, R209 ;  /* 0x000000d1ffd1723e */ /* 0x000fe400000000ff */
        /* <DEDUP_REMOVED lines=12> */
[----:B--2---:R-:W-:-:S05]  /*48e20*/  FMUL R17, R17, R2 ;  /* 0x0000000211117220 */ /* 0x004fca0000400000 */
[----:B------:R-:W-:-:S04]  /*48e30*/  F2FP.F16.F32.PACK_AB R17, RZ, R17 ;  /* 0x00000011ff11723e */ /* 0x000fc800000000ff */
[----:B------:R-:W-:Y:S01]  /*48e40*/  PRMT R232, R17, 0x7610, R232 ;  /* 0x0000761011e87816 */ /* 0x000fe200000000e8 */
[----:B---3--:R-:W-:-:S04]  /*48e50*/  FMUL R17, R235, R2 ;  /* 0x00000002eb117220 */ /* 0x008fc80000400000 */
[----:B------:R-:W-:Y:S01]  /*48e60*/  @P5 STG.E.U16 desc[UR16][R8.64+0x110], R232 ;  /* 0x000110e808005986 */ /* 0x000fe2000c101510 */
[C---:B------:R-:W-:Y:S02]  /*48e70*/  ISETP.GT.AND P5, PT, R0.reuse, 0x88, P0 ;  /* 0x000000880000780c */ /* 0x040fe400007a4270 */
[----:B------:R-:W-:Y:S01]  /*48e80*/  F2FP.F16.F32.PACK_AB R17, RZ, R17 ;  /* 0x00000011ff11723e */ /* 0x000fe200000000ff */
[----:B------:R-:W-:Y:S01]  /*48e90*/  @P4 STG.E.U16 desc[UR16][R18.64+0x112], R23 ;  /* 0x0001121712004986 */ /* 0x000fe2000c101510 */
[----:B------:R-:W-:-:S09]  /*48ea0*/  ISETP.GT.AND P4, PT, R0, 0x100, P3 ;  /* 0x000001000000780c */ /* 0x000fd20001f84270 */
[----:B------:R0:W-:Y:S01]  /*48eb0*/  @P5 STG.E.U16 desc[UR16][R18.64+0x110], R17 ;  /* 0x0001101112005986 */ /* 0x0001e2000c101510 */
[----:B------:R-:W-:-:S03]  /*48ec0*/  ISETP.GT.AND P5, PT, R0, 0x100, P2 ;  /* 0x000001000000780c */ /* 0x000fc600017a4270 */
[----:B------:R1:W-:Y:S01]  /*48ed0*/  @P4 STG.E.U16 desc[UR16][R4.64+0x100], R224 ;  /* 0x000100e004004986 */ /* 0x0003e2000c101510 */
        /* <DEDUP_REMOVED lines=12> */
[----:B------:R-:W-:Y:S01]  /*48fa0*/  ISETP.GT.AND P4, PT, R0, 0x180, P2 ;  /* 0x000001800000780c */ /* 0x000fe20001784270 */
[----:B0-----:R-:W-:-:S08]  /*48fb0*/  FMUL R17, R216, R2 ;  /* 0x00000002d8117220 */ /* 0x001fd00000400000 */
[----:B------:R1:W-:Y:S01]  /*48fc0*/  @P5 STG.E.U16 desc[UR16][R14.64+0x110], R230 ;  /* 0x000110e60e005986 */ /* 0x0003e2000c101510 */
[C---:B------:R-:W-:Y:S02]  /*48fd0*/  ISETP.GT.AND P5, PT, R0.reuse, 0x180, P3 ;  /* 0x000001800000780c */ /* 0x040fe40001fa4270 */
[C---:B------:R-:W-:Y:S02]  /*48fe0*/  ISETP.GT.AND P3, PT, R0.reuse, 0x188, P3 ;  /* 0x000001880000780c */ /* 0x040fe40001f64270 */
[----:B------:R-:W-:Y:S01]  /*48ff0*/  F2FP.F16.F32.PACK_AB R17, RZ, R17 ;  /* 0x00000011ff11723e */ /* 0x000fe200000000ff */
[----:B------:R1:W-:Y:S01]  /*49000*/  @P4 STG.E.U16 desc[UR16][R6.64+0x102], R217 ;  /* 0x000102d906004986 */ /* 0x0003e2000c101510 */
[C---:B------:R-:W-:Y:S02]  /*49010*/  ISETP.GT.AND P2, PT, R0.reuse, 0x188, P2 ;  /* 0x000001880000780c */ /* 0x040fe40001744270 */
[----:B------:R-:W-:-:S05]  /*49020*/  ISETP.GT.AND P4, PT, R0, 0x180, P0 ;  /* 0x000001800000780c */ /* 0x000fca0000784270 */
[----:B------:R1:W-:Y:S04]  /*49030*/  @P5 STG.E.U16 desc[UR16][R6.64+0x100], R17 ;  /* 0x0001001106005986 */ /* 0x0003e8000c101510 */
[----:B------:R1:W-:Y:S01]  /*49040*/  @P3 STG.E.U16 desc[UR16][R10.64+0x100], R218 ;  /* 0x000100da0a003986 */ /* 0x0003e2000c101510 */
[C---:B------:R-:W-:Y:S02]  /*49050*/  ISETP.GT.AND P3, PT, R0.reuse, 0x180, P1 ;  /* 0x000001800000780c */ /* 0x040fe40000f64270 */
[C---:B------:R-:W-:Y:S02]  /*49060*/  ISETP.GT.AND P0, PT, R0.reuse, 0x188, P0 ;  /* 0x000001880000780c */ /* 0x040fe40000704270 */
[----:B------:R-:W-:Y:S01]  /*49070*/  ISETP.GT.AND P1, PT, R0, 0x188, P1 ;  /* 0x000001880000780c */ /* 0x000fe20000f24270 */
[----:B------:R1:W-:Y:S01]  /*49080*/  @P2 STG.E.U16 desc[UR16][R10.64+0x102], R219 ;  /* 0x000102db0a002986 */ /* 0x0003e2000c101510 */
[----:B------:R-:W-:-:S03]  /*49090*/  ISETP.GT.AND P2, PT, R3, 0x91, PT ;  /* 0x000000910300780c */ /* 0x000fc60003f44270 */
[----:B------:R1:W-:Y:S04]  /*490a0*/  @P4 STG.E.U16 desc[UR16][R6.64+0x110], R220 ;  /* 0x000110dc06004986 */ /* 0x0003e8000c101510 */
[----:B------:R1:W-:Y:S01]  /*490b0*/  @P3 STG.E.U16 desc[UR16][R6.64+0x112], R221 ;  /* 0x000112dd06003986 */ /* 0x0003e2000c101510 */
[----:B------:R-:W-:Y:S02]  /*490c0*/  ISETP.GT.AND P3, PT, R3, 0x90, PT ;  /* 0x000000900300780c */ /* 0x000fe40003f64270 */
[C---:B------:R-:W-:Y:S01]  /*490d0*/  ISETP.GT.AND P4, PT, R0.reuse, RZ, P2 ;  /* 0x000000ff0000720c */ /* 0x040fe20001784270 */
[----:B------:R1:W-:Y:S01]  /*490e0*/  @P0 STG.E.U16 desc[UR16][R10.64+0x110], R222 ;  /* 0x000110de0a000986 */ /* 0x0003e2000c101510 */
[----:B------:R-:W-:-:S03]  /*490f0*/  ISETP.GT.AND P0, PT, R0, RZ, P3 ;  /* 0x000000ff0000720c */ /* 0x000fc60001f04270 */
[----:B------:R1:W-:Y:S01]  /*49100*/  @P1 STG.E.U16 desc[UR16][R10.64+0x112], R223 ;  /* 0x000112df0a001986 */ /* 0x0003e2000c101510 */
[C---:B------:R-:W-:Y:S02]  /*49110*/  ISETP.GT.AND P1, PT, R0.reuse, 0x8, P2 ;  /* 0x000000080000780c */ /* 0x040fe40001724270 */
[----:B------:R-:W-:-:S05]  /*49120*/  ISETP.GT.AND P5, PT, R0, 0x8, P3 ;  /* 0x000000080000780c */ /* 0x000fca0001fa4270 */
[----:B------:R1:W-:Y:S04]  /*49130*/  @P4 STG.E.U16 desc[UR16][R12.64+0x122], R209 ;  /* 0x000122d10c004986 */ /* 0x0003e8000c101510 */
[----:B------:R1:W-:Y:S01]  /*49140*/  @P0 STG.E.U16 desc[UR16][R12.64+0x120], R208 ;  /* 0x000120d00c000986 */ /* 0x0003e2000c101510 */
[----:B------:R-:W-:-:S03]  /*49150*/  ISETP.GT.AND P0, PT, R3, 0x98, PT ;  /* 0x000000980300780c */ /* 0x000fc60003f04270 */
[----:B------:R1:W-:Y:S01]  /*49160*/  @P1 STG.E.U16 desc[UR16][R20.64+0x122], R211 ;  /* 0x000122d314001986 */ /* 0x0003e2000c101510 */
[----:B------:R-:W-:-:S03]  /*49170*/  ISETP.GT.AND P1, PT, R3, 0x99, PT ;  /* 0x000000990300780c */ /* 0x000fc60003f24270 */
[----:B------:R1:W-:Y:S01]  /*49180*/  @P5 STG.E.U16 desc[UR16][R20.64+0x120], R210 ;  /* 0x000120d214005986 */ /* 0x0003e2000c101510 */
[C---:B------:R-:W-:Y:S02]  /*49190*/  ISETP.GT.AND P5, PT, R0.reuse, RZ, P0 ;  /* 0x000000ff0000720c */ /* 0x040fe400007a4270 */
[----:B------:R-:W-:-:S11]  /*491a0*/  ISETP.GT.AND P4, PT, R0, RZ, P1 ;  /* 0x000000ff0000720c */ /* 0x000fd60000f84270 */
[----:B------:R1:W-:Y:S01]  /*491b0*/  @P5 STG.E.U16 desc[UR16][R12.64+0x130], R212 ;  /* 0x000130d40c005986 */ /* 0x0003e2000c101510 */
[----:B------:R-:W-:-:S03]  /*491c0*/  ISETP.GT.AND P5, PT, R0, 0x8, P0 ;  /* 0x000000080000780c */ /* 0x000fc600007a4270 */
[----:B------:R1:W-:Y:S01]  /*491d0*/  @P4 STG.E.U16 desc[UR16][R12.64+0x132], R213 ;  /* 0x000132d50c004986 */ /* 0x0003e2000c101510 */
[----:B------:R-:W-:-:S09]  /*491e0*/  ISETP.GT.AND P4, PT, R0, 0x8, P1 ;  /* 0x000000080000780c */ /* 0x000fd20000f84270 */
[----:B------:R1:W-:Y:S01]  /*491f0*/  @P5 STG.E.U16 desc[UR16][R20.64+0x130], R214 ;  /* 0x000130d614005986 */ /* 0x0003e2000c101510 */
[----:B------:R-:W-:-:S03]  /*49200*/  ISETP.GT.AND P5, PT, R0, 0x80, P2 ;  /* 0x000000800000780c */ /* 0x000fc600017a4270 */
[----:B------:R1:W-:Y:S01]  /*49210*/  @P4 STG.E.U16 desc[UR16][R20.64+0x132], R215 ;  /* 0x000132d714004986 */ /* 0x0003e2000c101510 */
[----:B------:R-:W-:Y:S02]  /*49220*/  ISETP.GT.AND P4, PT, R0, 0x80, P3 ;  /* 0x000000800000780c */ /* 0x000fe40001f84270 */
[----:B------:R-:W-:Y:S02]  /*49230*/  F2FP.F16.F32.PACK_AB R200, RZ, R200 ;  /* 0x000000c8ffc8723e */ /* 0x000fe400000000ff */
[----:B------:R-:W-:Y:S01]  /*49240*/  F2FP.F16.F32.PACK_AB R201, RZ, R201 ;  /* 0x000000c9ffc9723e */ /* 0x000fe200000000ff */
[----:B------:R-:W-:-:S04]  /*49250*/  FMUL R202, R202, R2 ;  /* 0x00000002caca7220 */ /* 0x000fc80000400000 */
[----:B------:R1:W-:Y:S01]  /*49260*/  @P5 STG.E.U16 desc[UR16][R8.64+0x122], R201 ;  /* 0x000122c908005986 */ /* 0x0003e2000c101510 */
[----:B------:R-:W-:-:S03]  /*49270*/  ISETP.GT.AND P5, PT, R0, 0x88, P2 ;  /* 0x000000880000780c */ /* 0x000fc600017a4270 */
[----:B------:R1:W-:Y:S01]  /*49280*/  @P4 STG.E.U16 desc[UR16][R8.64+0x120], R200 ;  /* 0x000120c808004986 */ /* 0x0003e2000c101510 */
[----:B------:R-:W-:Y:S01]  /*49290*/  ISETP.GT.AND P4, PT, R0, 0x88, P3 ;  /* 0x000000880000780c */ /* 0x000fe20001f84270 */
[----:B------:R-:W-:Y:S01]  /*492a0*/  FMUL R203, R203, R2 ;  /* 0x00000002cbcb7220 */ /* 0x000fe20000400000 */
[----:B------:R-:W-:-:S04]  /*492b0*/  F2FP.F16.F32.PACK_AB R202, RZ, R202 ;  /* 0x000000caffca723e */ /* 0x000fc800000000ff */
        /* <DEDUP_REMOVED lines=8> */
[----:B------:R-:W-:-:S03]  /*49340*/  F2FP.F16.F32.PACK_AB R205, RZ, R205 ;  /* 0x000000cdffcd723e */ /* 0x000fc600000000ff */
[----:B------:R1:W-:Y:S01]  /*49350*/  @P5 STG.E.U16 desc[UR16][R8.64+0x130], R204 ;  /* 0x000130cc08005986 */ /* 0x0003e2000c101510 */
[----:B------:R-:W-:-:S03]  /*49360*/  ISETP.GT.AND P5, PT, R0, 0x88, P0 ;  /* 0x000000880000780c */ /* 0x000fc600007a4270 */
[----:B------:R1:W-:Y:S01]  /*49370*/  @P4 STG.E.U16 desc[UR16][R8.64+0x132], R205 ;  /* 0x000132cd08004986 */ /* 0x0003e2000c101510 */
[----:B------:R-:W-:Y:S01]  /*49380*/  ISETP.GT.AND P4, PT, R0, 0x88, P1 ;  /* 0x000000880000780c */ /* 0x000fe20000f84270 */
[-C--:B------:R-:W-:Y:S01]  /*49390*/  FMUL R206, R206, R2.reuse ;  /* 0x00000002cece7220 */ /* 0x080fe20000400000 */
[----:B------:R-:W-:-:S04]  /*493a0*/  FMUL R207, R207, R2 ;  /* 0x00000002cfcf7220 */ /* 0x000fc80000400000 */
[----:B------:R-:W-:Y:S02]  /*493b0*/  F2FP.F16.F32.PACK_AB R206, RZ, R206 ;  /* 0x000000ceffce723e */ /* 0x000fe400000000ff */
        /* <DEDUP_REMOVED lines=36> */
[C---:B------:R-:W-:Y:S02]  /*49600*/  ISETP.GT.AND P4, PT, R0.reuse, 0x180, P2 ;  /* 0x000001800000780c */ /* 0x040fe40001784270 */
[----:B------:R-:W-:Y:S01]  /*49610*/  ISETP.GT.AND P3, PT, R0, 0x188, P3 ;  /* 0x000001880000780c */ /* 0x000fe20001f64270 */
[-C--:B------:R-:W-:Y:S01]  /*49620*/  FMUL R184, R184, R2.reuse ;  /* 0x00000002b8b87220 */ /* 0x080fe20000400000 */
[-C--:B------:R-:W-:Y:S01]  /*49630*/  FMUL R185, R185, R2.reuse ;  /* 0x00000002b9b97220 */ /* 0x080fe20000400000 */
[----:B------:R-:W-:-:S03]  /*49640*/  FMUL R186, R186, R2 ;  /* 0x00000002baba7220 */ /* 0x000fc60000400000 */
[----:B------:R-:W-:Y:S02]  /*49650*/  F2FP.F16.F32.PACK_AB R184, RZ, R184 ;  /* 0x000000b8ffb8723e */ /* 0x000fe400000000ff */
[----:B------:R-:W-:Y:S02]  /*49660*/  F2FP.F16.F32.PACK_AB R185, RZ, R185 ;  /* 0x000000b9ffb9723e */ /* 0x000fe400000000ff */
[----:B------:R-:W-:Y:S01]  /*49670*/  F2FP.F16.F32.PACK_AB R186, RZ, R186 ;  /* 0x000000baffba723e */ /* 0x000fe200000000ff */
[----:B------:R1:W-:Y:S01]  /*49680*/  @P5 STG.E.U16 desc[UR16][R6.64+0x120], R184 ;  /* 0x000120b806005986 */ /* 0x0003e2000c101510 */
[----:B------:R-:W-:-:S03]  /*49690*/  ISETP.GT.AND P2, PT, R0, 0x188, P2 ;  /* 0x000001880000780c */ /* 0x000fc60001744270 */
[----:B------:R1:W-:Y:S01]  /*496a0*/  @P4 STG.E.U16 desc[UR16][R6.64+0x122], R185 ;  /* 0x000122b906004986 */ /* 0x0003e2000c101510 */
[----:B------:R-:W-:-:S03]  /*496b0*/  FMUL R187, R187, R2 ;  /* 0x00000002bbbb7220 */ /* 0x000fc60000400000 */
[----:B------:R1:W-:Y:S01]  /*496c0*/  @P3 STG.E.U16 desc[UR16][R10.64+0x120], R186 ;  /* 0x000120ba0a003986 */ /* 0x0003e2000c101510 */
[C---:B------:R-:W-:Y:S01]  /*496d0*/  ISETP.GT.AND P3, PT, R0.reuse, 0x180, P1 ;  /* 0x000001800000780c */ /* 0x040fe20000f64270 */
[-C--:B------:R-:W-:Y:S01]  /*496e0*/  FMUL R189, R189, R2.reuse ;  /* 0x00000002bdbd7220 */ /* 0x080fe20000400000 */
[C---:B------:R-:W-:Y:S02]  /*496f0*/  ISETP.GT.AND P4, PT, R0.reuse, 0x180, P0 ;  /* 0x000001800000780c */ /* 0x040fe40000784270 */
[----:B------:R-:W-:Y:S01]  /*49700*/  ISETP.GT.AND P0, PT, R0, 0x188, P0 ;  /* 0x000001880000780c */ /* 0x000fe20000704270 */
[-C--:B------:R-:W-:Y:S01]  /*49710*/  FMUL R188, R188, R2.reuse ;  /* 0x00000002bcbc7220 */ /* 0x080fe20000400000 */
[----:B------:R-:W-:Y:S01]  /*49720*/  ISETP.GT.AND P1, PT, R0, 0x188, P1 ;  /* 0x000001880000780c */ /* 0x000fe20000f24270 */
[-C--:B------:R-:W-:Y:S01]  /*49730*/  FMUL R190, R190, R2.reuse ;  /* 0x00000002bebe7220 */ /* 0x080fe20000400000 */
[----:B------:R-:W-:Y:S01]  /*49740*/  F2FP.F16.F32.PACK_AB R187, RZ, R187 ;  /* 0x000000bbffbb723e */ /* 0x000fe200000000ff */
[----:B------:R-:W-:Y:S01]  /*49750*/  FMUL R191, R191, R2 ;  /* 0x00000002bfbf7220 */ /* 0x000fe20000400000 */
[----:B------:R-:W-:-:S02]  /*49760*/  F2FP.F16.F32.PACK_AB R189, RZ, R189 ;  /* 0x000000bdffbd723e */ /* 0x000fc400000000ff */
[----:B------:R-:W-:Y:S01]  /*49770*/  F2FP.F16.F32.PACK_AB R188, RZ, R188 ;  /* 0x000000bcffbc723e */ /* 0x000fe200000000ff */
[----:B------:R1:W-:Y:S01]  /*49780*/  @P2 STG.E.U16 desc[UR16][R10.64+0x122], R187 ;  /* 0x000122bb0a002986 */ /* 0x0003e2000c101510 */
[----:B------:R-:W-:Y:S02]  /*49790*/  F2FP.F16.F32.PACK_AB R190, RZ, R190 ;  /* 0x000000beffbe723e */ /* 0x000fe400000000ff */
[----:B------:R-:W-:Y:S01]  /*497a0*/  F2FP.F16.F32.PACK_AB R191, RZ, R191 ;  /* 0x000000bfffbf723e */ /* 0x000fe200000000ff */
[----:B------:R1:W-:Y:S01]  /*497b0*/  @P3 STG.E.U16 desc[UR16][R6.64+0x132], R189 ;  /* 0x000132bd06003986 */ /* 0x0003e2000c101510 */
[C---:B------:R-:W-:Y:S02]  /*497c0*/  ISETP.GT.AND P3, PT, R3.reuse, 0xa0, PT ;  /* 0x000000a00300780c */ /* 0x040fe40003f64270 */
[----:B------:R-:W-:Y:S01]  /*497d0*/  ISETP.GT.AND P2, PT, R3, 0xa1, PT ;  /* 0x000000a10300780c */ /* 0x000fe20003f44270 */
[----:B------:R1:W-:Y:S03]  /*497e0*/  @P4 STG.E.U16 desc[UR16][R6.64+0x130], R188 ;  /* 0x000130bc06004986 */ /* 0x0003e6000c101510 */
[C---:B------:R-:W-:Y:S01]  /*497f0*/  ISETP.GT.AND P4, PT, R0.reuse, RZ, P2 ;  /* 0x000000ff0000720c */ /* 0x040fe20001784270 */
[----:B------:R1:W-:Y:S01]  /*49800*/  @P0 STG.E.U16 desc[UR16][R10.64+0x130], R190 ;  /* 0x000130be0a000986 */ /* 0x0003e2000c101510 */
[----:B------:R-:W-:-:S03]  /*49810*/  ISETP.GT.AND P0, PT, R0, RZ, P3 ;  /* 0x000000ff0000720c */ /* 0x000fc60001f04270 */
[----:B------:R1:W-:Y:S01]  /*49820*/  @P1 STG.E.U16 desc[UR16][R10.64+0x132], R191 ;  /* 0x000132bf0a001986 */ /* 0x0003e2000c101510 */
[----:B------:R-:W-:Y:S01]  /*49830*/  ISETP.GT.AND P1, PT, R0, 0x8, P2 ;  /* 0x000000080000780c */ /* 0x000fe20001724270 */
[-C--:B------:R-:W-:Y:S01]  /*49840*/  FMUL R176, R176, R2.reuse ;  /* 0x00000002b0b07220 */ /* 0x080fe20000400000 */
[-C--:B------:R-:W-:Y:S01]  /*49850*/  FMUL R177, R177, R2.reuse ;  /* 0x00000002b1b17220 */ /* 0x080fe20000400000 */
[-C--:B------:R-:W-:Y:S01]  /*49860*/  FMUL R179, R179, R2.reuse ;  /* 0x00000002b3b37220 */ /* 0x080fe20000400000 */
[----:B------:R-:W-:Y:S01]  /*49870*/  ISETP.GT.AND P5, PT, R0, 0x8, P3 ;  /* 0x000000080000780c */ /* 0x000fe20001fa4270 */
[----:B------:R-:W-:Y:S01]  /*49880*/  FMUL R178, R178, R2 ;  /* 0x00000002b2b27220 */ /* 0x000fe20000400000 */
[----:B------:R-:W-:Y:S02]  /*49890*/  F2FP.F16.F32.PACK_AB R176, RZ, R176 ;  /* 0x000000b0ffb0723e */ /* 0x000fe400000000ff */
[----:B------:R-:W-:Y:S02]  /*498a0*/  F2FP.F16.F32.PACK_AB R177, RZ, R177 ;  /* 0x000000b1ffb1723e */ /* 0x000fe400000000ff */
[----:B------:R-:W-:Y:S01]  /*498b0*/  F2FP.F16.F32.PACK_AB R179, RZ, R179 ;  /* 0x000000b3ffb3723e */ /* 0x000fe200000000ff */
[----:B------:R1:W-:Y:S01]  /*498c0*/  @P0 STG.E.U16 desc[UR16][R12.64+0x140], R176 ;  /* 0x000140b00c000986 */ /* 0x0003e2000c101510 */
[----:B------:R-:W-:-:S03]  /*498d0*/  F2FP.F16.F32.PACK_AB R178, RZ, R178 ;  /* 0x000000b2ffb2723e */ /* 0x000fc600000000ff */
[----:B------:R1:W-:Y:S01]  /*498e0*/  @P4 STG.E.U16 desc[UR16][R12.64+0x142], R177 ;  /* 0x000142b10c004986 */ /* 0x0003e2000c101510 */
[----:B------:R-:W-:-:S03]  /*498f0*/  ISETP.GT.AND P0, PT, R3, 0xa8, PT ;  /* 0x000000a80300780c */ /* 0x000fc60003f04270 */
[----:B------:R1:W-:Y:S01]  /*49900*/  @P1 STG.E.U16 desc[UR16][R20.64+0x142], R179 ;  /* 0x000142b314001986 */ /* 0x0003e2000c101510 */
[----:B------:R-:W-:-:S03]  /*49910*/  ISETP.GT.AND P1, PT, R3, 0xa9, PT ;  /* 0x000000a90300780c */ /* 0x000fc60003f24270 */
[----:B------:R1:W-:Y:S01]  /*49920*/  @P5 STG.E.U16 desc[UR16][R20.64+0x140], R178 ;  /* 0x000140b214005986 */ /* 0x0003e2000c101510 */
[C---:B------:R-:W-:Y:S02]  /*49930*/  ISETP.GT.AND P5, PT, R0.reuse, RZ, P0 ;  /* 0x000000ff0000720c */ /* 0x040fe400007a4270 */
[----:B------:R-:W-:Y:S01]  /*49940*/  ISETP.GT.AND P4, PT, R0, RZ, P1 ;  /* 0x000000ff0000720c */ /* 0x000fe20000f84270 */
        /* <DEDUP_REMOVED lines=505> */
[----:B------:R1:W-:Y:S04]  /*4b8e0*/  @P4 STG.E.U16 desc[UR16][R6.64+0x1b0], R60 ;  /* 0x0001b03c06004986 */ /* 0x0003e8000c101510 */
[----:B------:R1:W-:Y:S01]  /*4b8f0*/  @P1 STG.E.U16 desc[UR16][R10.64+0x1b2], R63 ;  /* 0x0001b23f0a001986 */ /* 0x0003e2000c101510 */
[----:B------:R-:W-:-:S03]  /*4b900*/  ISETP.GT.AND P1, PT, R0, RZ, P3 ;  /* 0x000000ff0000720c */ /* 0x000fc60001f24270 */
[----:B------:R1:W-:Y:S01]  /*4b910*/  @P0 STG.E.U16 desc[UR16][R10.64+0x1b0], R62 ;  /* 0x0001b03e0a000986 */ /* 0x0003e2000c101510 */
[----:B------:R-:W-:Y:S01]  /*4b920*/  ISETP.GT.AND P0, PT, R0, RZ, P2 ;  /* 0x000000ff0000720c */ /* 0x000fe20001704270 */
[-C--:B------:R-:W-:Y:S01]  /*4b930*/  FMUL R49, R49, R2.reuse ;  /* 0x0000000231317220 */ /* 0x080fe20000400000 */
[-C--:B------:R-:W-:Y:S01]  /*4b940*/  FMUL R48, R48, R2.reuse ;  /* 0x0000000230307220 */ /* 0x080fe20000400000 */
[C---:B------:R-:W-:Y:S02]  /*4b950*/  ISETP.GT.AND P5, PT, R0.reuse, 0x8, P3 ;  /* 0x000000080000780c */ /* 0x040fe40001fa4270 */
        /* <DEDUP_REMOVED lines=8> */
[C---:B------:R-:W-:Y:S01]  /*4b9e0*/  ISETP.GT.AND P1, PT, R3.reuse, 0xe8, PT ;  /* 0x000000e80300780c */ /* 0x040fe20003f24270 */
[----:B------:R1:W-:Y:S01]  /*4b9f0*/  @P0 STG.E.U16 desc[UR16][R12.64+0x1c0], R48 ;  /* 0x0001c0300c000986 */ /* 0x0003e2000c101510 */
[----:B------:R-:W-:-:S03]  /*4ba00*/  ISETP.GT.AND P0, PT, R3, 0xe9, PT ;  /* 0x000000e90300780c */ /* 0x000fc60003f04270 */
[----:B------:R1:W-:Y:S01]  /*4ba10*/  @P5 STG.E.U16 desc[UR16][R20.64+0x1c2], R51 ;  /* 0x0001c23314005986 */ /* 0x0003e2000c101510 */
[----:B------:R-:W-:-:S03]  /*4ba20*/  ISETP.GT.AND P5, PT, R0, RZ, P1 ;  /* 0x000000ff0000720c */ /* 0x000fc60000fa4270 */
[----:B------:R1:W-:Y:S01]  /*4ba30*/  @P4 STG.E.U16 desc[UR16][R20.64+0x1c0], R50 ;  /* 0x0001c03214004986 */ /* 0x0003e2000c101510 */
        /* <DEDUP_REMOVED lines=84> */
[----:B------:R-:W-:Y:S02]  /*4bf80*/  F2FP.F16.F32.PACK_AB R25, RZ, R25 ;  /* 0x00000019ff19723e */ /* 0x000fe400000000ff */
[C---:B------:R-:W-:Y:S02]  /*4bf90*/  ISETP.GT.AND P2, PT, R0.reuse, 0x188, P2 ;  /* 0x000001880000780c */ /* 0x040fe40001744270 */
[C---:B------:R-:W-:Y:S01]  /*4bfa0*/  ISETP.GT.AND P3, PT, R0.reuse, 0x188, P3 ;  /* 0x000001880000780c */ /* 0x040fe20001f64270 */
[----:B------:R1:W-:Y:S01]  /*4bfb0*/  @P4 STG.E.U16 desc[UR16][R6.64+0x1c0], R24 ;  /* 0x0001c01806004986 */ /* 0x0003e2000c101510 */
[----:B------:R-:W-:-:S03]  /*4bfc0*/  ISETP.GT.AND P4, PT, R0, 0x180, P0 ;  /* 0x000001800000780c */ /* 0x000fc60000784270 */
[----:B------:R1:W-:Y:S01]  /*4bfd0*/  @P5 STG.E.U16 desc[UR16][R6.64+0x1c2], R25 ;  /* 0x0001c21906005986 */ /* 0x0003e2000c101510 */
[----:B------:R-:W-:Y:S01]  /*4bfe0*/  ISETP.GT.AND P5, PT, R0, 0x180, P1 ;  /* 0x000001800000780c */ /* 0x000fe20000fa4270 */
[-C--:B------:R-:W-:Y:S01]  /*4bff0*/  FMUL R26, R26, R2.reuse ;  /* 0x000000021a1a7220 */ /* 0x080fe20000400000 */
[C---:B------:R-:W-:Y:S01]  /*4c000*/  ISETP.GT.AND P1, PT, R0.reuse, 0x188, P1 ;  /* 0x000001880000780c */ /* 0x040fe20000f24270 */
[-C--:B------:R-:W-:Y:S01]  /*4c010*/  FMUL R27, R27, R2.reuse ;  /* 0x000000021b1b7220 */ /* 0x080fe20000400000 */
[----:B------:R-:W-:Y:S01]  /*4c020*/  ISETP.GT.AND P0, PT, R0, 0x188, P0 ;  /* 0x000001880000780c */ /* 0x000fe20000704270 */
[-C--:B------:R-:W-:Y:S01]  /*4c030*/  FMUL R28, R28, R2.reuse ;  /* 0x000000021c1c7220 */ /* 0x080fe20000400000 */
[-C--:B------:R-:W-:Y:S01]  /*4c040*/  FMUL R29, R29, R2.reuse ;  /* 0x000000021d1d7220 */ /* 0x080fe20000400000 */
[-C--:B------:R-:W-:Y:S01]  /*4c050*/  FMUL R30, R30, R2.reuse ;  /* 0x000000021e1e7220 */ /* 0x080fe20000400000 */
[----:B------:R-:W-:Y:S01]  /*4c060*/  FMUL R31, R31, R2 ;  /* 0x000000021f1f7220 */ /* 0x000fe20000400000 */
[----:B------:R-:W-:-:S02]  /*4c070*/  F2FP.F16.F32.PACK_AB R26, RZ, R26 ;  /* 0x0000001aff1a723e */ /* 0x000fc400000000ff */
[----:B------:R-:W-:Y:S02]  /*4c080*/  F2FP.F16.F32.PACK_AB R27, RZ, R27 ;  /* 0x0000001bff1b723e */ /* 0x000fe400000000ff */
[----:B------:R-:W-:Y:S02]  /*4c090*/  F2FP.F16.F32.PACK_AB R28, RZ, R28 ;  /* 0x0000001cff1c723e */ /* 0x000fe400000000ff */
[----:B------:R-:W-:Y:S02]  /*4c0a0*/  F2FP.F16.F32.PACK_AB R29, RZ, R29 ;  /* 0x0000001dff1d723e */ /* 0x000fe400000000ff */
[----:B------:R-:W-:Y:S02]  /*4c0b0*/  F2FP.F16.F32.PACK_AB R30, RZ, R30 ;  /* 0x0000001eff1e723e */ /* 0x000fe400000000ff */
[----:B------:R-:W-:Y:S01]  /*4c0c0*/  F2FP.F16.F32.PACK_AB R31, RZ, R31 ;  /* 0x0000001fff1f723e */ /* 0x000fe200000000ff */
[----:B------:R1:W-:Y:S04]  /*4c0d0*/  @P2 STG.E.U16 desc[UR16][R10.64+0x1c0], R26 ;  /* 0x0001c01a0a002986 */ /* 0x0003e8000c101510 */
[----:B------:R1:W-:Y:S04]  /*4c0e0*/  @P3 STG.E.U16 desc[UR16][R10.64+0x1c2], R27 ;  /* 0x0001c21b0a003986 */ /* 0x0003e8000c101510 */
[----:B------:R1:W-:Y:S04]  /*4c0f0*/  @P5 STG.E.U16 desc[UR16][R6.64+0x1d0], R28 ;  /* 0x0001d01c06005986 */ /* 0x0003e8000c101510 */
[----:B------:R1:W-:Y:S04]  /*4c100*/  @P4 STG.E.U16 desc[UR16][R6.64+0x1d2], R29 ;  /* 0x0001d21d06004986 */ /* 0x0003e8000c101510 */
[----:B------:R1:W-:Y:S04]  /*4c110*/  @P1 STG.E.U16 desc[UR16][R10.64+0x1d0], R30 ;  /* 0x0001d01e0a001986 */ /* 0x0003e8000c101510 */
[----:B------:R1:W-:Y:S02]  /*4c120*/  @P0 STG.E.U16 desc[UR16][R10.64+0x1d2], R31 ;  /* 0x0001d21f0a000986 */ /* 0x0003e4000c101510 */
.L_x_978:
[----:B------:R-:W-:Y:S05]  /*4c130*/  BSYNC B0 ;  /* 0x0000000000007941 */ /* 0x000fea0003800000 */
.L_x_32:
[----:B-1----:R-:W2:Y:S04]  /*4c140*/  LDL.LU R5, [R1+0x474] ;  /* 0x0004740001057983 */ /* 0x002ea80000300800 */
[----:B0-----:R-:W2:Y:S01]  /*4c150*/  LDL.LU R4, [R1+0x48c] ;  /* 0x00048c0001047983 */ /* 0x001ea20000300800 */
[----:B------:R-:W-:Y:S01]  /*4c160*/  ULDC UR4, c[0x0][0xc] ;  /* 0x0000030000047ab9 */ /* 0x000fe20000000800 */
[----:B------:R-:W-:Y:S01]  /*4c170*/  ULDC UR5, c[0x0][0x10] ;  /* 0x0000040000057ab9 */ /* 0x000fe20000000800 */
[----:B------:R-:W2:Y:S01]  /*4c180*/  LDC R3, c[0x0][0x14] ;  /* 0x00000500ff037b82 */ /* 0x000ea20000000800 */
[----:B------:R-:W-:Y:S01]  /*4c190*/  UIMAD.WIDE.U32 UR4, UR4, UR5, URZ ;  /* 0x00000005040472a5 */ /* 0x000fe2000f8e003f */
[----:B------:R-:W-:-:S05]  /*4c1a0*/  PRMT R0, RZ, 0x7610, R0 ;  /* 0x00007610ff007816 */ /* 0x000fca0000000000 */
[----:B--2---:R-:W-:-:S04]  /*4c1b0*/  IMAD.WIDE.U32 R4, R3, UR4, R4 ;  /* 0x0000000403047c25 */ /* 0x004fc8000f8e0004 */
[----:B------:R-:W-:Y:S01]  /*4c1c0*/  IMAD R3, R3, UR5, RZ ;  /* 0x0000000503037c24 */ /* 0x000fe2000f8e02ff */
[----:B------:R-:W-:Y:S01]  /*4c1d0*/  ULDC.64 UR4, c[0x0][0x650] ;  /* 0x0001940000047ab9 */ /* 0x000fe20000000a00 */
[----:B------:R-:W-:Y:S01]  /*4c1e0*/  IMAD.MOV.U32 R21, RZ, RZ, R4 ;  /* 0x000000ffff157224 */ /* 0x000fe200078e0004 */
[----:B------:R-:W-:Y:S01]  /*4c1f0*/  ISETP.GE.U32.AND P0, PT, R4, UR4, PT ;  /* 0x0000000404007c0c */ /* 0x000fe2000bf06070 */
[----:B------:R-:W-:Y:S01]  /*4c200*/  IMAD.IADD R23, R5, 0x1, R3 ;  /* 0x0000000105177824 */ /* 0x000fe200078e0203 */
[----:B------:R-:W-:Y:S02]  /*4c210*/  UMOV UR4, 0xffffffff ;  /* 0xffffffff00047882 */ /* 0x000fe40000000000 */
[----:B------:R-:W-:Y:S02]  /*4c220*/  IMAD.U32 R3, RZ, RZ, UR4 ;  /* 0x00000004ff037e24 */ /* 0x000fe4000f8e00ff */
[----:B------:R0:W-:Y:S01]  /*4c230*/  STL [R1+0x474], R23 ;  /* 0x0004741701007387 */ /* 0x0001e20000100800 */
[----:B------:R-:W-:Y:S01]  /*4c240*/  ISETP.GE.U32.AND.EX P0, PT, R23, UR5, PT, P0 ;  /* 0x0000000517007c0c */ /* 0x000fe2000bf06100 */
[----:B------:R-:W-:-:S02]  /*4c250*/  UMOV UR5, 0xffffffff ;  /* 0xffffffff00057882 */ /* 0x000fc40000000000 */
[----:B------:R0:W-:Y:S01]  /*4c260*/  STL [R1+0x48c], R21 ;  /* 0x00048c1501007387 */ /* 0x0001e20000100800 */
[----:B------:R-:W-:-:S03]  /*4c270*/  IMAD.U32 R18, RZ, RZ, UR5 ;  /* 0x00000005ff127e24 */ /* 0x000fc6000f8e00ff */
[----:B------:R0:W-:Y:S06]  /*4c280*/  STL [R1+0x464], R3 ;  /* 0x0004640301007387 */ /* 0x0001ec0000100800 */
[----:B------:R-:W-:Y:S05]  /*4c290*/  @P0 BRA `(.L_x_979) ;  /* 0x0000000400840947 */ /* 0x000fea0003800000 */
[----:B-----5:R-:W1:Y:S01]  /*4c2a0*/  S2R R17, SR_CTAID.X ;  /* 0x0000000000117919 */ /* 0x020e620000002500 */
[----:B------:R-:W2:Y:S01]  /*4c2b0*/  LDC.64 R10, c[0x0][0x628] ;  /* 0x00018a00ff0a7b82 */ /* 0x000ea20000000a00 */
[----:B------:R-:W-:Y:S01]  /*4c2c0*/  ULDC UR4, c[0x0][0x150] ;  /* 0x0000540000047ab9 */ /* 0x000fe20000000800 */
[----:B------:R-:W-:Y:S01]  /*4c2d0*/  IMAD.MOV.U32 R8, RZ, RZ, R21 ;  /* 0x000000ffff087224 */ /* 0x000fe200078e0015 */
[----:B------:R-:W0:Y:S01]  /*4c2e0*/  S2R R19, SR_CTAID.Y ;  /* 0x0000000000137919 */ /* 0x000e220000002600 */
[----:B------:R-:W-:-:S04]  /*4c2f0*/  IMAD.MOV.U32 R9, RZ, RZ, R23 ;  /* 0x000000ffff097224 */ /* 0x000fc800078e0017 */
[----:B------:R-:W0:Y:S08]  /*4c300*/  LDC R20, c[0x0][0x144] ;  /* 0x00005100ff147b82 */ /* 0x000e300000000800 */
[----:B------:R-:W0:Y:S08]  /*4c310*/  LDC R12, c[0x0][0x630] ;  /* 0x00018c00ff0c7b82 */ /* 0x000e300000000800 */
[----:B------:R-:W0:Y:S01]  /*4c320*/  LDC.64 R14, c[0x0][0x620] ;  /* 0x00018800ff0e7b82 */ /* 0x000e220000000a00 */
[----:B--2---:R-:W-:-:S04]  /*4c330*/  ISETP.NE.U32.AND P0, PT, R10, RZ, PT ;  /* 0x000000ff0a00720c */ /* 0x004fc80003f05070 */
[----:B------:R-:W-:Y:S02]  /*4c340*/  ISETP.NE.AND.EX P0, PT, R11, RZ, PT, P0 ;  /* 0x000000ff0b00720c */ /* 0x000fe40003f05300 */
[----:B-1----:R-:W-:-:S05]  /*4c350*/  I2FP.F32.U32 R0, R17 ;  /* 0x0000001100007245 */ /* 0x002fca0000201000 */
[----:B------:R-:W-:-:S04]  /*4c360*/  FMUL R0, R0, UR4 ;  /* 0x0000000400007c20 */ /* 0x000fc80008400000 */
[----:B------:R1:W2:Y:S02]  /*4c370*/  F2I.U32.TRUNC.NTZ R18, R0 ;  /* 0x0000000000127305 */ /* 0x0002a4000020f000 */
[----:B------:R-:W-:Y:S05]  /*4c380*/  @!P0 BRA `(.L_x_980) ;  /* 0x0000000000288947 */ /* 0x000fea0003800000 */
[----:B-1----:R-:W0:Y:S02]  /*4c390*/  LDC R0, c[0x0][0x634] ;  /* 0x00018d00ff007b82 */ /* 0x002e240000000800 */
[----:B0-----:R-:W-:-:S05]  /*4c3a0*/  IADD3 R3, P0, R21, R0, RZ ;  /* 0x0000000015037210 */ /* 0x001fca0007f1e0ff */
[----:B------:R-:W-:-:S04]  /*4c3b0*/  IMAD.X R13, RZ, RZ, R23, P0 ;  /* 0x000000ffff0d7224 */ /* 0x000fc800000e0617 */
[----:B------:R-:W-:-:S04]  /*4c3c0*/  IMAD.WIDE.U32 R4, R13, R10, RZ ;  /* 0x0000000a0d047225 */ /* 0x000fc800078e00ff */
[----:B------:R-:W-:-:S04]  /*4c3d0*/  IMAD.WIDE.U32 R6, P0, R3, R11, R4 ;  /* 0x0000000b03067225 */ /* 0x000fc80007800004 */
[----:B------:R-:W-:Y:S01]  /*4c3e0*/  IMAD.WIDE.U32 R4, R3, R10, RZ ;  /* 0x0000000a03047225 */ /* 0x000fe200078e00ff */
[----:B------:R-:W-:-:S03]  /*4c3f0*/  MOV R8, R7 ;  /* 0x0000000700087202 */ /* 0x000fc60000000f00 */
[----:B------:R-:W-:Y:S01]  /*4c400*/  IMAD.X R9, RZ, RZ, RZ, P0 ;  /* 0x000000ffff097224 */ /* 0x000fe200000e06ff */
[----:B------:R-:W-:-:S05]  /*4c410*/  IADD3 RZ, P0, R5, R6, RZ ;  /* 0x0000000605ff7210 */ /* 0x000fca0007f1e0ff */
[----:B------:R-:W-:-:S08]  /*4c420*/  IMAD.WIDE.U32.X R8, R13, R11, R8, P0 ;  /* 0x0000000b0d087225 */ /* 0x000fd000000e0408 */
.L_x_980:
[-CC-:B0-----:R-:W-:Y:S01]  /*4c430*/  SHF.R.U64 R27, R8, R12.reuse, R9.reuse ;  /* 0x0000000c081b7219 */ /* 0x181fe20000001209 */
[----:B------:R-:W0:Y:S01]  /*4c440*/  LDC.64 R24, c[0x0][0x640] ;  /* 0x00019000ff187b82 */ /* 0x000e220000000a00 */
[----:B-1----:R-:W-:Y:S01]  /*4c450*/  SHF.R.U32.HI R0, RZ, R12, R9 ;  /* 0x0000000cff007219 */ /* 0x002fe20000011609 */
[----:B------:R-:W-:Y:S01]  /*4c460*/  IMAD.MOV.U32 R4, RZ, RZ, R21 ;  /* 0x000000ffff047224 */ /* 0x000fe200078e0015 */
[----:B------:R-:W-:Y:S01]  /*4c470*/  IADD3 R3, P0, RZ, -R27, RZ ;  /* 0x8000001bff037210 */ /* 0x000fe20007f1e0ff */
[----:B--2---:R-:W-:Y:S01]  /*4c480*/  IMAD.MOV R18, RZ, RZ, -R18 ;  /* 0x000000ffff127224 */ /* 0x004fe200078e0a12 */
[----:B------:R-:W-:Y:S01]  /*4c490*/  ULDC UR4, c[0x0][0x154] ;  /* 0x0000550000047ab9 */ /* 0x000fe20000000800 */
[----:B------:R-:W-:Y:S02]  /*4c4a0*/  IMAD.MOV.U32 R7, RZ, RZ, 0x1 ;  /* 0x00000001ff077424 */ /* 0x000fe400078e00ff */
[----:B------:R-:W1:Y:S01]  /*4c4b0*/  LDC R6, c[0x0][0x618] ;  /* 0x00018600ff067b82 */ /* 0x000e620000000800 */
[----:B------:R-:W-:-:S02]  /*4c4c0*/  IMAD.X R5, RZ, RZ, ~R0, P0 ;  /* 0x000000ffff057224 */ /* 0x000fc400000e0e00 */
[----:B------:R-:W-:Y:S02]  /*4c4d0*/  IMAD R17, R20, R18, R17 ;  /* 0x0000001214117224 */ /* 0x000fe400078e0211 */
[-C--:B------:R-:W-:Y:S02]  /*4c4e0*/  IMAD R0, R5, R14.reuse, RZ ;  /* 0x0000000e05007224 */ /* 0x080fe400078e02ff */
[----:B------:R-:W-:Y:S01]  /*4c4f0*/  IMAD.MOV.U32 R5, RZ, RZ, R23 ;  /* 0x000000ffff057224 */ /* 0x000fe200078e0017 */
[----:B------:R-:W2:Y:S01]  /*4c500*/  LDC R8, c[0x0][0x608] ;  /* 0x00018200ff087b82 */ /* 0x000ea20000000800 */
[----:B------:R-:W-:-:S04]  /*4c510*/  IMAD.WIDE.U32 R4, R3, R14, R4 ;  /* 0x0000000e03047225 */ /* 0x000fc800078e0004 */
[----:B------:R-:W-:-:S03]  /*4c520*/  IMAD R3, R3, R15, R0 ;  /* 0x0000000f03037224 */ /* 0x000fc600078e0200 */
[----:B------:R-:W5:Y:S01]  /*4c530*/  LDC R22, c[0x0][0x658] ;  /* 0x00019600ff167b82 */ /* 0x000f620000000800 */
[----:B------:R-:W-:Y:S01]  /*4c540*/  I2FP.F32.U32 R0, R19 ;  /* 0x0000001300007245 */ /* 0x000fe20000201000 */
[----:B------:R-:W-:Y:S01]  /*4c550*/  IMAD.IADD R3, R5, 0x1, R3 ;  /* 0x0000000105037824 */ /* 0x000fe200078e0203 */
[----:B0-----:R-:W-:Y:S01]  /*4c560*/  ISETP.NE.U32.AND P0, PT, R24, RZ, PT ;  /* 0x000000ff1800720c */ /* 0x001fe20003f05070 */
[----:B------:R-:W-:Y:S02]  /*4c570*/  IMAD.MOV.U32 R5, RZ, RZ, -0x1 ;  /* 0xffffffffff057424 */ /* 0x000fe400078e00ff */
[----:B------:R-:W-:Y:S02]  /*4c580*/  FMUL R0, R0, UR4 ;  /* 0x0000000400007c20 */ /* 0x000fe40008400000 */
[----:B------:R-:W0:Y:S01]  /*4c590*/  LDC R18, c[0x0][0x148] ;  /* 0x00005200ff127b82 */ /* 0x000e220000000800 */
[----:B-1----:R-:W-:Y:S01]  /*4c5a0*/  SHF.R.U64 R12, R4, R6, R3 ;  /* 0x00000006040c7219 */ /* 0x002fe20000001203 */
[----:B------:R1:W0:Y:S01]  /*4c5b0*/  F2I.U32.TRUNC.NTZ R13, R0 ;  /* 0x00000000000d7305 */ /* 0x000222000020f000 */
[----:B------:R-:W-:-:S02]  /*4c5c0*/  ISETP.NE.AND.EX P0, PT, R25, RZ, PT, P0 ;  /* 0x000000ff1900720c */ /* 0x000fc40003f05300 */
[----:B------:R-:W-:-:S03]  /*4c5d0*/  SHF.R.U32.HI R3, RZ, R6, R3 ;  /* 0x00000006ff037219 */ /* 0x000fc60000011603 */
[----:B------:R-:W0:Y:S01]  /*4c5e0*/  LDC R15, c[0x0][0x600] ;  /* 0x00018000ff0f7b82 */ /* 0x000e220000000800 */
[-CC-:B--2---:R-:W-:Y:S02]  /*4c5f0*/  SHF.R.U64 R10, R12, R8.reuse, R3.reuse ;  /* 0x000000080c0a7219 */ /* 0x184fe40000001203 */
[----:B------:R-:W-:-:S05]  /*4c600*/  SHF.R.U32.HI R3, RZ, R8, R3 ;  /* 0x00000008ff037219 */ /* 0x000fca0000011603 */
[----:B------:R-:W2:Y:S01]  /*4c610*/  LDC R20, c[0x0][0x648] ;  /* 0x00019200ff147b82 */ /* 0x000ea20000000800 */
[-C--:B-----5:R-:W-:Y:S02]  /*4c620*/  SHF.L.U32 R4, R5, R22.reuse, RZ ;  /* 0x0000001605047219 */ /* 0x0a0fe400000006ff */
[-CC-:B------:R-:W-:Y:S02]  /*4c630*/  SHF.R.U64 R14, R10, R22.reuse, R3.reuse ;  /* 0x000000160a0e7219 */ /* 0x180fe40000001203 */
[----:B------:R-:W-:Y:S02]  /*4c640*/  SHF.R.U32.HI R5, RZ, R22, R3 ;  /* 0x00000016ff057219 */ /* 0x000fe40000011603 */
[----:B------:R-:W-:Y:S01]  /*4c650*/  LOP3.LUT R21, RZ, R4, RZ, 0x33, !PT ;  /* 0x00000004ff157212 */ /* 0x000fe200078e33ff */
[----:B------:R-:W0:Y:S01]  /*4c660*/  LDC R23, c[0x0][0x638] ;  /* 0x00018e00ff177b82 */ /* 0x000e220000000800 */
[----:B------:R-:W-:Y:S01]  /*4c670*/  SHF.L.U32 R22, R7, R22, RZ ;  /* 0x0000001607167219 */ /* 0x000fe200000006ff */
[----:B------:R-:W-:-:S06]  /*4c680*/  IMAD.MOV.U32 R4, RZ, RZ, R14 ;  /* 0x000000ffff047224 */ /* 0x000fcc00078e000e */
[----:B------:R-:W0:Y:S01]  /*4c690*/  LDC R26, c[0x0][0x610] ;  /* 0x00018400ff1a7b82 */ /* 0x000e220000000800 */
[----:B-1----:R-:W-:Y:S05]  /*4c6a0*/  @!P0 BRA `(.L_x_981) ;  /* 0x0000000000288947 */ /* 0x002fea0003800000 */
[----:B------:R-:W1:Y:S02]  /*4c6b0*/  LDC R3, c[0x0][0x64c] ;  /* 0x00019300ff037b82 */ /* 0x000e640000000800 */
[----:B-1----:R-:W-:-:S04]  /*4c6c0*/  IADD3 R3, P0, R14, R3, RZ ;  /* 0x000000030e037210 */ /* 0x002fc80007f1e0ff */
[----:B------:R-:W-:-:S05]  /*4c6d0*/  IADD3.X R11, RZ, R5, RZ, P0, !PT ;  /* 0x00000005ff0b7210 */ /* 0x000fca00007fe4ff */
[----:B------:R-:W-:-:S04]  /*4c6e0*/  IMAD.WIDE.U32 R4, R11, R24, RZ ;  /* 0x000000180b047225 */ /* 0x000fc800078e00ff */
[----:B------:R-:W-:-:S04]  /*4c6f0*/  IMAD.WIDE.U32 R6, P0, R3, R25, R4 ;  /* 0x0000001903067225 */ /* 0x000fc80007800004 */
[----:B------:R-:W-:-:S04]  /*4c700*/  IMAD.WIDE.U32 R4, R3, R24, RZ ;  /* 0x0000001803047225 */ /* 0x000fc800078e00ff */
[----:B------:R-:W-:Y:S01]  /*4c710*/  IMAD.X R9, RZ, RZ, RZ, P0 ;  /* 0x000000ffff097224 */ /* 0x000fe200000e06ff */
[----:B------:R-:W-:Y:S01]  /*4c720*/  IADD3 RZ, P0, R5, R6, RZ ;  /* 0x0000000605ff7210 */ /* 0x000fe20007f1e0ff */
[----:B------:R-:W-:-:S04]  /*4c730*/  IMAD.MOV.U32 R8, RZ, RZ, R7 ;  /* 0x000000ffff087224 */ /* 0x000fc800078e0007 */
[----:B------:R-:W-:-:S08]  /*4c740*/  IMAD.WIDE.U32.X R4, R11, R25, R8, P0 ;  /* 0x000000190b047225 */ /* 0x000fd000000e0408 */
.L_x_981:
[----:B------:R-:W1:Y:S01]  /*4c750*/  LDC R3, c[0x0][0x65c] ;  /* 0x00019700ff037b82 */ /* 0x000e620000000800 */
[----:B--2---:R-:W-:Y:S01]  /*4c760*/  SHF.R.U64 R0, R4, R20, R5 ;  /* 0x0000001404007219 */ /* 0x004fe20000001205 */
[----:B0-----:R-:W-:Y:S01]  /*4c770*/  VIADD R7, R15, 0xffffffff ;  /* 0xffffffff0f077836 */ /* 0x001fe20000000000 */
[----:B------:R-:W-:Y:S01]  /*4c780*/  LOP3.LUT R5, R10, R21, RZ, 0xc0, !PT ;  /* 0x000000150a057212 */ /* 0x000fe200078ec0ff */
[----:B------:R-:W-:Y:S01]  /*4c790*/  IMAD.MOV R13, RZ, RZ, -R13 ;  /* 0x000000ffff0d7224 */ /* 0x000fe200078e0a0d */
[----:B------:R-:W-:Y:S02]  /*4c7a0*/  R2UR UR5, R27 ;  /* 0x000000001b0572ca */ /* 0x000fe400000e0000 */
[----:B------:R-:W-:Y:S02]  /*4c7b0*/  LOP3.LUT R12, R12, R7, RZ, 0xc0, !PT ;  /* 0x000000070c0c7212 */ /* 0x000fe400078ec0ff */
[----:B-1----:R-:W-:Y:S01]  /*4c7c0*/  ISETP.NE.AND P0, PT, R3, 0x1, PT ;  /* 0x000000010300780c */ /* 0x002fe20003f05270 */
[----:B------:R-:W-:-:S02]  /*4c7d0*/  IMAD.MOV R3, RZ, RZ, -R0 ;  /* 0x000000ffff037224 */ /* 0x000fc400078e0a00 */
[----:B------:R-:W-:Y:S02]  /*4c7e0*/  IMAD R0, R22, R0, R5 ;  /* 0x0000000016007224 */ /* 0x000fe400078e0205 */
[----:B------:R-:W-:-:S04]  /*4c7f0*/  IMAD R3, R3, R23, R14 ;  /* 0x0000001703037224 */ /* 0x000fc800078e020e */
[----:B------:R-:W-:-:S04]  /*4c800*/  IMAD R3, R3, R15, R12 ;  /* 0x0000000f03037224 */ /* 0x000fc800078e020c */
[----:B------:R-:W-:-:S04]  /*4c810*/  @P0 IMAD R17, R18, R13, R19 ;  /* 0x0000000d12110224 */ /* 0x000fc800078e0213 */
[----:B------:R-:W-:-:S05]  /*4c820*/  IMAD R0, R0, R26, R17 ;  /* 0x0000001a00007224 */ /* 0x000fca00078e0211 */
[----:B------:R-:W-:Y:S02]  /*4c830*/  SEL R4, R3, R0, !P0 ;  /* 0x0000000003047207 */ /* 0x000fe40004000000 */
[----:B------:R-:W-:Y:S01]  /*4c840*/  SEL R0, R0, R3, !P0 ;  /* 0x0000000300007207 */ /* 0x000fe20004000000 */
[----:B------:R-:W-:Y:S01]  /*4c850*/  IMAD.U32 R3, RZ, RZ, UR5 ;  /* 0x00000005ff037e24 */ /* 0x000fe2000f8e00ff */
[----:B------:R-:W-:Y:S02]  /*4c860*/  R2UR UR4, R4 ;  /* 0x00000000040472ca */ /* 0x000fe400000e0000 */
[----:B------:R-:W-:Y:S01]  /*4c870*/  R2UR UR6, R0 ;  /* 0x00000000000672ca */ /* 0x000fe200000e0000 */
[----:B------:R-:W-:Y:S01]  /*4c880*/  IMAD.MOV.U32 R0, RZ, RZ, 0x1 ;  /* 0x00000001ff007424 */ /* 0x000fe200078e00ff */
[----:B------:R1:W-:Y:S09]  /*4c890*/  STL [R1+0x464], R3 ;  /* 0x0004640301007387 */ /* 0x0003f20000100800 */
[----:B------:R-:W-:-:S07]  /*4c8a0*/  IMAD.U32 R18, RZ, RZ, UR4 ;  /* 0x00000004ff127e24 */ /* 0x000fce000f8e00ff */
.L_x_979:
[----:B------:R-:W-:Y:S02]  /*4c8b0*/  LOP3.LUT P0, RZ, R0, 0xff, RZ, 0xc0, !PT ;  /* 0x000000ff00ff7812 */ /* 0x000fe4000780c0ff */
[----:B------:R-:W-:-:S11]  /*4c8c0*/  MOV R19, UR6 ;  /* 0x0000000600137c02 */ /* 0x000fd60008000f00 */
[----:B------:R-:W-:Y:S05]  /*4c8d0*/  @P0 BRA `(.L_x_982) ;  /* 0xfffffb4800b00947 */ /* 0x000fea000383ffff */
[----:B------:R-:W-:Y:S05]  /*4c8e0*/  EXIT ;  /* 0x000000000000794d */ /* 0x000fea0003800000 */
.L_x_7:
[----:B------:R-:W2:Y:S01]  /*4c8f0*/  LDL R163, [R1+0x48c] ;  /* 0x00048c0001a37983 */ /* 0x000ea20000100800 */
[----:B------:R-:W-:-:S03]  /*4c900*/  ULDC.64 UR4, c[0x0][0x650] ;  /* 0x0001940000047ab9 */ /* 0x000fc60000000a00 */
[----:B------:R-:W3:Y:S01]  /*4c910*/  LDL R162, [R1+0x474] ;  /* 0x0004740001a27983 */ /* 0x000ee20000100800 */
[----:B------:R-:W-:Y:S01]  /*4c920*/  PRMT R6, RZ, 0x7610, R6 ;  /* 0x00007610ff067816 */ /* 0x000fe20000000006 */
[----:B------:R-:W-:Y:S02]  /*4c930*/  IMAD.MOV.U32 R4, RZ, RZ, -0x1 ;  /* 0xffffffffff047424 */ /* 0x000fe400078e00ff */
[----:B------:R-:W-:Y:S02]  /*4c940*/  IMAD.MOV.U32 R5, RZ, RZ, -0x1 ;  /* 0xffffffffff057424 */ /* 0x000fe400078e00ff */
[----:B------:R-:W-:Y:S01]  /*4c950*/  IMAD.MOV.U32 R10, RZ, RZ, -0x1 ;  /* 0xffffffffff0a7424 */ /* 0x000fe200078e00ff */
[----:B--2---:R-:W-:-:S04]  /*4c960*/  ISETP.GE.U32.AND P0, PT, R163, UR4, PT ;  /* 0x00000004a3007c0c */ /* 0x004fc8000bf06070 */
[----:B---3--:R-:W-:-:S13]  /*4c970*/  ISETP.GE.U32.AND.EX P0, PT, R162, UR5, PT, P0 ;  /* 0x00000005a2007c0c */ /* 0x008fda000bf06100 */
[----:B------:R-:W-:Y:S05]  /*4c980*/  @P0 BRA `(.L_x_983) ;  /* 0x0000000400340947 */ /* 0x000fea0003800000 */
[----:B------:R-:W1:Y:S01]  /*4c990*/  LDC.64 R14, c[0x0][0x628] ;  /* 0x00018a00ff0e7b82 */ /* 0x000e620000000a00 */
[----:B------:R-:W-:Y:S02]  /*4c9a0*/  IMAD.MOV.U32 R8, RZ, RZ, R163 ;  /* 0x000000ffff087224 */ /* 0x000fe400078e00a3 */
[----:B------:R-:W-:-:S05]  /*4c9b0*/  IMAD.MOV.U32 R9, RZ, RZ, R162 ;  /* 0x000000ffff097224 */ /* 0x000fca00078e00a2 */
[----:B------:R-:W2:Y:S08]  /*4c9c0*/  LDC R10, c[0x0][0x630] ;  /* 0x00018c00ff0a7b82 */ /* 0x000eb00000000800 */
[----:B------:R-:W3:Y:S01]  /*4c9d0*/  LDC.64 R16, c[0x0][0x620] ;  /* 0x00018800ff107b82 */ /* 0x000ee20000000a00 */
[----:B-1----:R-:W-:-:S04]  /*4c9e0*/  ISETP.NE.U32.AND P0, PT, R14, RZ, PT ;  /* 0x000000ff0e00720c */ /* 0x002fc80003f05070 */
[----:B------:R-:W-:-:S13]  /*4c9f0*/  ISETP.NE.AND.EX P0, PT, R15, RZ, PT, P0 ;  /* 0x000000ff0f00720c */ /* 0x000fda0003f05300 */
[----:B--23--:R-:W-:Y:S05]  /*4ca00*/  @!P0 BRA `(.L_x_984) ;  /* 0x0000000000288947 */ /* 0x00cfea0003800000 */
        /* <DEDUP_REMOVED lines=10> */
.L_x_984:
[----:B------:R-:W1:Y:S01]  /*4cab0*/  LDC.64 R20, c[0x0][0x640] ;  /* 0x00019000ff147b82 */ /* 0x000e620000000a00 */
[-CC-:B------:R-:W-:Y:S02]  /*4cac0*/  SHF.R.U64 R14, R8, R10.reuse, R9.reuse ;  /* 0x0000000a080e7219 */ /* 0x180fe40000001209 */
[----:B------:R-:W-:Y:S02]  /*4cad0*/  SHF.R.U32.HI R4, RZ, R10, R9 ;  /* 0x0000000aff047219 */ /* 0x000fe40000011609 */
[----:B------:R-:W-:-:S03]  /*4cae0*/  IADD3 R7, P0, RZ, -R14, RZ ;  /* 0x8000000eff077210 */ /* 0x000fc60007f1e0ff */
[----:B------:R-:W2:Y:S01]  /*4caf0*/  LDC R8, c[0x0][0x618] ;  /* 0x00018600ff087b82 */ /* 0x000ea20000000800 */
[----:B------:R-:W-:Y:S01]  /*4cb00*/  IADD3.X R5, RZ, ~R4, RZ, P0, !PT ;  /* 0x80000004ff057210 */ /* 0x000fe200007fe4ff */
[----:B------:R-:W-:-:S04]  /*4cb10*/  IMAD.MOV.U32 R4, RZ, RZ, R163 ;  /* 0x000000ffff047224 */ /* 0x000fc800078e00a3 */
[-C--:B------:R-:W-:Y:S02]  /*4cb20*/  IMAD R6, R5, R16.reuse, RZ ;  /* 0x0000001005067224 */ /* 0x080fe400078e02ff */
[----:B------:R-:W3:Y:S01]  /*4cb30*/  LDC R18, c[0x0][0x608] ;  /* 0x00018200ff127b82 */ /* 0x000ee20000000800 */
[----:B------:R-:W-:Y:S02]  /*4cb40*/  IMAD.MOV.U32 R5, RZ, RZ, R162 ;  /* 0x000000ffff057224 */ /* 0x000fe400078e00a2 */
[----:B------:R-:W-:-:S05]  /*4cb50*/  IMAD.WIDE.U32 R4, R7, R16, R4 ;  /* 0x0000001007047225 */ /* 0x000fca00078e0004 */
[----:B------:R-:W4:Y:S01]  /*4cb60*/  LDC R19, c[0x0][0x658] ;  /* 0x00019600ff137b82 */ /* 0x000f220000000800 */
[----:B------:R-:W-:Y:S01]  /*4cb70*/  IMAD R7, R7, R17, R6 ;  /* 0x0000001107077224 */ /* 0x000fe200078e0206 */
[----:B-1----:R-:W-:Y:S01]  /*4cb80*/  ISETP.NE.U32.AND P0, PT, R20, RZ, PT ;  /* 0x000000ff1400720c */ /* 0x002fe20003f05070 */
[----:B------:R-:W-:Y:S02]  /*4cb90*/  IMAD.MOV.U32 R6, RZ, RZ, -0x1 ;  /* 0xffffffffff067424 */ /* 0x000fe400078e00ff */
[----:B------:R-:W-:Y:S01]  /*4cba0*/  IMAD.IADD R5, R5, 0x1, R7 ;  /* 0x0000000105057824 */ /* 0x000fe200078e0207 */
[----:B------:R-:W-:Y:S02]  /*4cbb0*/  ISETP.NE.AND.EX P0, PT, R21, RZ, PT, P0 ;  /* 0x000000ff1500720c */ /* 0x000fe40003f05300 */
[----:B------:R-:W1:Y:S02]  /*4cbc0*/  LDC R17, c[0x0][0x600] ;  /* 0x00018000ff117b82 */ /* 0x000e640000000800 */
[----:B--2---:R-:W-:-:S02]  /*4cbd0*/  SHF.R.U64 R10, R4, R8, R5 ;  /* 0x00000008040a7219 */ /* 0x004fc40000001205 */
[----:B------:R-:W-:-:S04]  /*4cbe0*/  SHF.R.U32.HI R5, RZ, R8, R5 ;  /* 0x00000008ff057219 */ /* 0x000fc80000011605 */
[----:B------:R-:W2:Y:S01]  /*4cbf0*/  LDC R22, c[0x0][0x648] ;  /* 0x00019200ff167b82 */ /* 0x000ea20000000800 */
[-CC-:B---3--:R-:W-:Y:S02]  /*4cc00*/  SHF.R.U64 R15, R10, R18.reuse, R5.reuse ;  /* 0x000000120a0f7219 */ /* 0x188fe40000001205 */
[----:B------:R-:W-:Y:S01]  /*4cc10*/  SHF.R.U32.HI R4, RZ, R18, R5 ;  /* 0x00000012ff047219 */ /* 0x000fe20000011605 */
[----:B------:R-:W-:-:S04]  /*4cc20*/  IMAD.MOV.U32 R18, RZ, RZ, 0x1 ;  /* 0x00000001ff127424 */ /* 0x000fc800078e00ff */
[----:B0-----:R-:W0:Y:S01]  /*4cc30*/  LDC R23, c[0x0][0x638] ;  /* 0x00018e00ff177b82 */ /* 0x001e220000000800 */
[-CC-:B----4-:R-:W-:Y:S02]  /*4cc40*/  SHF.R.U64 R16, R15, R19.reuse, R4.reuse ;  /* 0x000000130f107219 */ /* 0x190fe40000001204 */
[-C--:B------:R-:W-:Y:S02]  /*4cc50*/  SHF.L.U32 R6, R6, R19.reuse, RZ ;  /* 0x0000001306067219 */ /* 0x080fe400000006ff */
[----:B------:R-:W-:Y:S01]  /*4cc60*/  SHF.R.U32.HI R5, RZ, R19, R4 ;  /* 0x00000013ff057219 */ /* 0x000fe20000011604 */
[----:B------:R-:W-:Y:S01]  /*4cc70*/  IMAD.MOV.U32 R4, RZ, RZ, R16 ;  /* 0x000000ffff047224 */ /* 0x000fe200078e0010 */
[----:B------:R-:W-:Y:S01]  /*4cc80*/  LOP3.LUT R24, RZ, R6, RZ, 0x33, !PT ;  /* 0x00000006ff187212 */ /* 0x000fe200078e33ff */
[----:B------:R-:W3:Y:S01]  /*4cc90*/  LDC R25, c[0x0][0x610] ;  /* 0x00018400ff197b82 */ /* 0x000ee20000000800 */
[----:B------:R-:W-:Y:S05]  /*4cca0*/  @!P0 BRA `(.L_x_985) ;  /* 0x0000000000288947 */ /* 0x000fea0003800000 */
[----:B------:R-:W4:Y:S02]  /*4ccb0*/  LDC R9, c[0x0][0x64c] ;  /* 0x00019300ff097b82 */ /* 0x000f240000000800 */
[----:B----4-:R-:W-:-:S05]  /*4ccc0*/  IADD3 R9, P0, R16, R9, RZ ;  /* 0x0000000910097210 */ /* 0x010fca0007f1e0ff */
        /* <DEDUP_REMOVED lines=8> */
.L_x_985:
[----:B------:R-:W4:Y:S01]  /*4cd50*/  LDC R6, c[0x0][0x65c] ;  /* 0x00019700ff067b82 */ /* 0x000f220000000800 */
[----:B--2---:R-:W-:Y:S01]  /*4cd60*/  SHF.R.U64 R4, R4, R22, R5 ;  /* 0x0000001604047219 */ /* 0x004fe20000001205 */
[----:B-1----:R-:W-:Y:S01]  /*4cd70*/  VIADD R7, R17, 0xffffffff ;  /* 0xffffffff11077836 */ /* 0x002fe20000000000 */
[----:B------:R-:W-:Y:S02]  /*4cd80*/  SHF.L.U32 R18, R18, R19, RZ ;  /* 0x0000001312127219 */ /* 0x000fe400000006ff */
[----:B------:R-:W-:Y:S01]  /*4cd90*/  LOP3.LUT R3, R15, R24, RZ, 0xc0, !PT ;  /* 0x000000180f037212 */ /* 0x000fe200078ec0ff */
[----:B------:R-:W-:Y:S01]  /*4cda0*/  IMAD.MOV R5, RZ, RZ, -R4 ;  /* 0x000000ffff057224 */ /* 0x000fe200078e0a04 */
[----:B------:R-:W-:Y:S01]  /*4cdb0*/  LOP3.LUT R7, R10, R7, RZ, 0xc0, !PT ;  /* 0x000000070a077212 */ /* 0x000fe200078ec0ff */
[----:B------:R-:W-:Y:S02]  /*4cdc0*/  IMAD.MOV.U32 R10, RZ, RZ, R14 ;  /* 0x000000ffff0a7224 */ /* 0x000fe400078e000e */
[----:B------:R-:W-:Y:S01]  /*4cdd0*/  IMAD R3, R18, R4, R3 ;  /* 0x0000000412037224 */ /* 0x000fe200078e0203 */
[----:B----4-:R-:W-:Y:S01]  /*4cde0*/  ISETP.NE.AND P0, PT, R6, 0x1, PT ;  /* 0x000000010600780c */ /* 0x010fe20003f05270 */
[----:B------:R-:W-:-:S12]  /*4cdf0*/  IMAD.MOV.U32 R6, RZ, RZ, 0x1 ;  /* 0x00000001ff067424 */ /* 0x000fd800078e00ff */
[----:B------:R-:W-:Y:S02]  /*4ce00*/  @P0 IMAD R0, R11, R12, R2 ;  /* 0x0000000c0b000224 */ /* 0x000fe400078e0202 */
[----:B0-----:R-:W-:Y:S02]  /*4ce10*/  IMAD R2, R5, R23, R16 ;  /* 0x0000001705027224 */ /* 0x001fe400078e0210 */
[----:B---3--:R-:W-:Y:S02]  /*4ce20*/  IMAD R0, R3, R25, R0 ;  /* 0x0000001903007224 */ /* 0x008fe400078e0200 */
[----:B------:R-:W-:-:S05]  /*4ce30*/  IMAD R3, R2, R17, R7 ;  /* 0x0000001102037224 */ /* 0x000fca00078e0207 */
[----:B------:R-:W-:Y:S02]  /*4ce40*/  SEL R5, R3, R0, !P0 ;  /* 0x0000000003057207 */ /* 0x000fe40004000000 */
[----:B------:R-:W-:-:S07]  /*4ce50*/  SEL R4, R0, R3, !P0 ;  /* 0x0000000300047207 */ /* 0x000fce0004000000 */
.L_x_983:
[----:B------:R-:W-:-:S08]  /*4ce60*/  NOP ;  /* 0x0000000000007918 */ /* 0x000fd00000000000 */
[----:B0-----:R-:W0:-:S00]  /*4ce70*/  USETMAXREG.DEALLOC.CTAPOOL 0x18 ;  /* 0x00000018000079c8 */ /* 0x001e0000080e0500 */
[----:B------:R-:W-:-:S13]  /*4ce80*/  ISETP.NE.AND P0, PT, RZ, UR8, PT ;  /* 0x00000008ff007c0c */ /* 0x000fda000bf05270 */
[----:B------:R-:W-:Y:S05]  /*4ce90*/  @P0 EXIT ;  /* 0x000000000000094d */ /* 0x000fea0003800000 */
[----:B0-----:R-:W-:Y:S01]  /*4cea0*/  LOP3.LUT P0, RZ, R6, 0xff, RZ, 0xc0, !PT ;  /* 0x000000ff06ff7812 */ /* 0x001fe2000780c0ff */
[----:B------:R-:W-:Y:S02]  /*4ceb0*/  IMAD.MOV.U32 R7, RZ, RZ, 0x1 ;  /* 0x00000001ff077424 */ /* 0x000fe400078e00ff */
[----:B------:R-:W-:-:S10]  /*4cec0*/  IMAD.MOV.U32 R6, RZ, RZ, RZ ;  /* 0x000000ffff067224 */ /* 0x000fd400078e00ff */
[----:B------:R-:W-:Y:S05]  /*4ced0*/  @!P0 BRA `(.L_x_986) ;  /* 0x0000000c00648947 */ /* 0x000fea0003800000 */
[----:B------:R-:W2:Y:S01]  /*4cee0*/  LDL R0, [R1+0x460] ;  /* 0x0004600001007983 */ /* 0x000ea20000100800 */
[----:B------:R-:W-:Y:S01]  /*4cef0*/  ULDC UR5, c[0x0][0x658] ;  /* 0x0001960000057ab9 */ /* 0x000fe20000000800 */
[----:B------:R-:W-:Y:S01]  /*4cf00*/  UMOV UR7, 0xffffffff ;  /* 0xffffffff00077882 */ /* 0x000fe20000000000 */
[----:B------:R-:W-:Y:S01]  /*4cf10*/  ULDC UR6, c[0x0][0xc] ;  /* 0x0000030000067ab9 */ /* 0x000fe20000000800 */
[----:B------:R-:W0:Y:S01]  /*4cf20*/  S2R R16, SR_CgaCtaId ;  /* 0x0000000000107919 */ /* 0x000e220000008800 */
[----:B------:R-:W-:Y:S01]  /*4cf30*/  UMOV UR9, 0x1 ;  /* 0x0000000100097882 */ /* 0x000fe20000000000 */
[----:B------:R-:W-:Y:S01]  /*4cf40*/  BSSY B0, `(.L_x_986) ;  /* 0x00000d2000007945 */ /* 0x000fe20003800000 */
[----:B------:R-:W-:Y:S01]  /*4cf50*/  USHF.L.U32 UR18, UR9, UR5, URZ ;  /* 0x0000000509127299 */ /* 0x000fe2000800063f */
[----:B------:R-:W-:Y:S01]  /*4cf60*/  IMAD.MOV.U32 R9, RZ, RZ, 0x1 ;  /* 0x00000001ff097424 */ /* 0x000fe200078e00ff */
[----:B------:R-:W-:Y:S01]  /*4cf70*/  MOV R7, 0x1 ;  /* 0x0000000100077802 */ /* 0x000fe20000000f00 */
[----:B------:R-:W-:Y:S01]  /*4cf80*/  IMAD.MOV.U32 R6, RZ, RZ, RZ ;  /* 0x000000ffff067224 */ /* 0x000fe200078e00ff */
[----:B------:R-:W-:Y:S01]  /*4cf90*/  ULDC UR4, c[0x0][0x600] ;  /* 0x0001800000047ab9 */ /* 0x000fe20000000800 */
[----:B------:R-:W-:Y:S01]  /*4cfa0*/  ULDC.64 UR22, c[0x0][0x198] ;  /* 0x0000660000167ab9 */ /* 0x000fe20000000a00 */
[----:B------:R-:W-:Y:S01]  /*4cfb0*/  UIADD3 UR4, UR4, -0x1, URZ ;  /* 0xffffffff04047890 */ /* 0x000fe2000fffe03f */
[----:B0-----:R-:W-:-:S02]  /*4cfc0*/  LOP3.LUT R16, R16, 0x1, RZ, 0xc0, !PT ;  /* 0x0000000110107812 */ /* 0x001fc400078ec0ff */
[----:B--2---:R-:W-:Y:S02]  /*4cfd0*/  R2UR UR8, R0 ;  /* 0x00000000000872ca */ /* 0x004fe400000e0000 */
[----:B------:R-:W0:Y:S11]  /*4cfe0*/  LDC R0, c[0x0][0x28c] ;  /* 0x0000a300ff007b82 */ /* 0x000e360000000800 */
[----:B------:R-:W-:-:S02]  /*4cff0*/  ULOP3.LUT UR24, UR8, 0x2, URZ, 0xfc, !UPT ;  /* 0x0000000208187892 */ /* 0x000fc4000f8efc3f */
[----:B------:R-:W-:-:S03]  /*4d000*/  USHF.L.U32 UR8, UR7, UR5, URZ ;  /* 0x0000000507087299 */ /* 0x000fc6000800063f */
[----:B------:R-:W-:Y:S01]  /*4d010*/  ULDC UR7, c[0x0][0x10] ;  /* 0x0000040000077ab9 */ /* 0x000fe20000000800 */
[----:B------:R-:W-:Y:S01]  /*4d020*/  ULDC UR5, c[0x0][0x14] ;  /* 0x0000050000057ab9 */ /* 0x000fe20000000800 */
[----:B------:R-:W-:Y:S02]  /*4d030*/  UIMAD.WIDE.U32 UR6, UR6, UR7, URZ ;  /* 0x00000007060672a5 */ /* 0x000fe4000f8e003f */
[----:B------:R-:W-:Y:S02]  /*4d040*/  ULOP3.LUT UR17, URZ, UR8, URZ, 0x33, !UPT ;  /* 0x000000083f117292 */ /* 0x000fe4000f8e333f */
[----:B------:R-:W-:Y:S01]  /*4d050*/  UIMAD.WIDE.U32 UR20, UR6, UR5, URZ ;  /* 0x00000005061472a5 */ /* 0x000fe2000f8e003f */
[----:B0-----:R-:W-:Y:S01]  /*4d060*/  VIADD R0, R0, 0x3f ;  /* 0x0000003f00007836 */ /* 0x001fe20000000000 */
[----:B------:R-:W-:-:S04]  /*4d070*/  UIMAD UR13, UR7, UR5, URZ ;  /* 0x00000005070d72a4 */ /* 0x000fc8000f8e023f */
[----:B------:R-:W-:Y:S01]  /*4d080*/  SHF.R.S32.HI R3, RZ, 0x1f, R0 ;  /* 0x0000001fff037819 */ /* 0x000fe20000011400 */
[----:B------:R-:W-:-:S03]  /*4d090*/  UIADD3 UR13, UR21, UR13, URZ ;  /* 0x0000000d150d7290 */ /* 0x000fc6000fffe03f */
[----:B------:R-:W-:-:S04]  /*4d0a0*/  LEA.HI R0, R3, R0, RZ, 0x6 ;  /* 0x0000000003007211 */ /* 0x000fc800078f30ff */
[----:B------:R-:W-:-:S05]  /*4d0b0*/  SHF.R.S32.HI R0, RZ, 0x6, R0 ;  /* 0x00000006ff007819 */ /* 0x000fca0000011400 */
[----:B------:R-:W-:-:S07]  /*4d0c0*/  VIADD R17, R0, 0x1 ;  /* 0x0000000100117836 */ /* 0x000fce0000000000 */
.L_x_997:
[----:B------:R-:W-:-:S03]  /*4d0d0*/  UMOV UR5, 0xffffffff ;  /* 0xffffffff00057882 */ /* 0x000fc60000000000 */
[----:B------:R-:W-:Y:S05]  /*4d0e0*/  BRA.DIV UR5, `(.L_x_987) ;  /* 0x0000000e05907947 */ /* 0x000fea000b800000 */
[----:B------:R-:W-:-:S13]  /*4d0f0*/  ELECT P6, URZ, PT ;  /* 0x00000000003f782f */ /* 0x000fda00038c0000 */
.L_x_1006:
[----:B------:R-:W0:Y:S01]  /*4d100*/  LDC R2, c[0x0][0x28c] ;  /* 0x0000a300ff027b82 */ /* 0x000e220000000800 */
[----:B------:R-:W-:Y:S01]  /*4d110*/  BSSY B1, `(.L_x_988) ;  /* 0x000003c000017945 */ /* 0x000fe20003800000 */
[----:B0-----:R-:W-:-:S13]  /*4d120*/  ISETP.LT.OR P6, PT, R2, 0x1, !P6 ;  /* 0x000000010200780c */ /* 0x001fda00077c1670 */
[----:B------:R-:W-:Y:S05]  /*4d130*/  @P6 BRA `(.L_x_989) ;  /* 0x0000000000e46947 */ /* 0x000fea0003800000 */
[----:B------:R-:W-:Y:S02]  /*4d140*/  IMAD R5, R5, 0x2, R16 ;  /* 0x0000000205057824 */ /* 0x000fe400078e0210 */
[----:B------:R-:W-:Y:S02]  /*4d150*/  IMAD.SHL.U32 R4, R4, 0x200, RZ ;  /* 0x0000020004047824 */ /* 0x000fe400078e00ff */
[----:B------:R-:W-:Y:S02]  /*4d160*/  IMAD R5, R5, 0x78, RZ ;  /* 0x0000007805057824 */ /* 0x000fe400078e02ff */
[----:B------:R-:W-:Y:S02]  /*4d170*/  IMAD.MOV.U32 R14, RZ, RZ, RZ ;  /* 0x000000ffff0e7224 */ /* 0x000fe400078e00ff */
[----:B------:R-:W-:Y:S02]  /*4d180*/  IMAD.MOV.U32 R3, RZ, RZ, R17 ;  /* 0x000000ffff037224 */ /* 0x000fe400078e0011 */
[----:B------:R-:W-:-:S02]  /*4d190*/  IMAD.MOV.U32 R2, RZ, RZ, R7 ;  /* 0x000000ffff027224 */ /* 0x000fc400078e0007 */
[----:B------:R-:W-:-:S07]  /*4d1a0*/  IMAD.MOV.U32 R11, RZ, RZ, R6 ;  /* 0x000000ffff0b7224 */ /* 0x000fce00078e0006 */
.L_x_992:
[----:B------:R-:W0:Y:S01]  /*4d1b0*/  S2R R13, SR_CgaCtaId ;  /* 0x00000000000d7919 */ /* 0x000e220000008800 */
[----:B------:R-:W-:-:S04]  /*4d1c0*/  MOV R8, 0x400 ;  /* 0x0000040000087802 */ /* 0x000fc80000000f00 */
[----:B0-----:R-:W-:Y:S02]  /*4d1d0*/  LEA R8, R13, R8, 0x18 ;  /* 0x000000080d087211 */ /* 0x001fe400078ec0ff */
[----:B------:R-:W-:Y:S02]  /*4d1e0*/  SHF.L.U32 R13, R2, 0x1f, RZ ;  /* 0x0000001f020d7819 */ /* 0x000fe400000006ff */
[----:B------:R-:W-:-:S04]  /*4d1f0*/  LEA R12, R11, R8, 0x3 ;  /* 0x000000080b0c7211 */ /* 0x000fc800078e18ff */
[----:B------:R-:W0:Y:S02]  /*4d200*/  SYNCS.PHASECHK.TRANS64.TRYWAIT P0, [R12+URZ+0x10], R13 ;  /* 0x0000100d0c0075a7 */ /* 0x000e24000800017f */
[----:B0-----:R-:W-:Y:S05]  /*4d210*/  @!P0 BRA `(.L_x_990) ;  /* 0x0000000c00648947 */ /* 0x001fea0003800000 */
.L_x_1007:
[----:B------:R-:W1:Y:S01]  /*4d220*/  S2R R15, SR_TID.X ;  /* 0x00000000000f7919 */ /* 0x000e620000002100 */
[----:B------:R-:W-:-:S04]  /*4d230*/  UPRMT UR5, UR24, 0x9910, URZ ;  /* 0x0000991018057896 */ /* 0x000fc8000800003f */
[----:B------:R-:W-:Y:S01]  /*4d240*/  UISETP.NE.AND UP0, UPT, UR5, 0x2, UPT ;  /* 0x000000020500788c */ /* 0x000fe2000bf05270 */
[----:B-1----:R-:W-:-:S13]  /*4d250*/  LOP3.LUT P0, RZ, R15, 0x7f, RZ, 0xc0, !PT ;  /* 0x0000007f0fff7812 */ /* 0x002fda000780c0ff */
[----:B0-----:R-:W0:Y:S02]  /*4d260*/  @!P0 LDC R13, c[0x0][0x500] ;  /* 0x00014000ff0d8b82 */ /* 0x001e240000000800 */
[----:B0-----:R0:W-:Y:S01]  /*4d270*/  @!P0 SYNCS.ARRIVE.TRANS64 RZ, [R12+URZ], R13 ;  /* 0x0000000d0cff89a7 */ /* 0x0011e2000800003f */
[----:B------:R-:W-:-:S13]  /*4d280*/  PLOP3.LUT P0, PT, PT, PT, UP0, 0x80, 0x0 ;  /* 0x000000000000781c */ /* 0x000fda0003f0f008 */
[----:B0-----:R-:W-:Y:S05]  /*4d290*/  @P0 BRA `(.L_x_991) ;  /* 0x0000000000040947 */ /* 0x001fea0003800000 */
[----:B------:R-:W-:Y:S01]  /*4d2a0*/  BPT.TRAP 0x1 ;  /* 0x000000040000795c */ /* 0x000fe20000300000 */
.L_x_991:
[C---:B------:R-:W-:Y:S01]  /*4d2b0*/  IMAD R13, R11.reuse, 0x2, R16 ;  /* 0x000000020b0d7824 */ /* 0x040fe200078e0210 */
[----:B------:R-:W-:Y:S01]  /*4d2c0*/  R2UR UR9, R12 ;  /* 0x000000000c0972ca */ /* 0x000fe200000e0000 */
[--C-:B------:R-:W-:Y:S01]  /*4d2d0*/  IMAD R12, R11, 0x10000, R8.reuse ;  /* 0x000100000b0c7824 */ /* 0x100fe200078e0208 */
[----:B------:R-:W-:Y:S01]  /*4d2e0*/  UIADD3 UR6, UP0, UR22, 0xf0, URZ ;  /* 0x000000f016067890 */ /* 0x000fe2000ff1e03f */
[----:B------:R-:W-:Y:S01]  /*4d2f0*/  IMAD R13, R13, 0x1e00, RZ ;  /* 0x00001e000d0d7824 */ /* 0x000fe200078e02ff */
[----:B------:R-:W-:Y:S01]  /*4d300*/  R2UR UR11, R4 ;  /* 0x00000000040b72ca */ /* 0x000fe200000e0000 */
[----:B------:R-:W-:Y:S01]  /*4d310*/  VIADD R3, R3, 0xffffffff ;  /* 0xffffffff03037836 */ /* 0x000fe20000000000 */
[----:B------:R-:W-:Y:S01]  /*4d320*/  R2UR UR5, R12 ;  /* 0x000000000c0572ca */ /* 0x000fe200000e0000 */
[----:B------:R-:W-:Y:S01]  /*4d330*/  IMAD R13, R13, 0x2, R8 ;  /* 0x000000020d0d7824 */ /* 0x000fe200078e0208 */
[----:B------:R-:W-:Y:S01]  /*4d340*/  R2UR UR10, R14 ;  /* 0x000000000e0a72ca */ /* 0x000fe200000e0000 */
[----:B------:R-:W-:Y:S01]  /*4d350*/  UIADD3 UR26, UP1, UR22, 0x1f0, URZ ;  /* 0x000001f0161a7890 */ /* 0x000fe2000ff3e03f */
[----:B------:R-:W-:Y:S01]  /*4d360*/  R2UR UR12, R10 ;  /* 0x000000000a0c72ca */ /* 0x000fe200000e0000 */
[----:B------:R-:W-:Y:S01]  /*4d370*/  UIADD3.X UR7, URZ, UR23, URZ, UP0, !UPT ;  /* 0x000000173f077290 */ /* 0x000fe200087fe43f */
[----:B------:R-:W-:Y:S01]  /*4d380*/  R2UR UR8, R13 ;  /* 0x000000000d0872ca */ /* 0x000fe200000e0000 */
[----:B------:R-:W-:Y:S01]  /*4d390*/  VIADD R11, R11, 0x1 ;  /* 0x000000010b0b7836 */ /* 0x000fe20000000000 */
[----:B------:R-:W-:Y:S01]  /*4d3a0*/  R2UR UR19, R5 ;  /* 0x00000000051372ca */ /* 0x000fe200000e0000 */
[----:B------:R-:W-:Y:S01]  /*4d3b0*/  UIADD3.X UR27, URZ, UR23, URZ, UP1, !UPT ;  /* 0x000000173f1b7290 */ /* 0x000fe20008ffe43f */
[----:B------:R-:W-:Y:S01]  /*4d3c0*/  ISETP.GT.AND P1, PT, R3, 0x1, PT ;  /* 0x000000010300780c */ /* 0x000fe20003f24270 */
[----:B------:R-:W-:Y:S01]  /*4d3d0*/  UMOV UR14, 0x0 ;  /* 0x00000000000e7882 */ /* 0x000fe20000000000 */
[----:B------:R-:W-:Y:S01]  /*4d3e0*/  UMOV UR15, 0x10000000 ;  /* 0x10000000000f7882 */ /* 0x000fe20000000000 */
[----:B------:R-:W-:Y:S01]  /*4d3f0*/  UIADD3 UR5, UR5, 0x100, URZ ;  /* 0x0000010005057890 */ /* 0x000fe2000fffe03f */
[----:B------:R-:W-:Y:S01]  /*4d400*/  ISETP.NE.AND P0, PT, R11, 0x2, PT ;  /* 0x000000020b00780c */ /* 0x000fe20003f05270 */
[----:B------:R-:W-:Y:S01]  /*4d410*/  UMOV UR25, 0x30000 ;  /* 0x0003000000197882 */ /* 0x000fe20000000000 */
[----:B------:R-:W-:-:S02]  /*4d420*/  VIADD R14, R14, 0x40 ;  /* 0x000000400e0e7836 */ /* 0x000fc40000000000 */
[----:B------:R-:W-:Y:S01]  /*4d430*/  SEL R13, RZ, 0x1, P0 ;  /* 0x00000001ff0d7807 */ /* 0x000fe20000000000 */
[----:B------:R-:W-:Y:S01]  /*4d440*/  UIADD3 UR16, UR8, 0x20100, URZ ;  /* 0x0002010008107890 */ /* 0x000fe2000fffe03f */
[----:B------:R-:W-:Y:S02]  /*4d450*/  SEL R11, R11, RZ, P0 ;  /* 0x000000ff0b0b7207 */ /* 0x000fe40000000000 */
[----:B------:R-:W-:Y:S01]  /*4d460*/  UMOV UR8, UR5 ;  /* 0x0000000500087c82 */ /* 0x000fe20008000000 */
[----:B------:R-:W-:Y:S01]  /*4d470*/  LOP3.LUT R2, R2, R13, RZ, 0x3c, !PT ;  /* 0x0000000d02027212 */ /* 0x000fe200078e3cff */
[----:B------:R0:W-:Y:S02]  /*4d480*/  UTMALDG.3D [UR8], [UR6], desc[UR14] ;  /* 0x00000e08060075b4 */ /* 0x0001e40008011000 */
[----:B0-----:R-:W-:Y:S01]  /*4d490*/  UMOV UR8, UR16 ;  /* 0x0000001000087c82 */ /* 0x001fe20008000000 */
[----:B------:R-:W-:Y:S02]  /*4d4a0*/  UMOV UR11, UR19 ;  /* 0x00000013000b7c82 */ /* 0x000fe40008000000 */
[----:B------:R0:W-:Y:S02]  /*4d4b0*/  UTMALDG.3D.MULTICAST [UR8], [UR26], UR25, desc[UR14] ;  /* 0x00000e081a0073b4 */ /* 0x0001e40008011819 */
[----:B0-----:R-:W-:Y:S05]  /*4d4c0*/  @P1 BRA `(.L_x_992) ;  /* 0xfffffffc00381947 */ /* 0x001fea000383ffff */
.L_x_989:
[----:B------:R-:W-:Y:S05]  /*4d4d0*/  BSYNC B1 ;  /* 0x0000000000017941 */ /* 0x000fea0003800000 */
.L_x_988:
[----:B------:R-:W2:Y:S01]  /*4d4e0*/  LDL.LU R13, [R1+0x474] ;  /* 0x00047400010d7983 */ /* 0x000ea20000300800 */
[----:B------:R-:W-:Y:S01]  /*4d4f0*/  LOP3.LUT P2, RZ, R9, 0xff, RZ, 0xc0, !PT ;  /* 0x000000ff09ff7812 */ /* 0x000fe2000784c0ff */
[----:B------:R-:W-:Y:S01]  /*4d500*/  IMAD.IADD R6, R0, 0x1, R6 ;  /* 0x0000000100067824 */ /* 0x000fe200078e0206 */
[----:B------:R-:W-:Y:S01]  /*4d510*/  ULDC.64 UR6, c[0x0][0x650] ;  /* 0x0001940000067ab9 */ /* 0x000fe20000000a00 */
[----:B------:R-:W3:Y:S01]  /*4d520*/  LDL.LU R12, [R1+0x48c] ;  /* 0x00048c00010c7983 */ /* 0x000ee20000300800 */
[----:B------:R-:W-:Y:S01]  /*4d530*/  BSSY B1, `(.L_x_993) ;  /* 0x0000070000017945 */ /* 0x000fe20003800000 */
[----:B------:R-:W-:Y:S01]  /*4d540*/  IMAD.MOV.U32 R4, RZ, RZ, -0x1 ;  /* 0xffffffffff047424 */ /* 0x000fe200078e00ff */
[----:B------:R-:W-:Y:S01]  /*4d550*/  SHF.R.U32.HI R2, RZ, 0x1, R6 ;  /* 0x00000001ff027819 */ /* 0x000fe20000011606 */
[----:B------:R-:W-:Y:S01]  /*4d560*/  IMAD.MOV.U32 R10, RZ, RZ, -0x1 ;  /* 0xffffffffff0a7424 */ /* 0x000fe200078e00ff */
[----:B------:R-:W-:Y:S02]  /*4d570*/  ISETP.GT.U32.AND P0, PT, R6, 0x1, PT ;  /* 0x000000010600780c */ /* 0x000fe40003f04070 */
[----:B------:R-:W-:-:S02]  /*4d580*/  LOP3.LUT R2, R2, 0x1, RZ, 0xc0, !PT ;  /* 0x0000000102027812 */ /* 0x000fc400078ec0ff */
[----:B------:R-:W-:Y:S01]  /*4d590*/  ISETP.LT.U32.AND P0, PT, R0, 0x2, P0 ;  /* 0x000000020000780c */ /* 0x000fe20000701070 */
[----:B------:R-:W0:Y:S01]  /*4d5a0*/  @P2 S2R R3, SR_CgaCtaId ;  /* 0x0000000000032919 */ /* 0x000e220000008800 */
[----:B------:R-:W-:Y:S02]  /*4d5b0*/  ISETP.NE.U32.AND P1, PT, R2, 0x1, PT ;  /* 0x000000010200780c */ /* 0x000fe40003f25070 */
[----:B------:R-:W-:Y:S02]  /*4d5c0*/  @P2 MOV R2, 0x400 ;  /* 0x0000040000022802 */ /* 0x000fe40000000f00 */
[----:B------:R-:W-:Y:S02]  /*4d5d0*/  ISETP.GT.U32.AND P1, PT, R0, 0x1, !P1 ;  /* 0x000000010000780c */ /* 0x000fe40004f24070 */
[----:B------:R-:W-:Y:S02]  /*4d5e0*/  LOP3.LUT R6, R6, 0x1, RZ, 0xc0, !PT ;  /* 0x0000000106067812 */ /* 0x000fe400078ec0ff */
[----:B------:R-:W-:-:S02]  /*4d5f0*/  MOV R5, 0xffffffff ;  /* 0xffffffff00057802 */ /* 0x000fc40000000f00 */
[----:B------:R-:W-:Y:S02]  /*4d600*/  PRMT R9, RZ, 0x7610, R9 ;  /* 0x00007610ff097816 */ /* 0x000fe40000000009 */
[----:B0-----:R-:W-:Y:S02]  /*4d610*/  @P2 LEA R2, R3, R2, 0x18 ;  /* 0x0000000203022211 */ /* 0x001fe400078ec0ff */
[----:B------:R-:W-:Y:S02]  /*4d620*/  SEL R3, RZ, 0x1, !P1 ;  /* 0x00000001ff037807 */ /* 0x000fe40004800000 */
[----:B------:R0:W-:Y:S02]  /*4d630*/  @P2 SYNCS.ARRIVE.TRANS64.A1T0 RZ, [R2+URZ+0x38], RZ ;  /* 0x000038ff02ff29a7 */ /* 0x0001e4000810003f */
[----:B0-----:R-:W-:-:S04]  /*4d640*/  SEL R2, RZ, 0x1, !P0 ;  /* 0x00000001ff027807 */ /* 0x001fc80004000000 */
[--C-:B------:R-:W-:Y:S02]  /*4d650*/  LOP3.LUT R7, R3, R7, R2.reuse, 0x96, !PT ;  /* 0x0000000703077212 */ /* 0x100fe400078e9602 */
[----:B------:R-:W-:Y:S02]  /*4d660*/  PRMT R2, RZ, 0x7610, R2 ;  /* 0x00007610ff027816 */ /* 0x000fe40000000002 */
[----:B---3--:R-:W-:-:S04]  /*4d670*/  IADD3 R12, P0, R12, UR20, RZ ;  /* 0x000000140c0c7c10 */ /* 0x008fc8000ff1e0ff */
[----:B--2---:R-:W-:Y:S01]  /*4d680*/  IADD3.X R13, R13, UR13, RZ, P0, !PT ;  /* 0x0000000d0d0d7c10 */ /* 0x004fe200087fe4ff */
[----:B------:R0:W-:Y:S01]  /*4d690*/  STL [R1+0x48c], R12 ;  /* 0x00048c0c01007387 */ /* 0x0001e20000100800 */
[----:B------:R-:W-:-:S03]  /*4d6a0*/  ISETP.GE.U32.AND P0, PT, R12, UR6, PT ;  /* 0x000000060c007c0c */ /* 0x000fc6000bf06070 */
[----:B------:R0:W-:Y:S01]  /*4d6b0*/  STL [R1+0x474], R13 ;  /* 0x0004740d01007387 */ /* 0x0001e20000100800 */
[----:B------:R-:W-:-:S13]  /*4d6c0*/  ISETP.GE.U32.AND.EX P0, PT, R13, UR7, PT, P0 ;  /* 0x000000070d007c0c */ /* 0x000fda000bf06100 */
[----:B0-----:R-:W-:Y:S05]  /*4d6d0*/  @P0 BRA `(.L_x_994) ;  /* 0x0000000400540947 */ /* 0x001fea0003800000 */
[----:B------:R-:W0:Y:S01]  /*4d6e0*/  S2R R8, SR_CTAID.X ;  /* 0x0000000000087919 */ /* 0x000e220000002500 */
[----:B------:R-:W1:Y:S01]  /*4d6f0*/  LDC R15, c[0x0][0x65c] ;  /* 0x00019700ff0f7b82 */ /* 0x000e620000000800 */
[----:B------:R-:W-:Y:S01]  /*4d700*/  ULDC UR5, c[0x0][0x150] ;  /* 0x0000540000057ab9 */ /* 0x000fe20000000800 */
[----:B------:R-:W-:Y:S01]  /*4d710*/  ULDC.64 UR6, c[0x0][0x628] ;  /* 0x00018a0000067ab9 */ /* 0x000fe20000000a00 */
[----:B------:R-:W2:Y:S01]  /*4d720*/  S2R R2, SR_CTAID.Y ;  /* 0x0000000000027919 */ /* 0x000ea20000002600 */
[----:B------:R-:W-:Y:S01]  /*4d730*/  ISETP.NE.U32.AND P0, PT, RZ, UR6, PT ;  /* 0x00000006ff007c0c */ /* 0x000fe2000bf05070 */
[----:B------:R-:W-:-:S03]  /*4d740*/  ULDC UR8, c[0x0][0x630] ;  /* 0x00018c0000087ab9 */ /* 0x000fc60000000800 */
[----:B------:R-:W3:Y:S01]  /*4d750*/  LDC R5, c[0x0][0x144] ;  /* 0x00005100ff057b82 */ /* 0x000ee20000000800 */
[----:B------:R-:W-:-:S07]  /*4d760*/  ISETP.NE.AND.EX P0, PT, RZ, UR7, PT, P0 ;  /* 0x00000007ff007c0c */ /* 0x000fce000bf05300 */
[----:B------:R-:W4:Y:S01]  /*4d770*/  LDC R11, c[0x0][0x148] ;  /* 0x00005200ff0b7b82 */ /* 0x000f220000000800 */
[----:B-1----:R-:W-:Y:S02]  /*4d780*/  ISETP.NE.AND P3, PT, R15, 0x1, PT ;  /* 0x000000010f00780c */ /* 0x002fe40003f65270 */
[----:B0-----:R-:W-:Y:S02]  /*4d790*/  I2FP.F32.U32 R3, R8 ;  /* 0x0000000800037245 */ /* 0x001fe40000201000 */
[----:B--2---:R-:W-:-:S03]  /*4d7a0*/  I2FP.F32.U32 R4, R2 ;  /* 0x0000000200047245 */ /* 0x004fc60000201000 */
[----:B------:R-:W-:Y:S01]  /*4d7b0*/  FMUL R3, R3, UR5 ;  /* 0x0000000503037c20 */ /* 0x000fe20008400000 */
[----:B------:R-:W-:Y:S02]  /*4d7c0*/  ULDC UR5, c[0x0][0x154] ;  /* 0x0000550000057ab9 */ /* 0x000fe40000000800 */
[----:B------:R-:W-:-:S03]  /*4d7d0*/  FMUL R10, R4, UR5 ;  /* 0x00000005040a7c20 */ /* 0x000fc60008400000 */
[----:B------:R-:W0:Y:S08]  /*4d7e0*/  F2I.U32.TRUNC.NTZ R3, R3 ;  /* 0x0000000300037305 */ /* 0x000e30000020f000 */
[----:B------:R-:W1:Y:S01]  /*4d7f0*/  F2I.U32.TRUNC.NTZ R10, R10 ;  /* 0x0000000a000a7305 */ /* 0x000e62000020f000 */
[----:B0-----:R-:W-:Y:S02]  /*4d800*/  IMAD.MOV R4, RZ, RZ, -R3 ;  /* 0x000000ffff047224 */ /* 0x001fe400078e0a03 */
[----:B------:R-:W-:-:S02]  /*4d810*/  IMAD.MOV.U32 R3, RZ, RZ, R13 ;  /* 0x000000ffff037224 */ /* 0x000fc400078e000d */
[----:B---3--:R-:W-:Y:S02]  /*4d820*/  IMAD R8, R5, R4, R8 ;  /* 0x0000000405087224 */ /* 0x008fe400078e0208 */
[----:B-1----:R-:W-:-:S04]  /*4d830*/  IMAD.MOV R4, RZ, RZ, -R10 ;  /* 0x000000ffff047224 */ /* 0x002fc800078e0a0a */
[----:B----4-:R-:W-:Y:S02]  /*4d840*/  @P3 IMAD R8, R11, R4, R2 ;  /* 0x000000040b083224 */ /* 0x010fe400078e0202 */
[----:B------:R-:W-:Y:S01]  /*4d850*/  IMAD.MOV.U32 R2, RZ, RZ, R12 ;  /* 0x000000ffff027224 */ /* 0x000fe200078e000c */
[----:B------:R-:W-:Y:S06]  /*4d860*/  @!P0 BRA `(.L_x_995) ;  /* 0x0000000000288947 */ /* 0x000fec0003800000 */
[----:B------:R-:W-:Y:S02]  /*4d870*/  ULDC UR5, c[0x0][0x634] ;  /* 0x00018d0000057ab9 */ /* 0x000fe40000000800 */
[----:B------:R-:W-:-:S05]  /*4d880*/  IADD3 R3, P0, R12, UR5, RZ ;  /* 0x000000050c037c10 */ /* 0x000fca000ff1e0ff */
[----:B------:R-:W-:-:S04]  /*4d890*/  IMAD.X R11, RZ, RZ, R13, P0 ;  /* 0x000000ffff0b7224 */ /* 0x000fc800000e060d */
[----:B------:R-:W-:-:S04]  /*4d8a0*/  IMAD.WIDE.U32 R4, R11, UR6, RZ ;  /* 0x000000060b047c25 */ /* 0x000fc8000f8e00ff */
[----:B------:R-:W-:-:S04]  /*4d8b0*/  IMAD.WIDE.U32 R4, P0, R3, UR7, R4 ;  /* 0x0000000703047c25 */ /* 0x000fc8000f800004 */
[----:B------:R-:W-:-:S04]  /*4d8c0*/  IMAD.WIDE.U32 R2, R3, UR6, RZ ;  /* 0x0000000603027c25 */ /* 0x000fc8000f8e00ff */
[----:B------:R-:W-:Y:S01]  /*4d8d0*/  IMAD.MOV.U32 R2, RZ, RZ, R5 ;  /* 0x000000ffff027224 */ /* 0x000fe200078e0005 */
[----:B------:R-:W-:Y:S01]  /*4d8e0*/  IADD3 RZ, P1, R3, R4, RZ ;  /* 0x0000000403ff7210 */ /* 0x000fe20007f3e0ff */
[----:B------:R-:W-:-:S04]  /*4d8f0*/  IMAD.X R3, RZ, RZ, RZ, P0 ;  /* 0x000000ffff037224 */ /* 0x000fc800000e06ff */
[----:B------:R-:W-:-:S08]  /*4d900*/  IMAD.WIDE.U32.X R2, R11, UR7, R2, P1 ;  /* 0x000000070b027c25 */ /* 0x000fd000088e0402 */
.L_x_995:
[--C-:B------:R-:W-:Y:S01]  /*4d910*/  SHF.R.U64 R10, R2, UR8, R3.reuse ;  /* 0x00000008020a7c19 */ /* 0x100fe20008001203 */
[----:B------:R-:W-:Y:S01]  /*4d920*/  ULDC.64 UR6, c[0x0][0x620] ;  /* 0x0001880000067ab9 */ /* 0x000fe20000000a00 */
[----:B------:R-:W-:Y:S01]  /*4d930*/  SHF.R.U32.HI R2, RZ, UR8, R3 ;  /* 0x00000008ff027c19 */ /* 0x000fe20008011603 */
[----:B------:R-:W-:Y:S01]  /*4d940*/  IMAD.MOV.U32 R3, RZ, RZ, R13 ;  /* 0x000000ffff037224 */ /* 0x000fe200078e000d */
[----:B------:R-:W-:Y:S01]  /*4d950*/  IADD3 R11, P0, RZ, -R10, RZ ;  /* 0x8000000aff0b7210 */ /* 0x000fe20007f1e0ff */
[----:B------:R-:W-:-:S03]  /*4d960*/  ULDC UR5, c[0x0][0x618] ;  /* 0x0001860000057ab9 */ /* 0x000fc60000000800 */
[----:B------:R-:W-:-:S05]  /*4d970*/  IADD3.X R2, RZ, ~R2, RZ, P0, !PT ;  /* 0x80000002ff027210 */ /* 0x000fca00007fe4ff */
[----:B------:R-:W-:-:S04]  /*4d980*/  IMAD R2, R2, UR6, RZ ;  /* 0x0000000602027c24 */ /* 0x000fc8000f8e02ff */
[----:B------:R-:W-:Y:S02]  /*4d990*/  IMAD R5, R11, UR7, R2 ;  /* 0x000000070b057c24 */ /* 0x000fe4000f8e0202 */
[----:B------:R-:W-:-:S04]  /*4d9a0*/  IMAD.MOV.U32 R2, RZ, RZ, R12 ;  /* 0x000000ffff027224 */ /* 0x000fc800078e000c */
[----:B------:R-:W-:Y:S01]  /*4d9b0*/  IMAD.WIDE.U32 R2, R11, UR6, R2 ;  /* 0x000000060b027c25 */ /* 0x000fe2000f8e0002 */
[----:B------:R-:W-:Y:S02]  /*4d9c0*/  ULDC.64 UR6, c[0x0][0x640] ;  /* 0x0001900000067ab9 */ /* 0x000fe40000000a00 */
[----:B------:R-:W-:Y:S01]  /*4d9d0*/  ISETP.NE.U32.AND P0, PT, RZ, UR6, PT ;  /* 0x00000006ff007c0c */ /* 0x000fe2000bf05070 */
[----:B------:R-:W-:-:S03]  /*4d9e0*/  IMAD.IADD R3, R3, 0x1, R5 ;  /* 0x0000000103037824 */ /* 0x000fc600078e0205 */
[----:B------:R-:W-:Y:S02]  /*4d9f0*/  ISETP.NE.AND.EX P0, PT, RZ, UR7, PT, P0 ;  /* 0x00000007ff007c0c */ /* 0x000fe4000bf05300 */
[--C-:B------:R-:W-:Y:S02]  /*4da00*/  SHF.R.U64 R11, R2, UR5, R3.reuse ;  /* 0x00000005020b7c19 */ /* 0x100fe40008001203 */
[----:B------:R-:W-:Y:S01]  /*4da10*/  SHF.R.U32.HI R2, RZ, UR5, R3 ;  /* 0x00000005ff027c19 */ /* 0x000fe20008011603 */
[----:B------:R-:W-:-:S03]  /*4da20*/  ULDC UR5, c[0x0][0x608] ;  /* 0x0001820000057ab9 */ /* 0x000fc60000000800 */
[--C-:B------:R-:W-:Y:S02]  /*4da30*/  SHF.R.U64 R12, R11, UR5, R2.reuse ;  /* 0x000000050b0c7c19 */ /* 0x100fe40008001202 */
[----:B------:R-:W-:Y:S01]  /*4da40*/  SHF.R.U32.HI R3, RZ, UR5, R2 ;  /* 0x00000005ff037c19 */ /* 0x000fe20008011602 */
[----:B------:R-:W-:-:S03]  /*4da50*/  ULDC UR5, c[0x0][0x658] ;  /* 0x0001960000057ab9 */ /* 0x000fc60000000800 */
[--C-:B------:R-:W-:Y:S02]  /*4da60*/  SHF.R.U64 R13, R12, UR5, R3.reuse ;  /* 0x000000050c0d7c19 */ /* 0x100fe40008001203 */
[----:B------:R-:W-:-:S03]  /*4da70*/  SHF.R.U32.HI R3, RZ, UR5, R3 ;  /* 0x00000005ff037c19 */ /* 0x000fc60008011603 */
        /* <DEDUP_REMOVED lines=12> */
.L_x_996:
[----:B------:R-:W-:Y:S01]  /*4db40*/  ULDC UR5, c[0x0][0x648] ;  /* 0x0001920000057ab9 */ /* 0x000fe20000000800 */
[----:B------:R-:W-:Y:S02]  /*4db50*/  LOP3.LUT R12, R12, UR17, RZ, 0xc0, !PT ;  /* 0x000000110c0c7c12 */ /* 0x000fe4000f8ec0ff */
[----:B------:R-:W-:Y:S01]  /*4db60*/  SHF.R.U64 R3, R2, UR5, R3 ;  /* 0x0000000502037c19 */ /* 0x000fe20008001203 */
[----:B------:R-:W-:-:S04]  /*4db70*/  ULDC UR5, c[0x0][0x638] ;  /* 0x00018e0000057ab9 */ /* 0x000fc80000000800 */
[----:B------:R-:W-:Y:S02]  /*4db80*/  IMAD.MOV R2, RZ, RZ, -R3 ;  /* 0x000000ffff027224 */ /* 0x000fe400078e0a03 */
[----:B------:R-:W-:Y:S02]  /*4db90*/  IMAD R5, R3, UR18, R12 ;  /* 0x0000001203057c24 */ /* 0x000fe4000f8e020c */
[----:B------:R-:W-:Y:S01]  /*4dba0*/  IMAD R13, R2, UR5, R13 ;  /* 0x00000005020d7c24 */ /* 0x000fe2000f8e020d */
[----:B------:R-:W-:Y:S01]  /*4dbb0*/  ULDC UR5, c[0x0][0x610] ;  /* 0x0001840000057ab9 */ /* 0x000fe20000000800 */
[----:B------:R-:W-:Y:S01]  /*4dbc0*/  LOP3.LUT R2, R11, UR4, RZ, 0xc0, !PT ;  /* 0x000000040b027c12 */ /* 0x000fe2000f8ec0ff */
[----:B------:R-:W-:Y:S01]  /*4dbd0*/  IMAD R8, R5, UR5, R8 ;  /* 0x0000000505087c24 */ /* 0x000fe2000f8e0208 */
[----:B------:R-:W-:-:S03]  /*4dbe0*/  ULDC UR5, c[0x0][0x600] ;  /* 0x0001800000057ab9 */ /* 0x000fc60000000800 */
[----:B------:R-:W-:Y:S01]  /*4dbf0*/  IMAD R13, R13, UR5, R2 ;  /* 0x000000050d0d7c24 */ /* 0x000fe2000f8e0202 */
[----:B------:R-:W-:-:S04]  /*4dc00*/  MOV R2, 0x1 ;  /* 0x0000000100027802 */ /* 0x000fc80000000f00 */
[----:B------:R-:W-:Y:S02]  /*4dc10*/  SEL R5, R13, R8, !P3 ;  /* 0x000000080d057207 */ /* 0x000fe40005800000 */
[----:B------:R-:W-:-:S07]  /*4dc20*/  SEL R4, R8, R13, !P3 ;  /* 0x0000000d08047207 */ /* 0x000fce0005800000 */
.L_x_994:
[----:B------:R-:W-:Y:S05]  /*4dc30*/  BSYNC B1 ;  /* 0x0000000000017941 */ /* 0x000fea0003800000 */
.L_x_993:
[----:B------:R-:W-:-:S13]  /*4dc40*/  LOP3.LUT P0, RZ, R2, 0xff, RZ, 0xc0, !PT ;  /* 0x000000ff02ff7812 */ /* 0x000fda000780c0ff */
[----:B------:R-:W-:Y:S05]  /*4dc50*/  @P0 BRA `(.L_x_997) ;  /* 0xfffffff4001c0947 */ /* 0x000fea000383ffff */
[----:B------:R-:W-:Y:S05]  /*4dc60*/  BSYNC B0 ;  /* 0x0000000000007941 */ /* 0x000fea0003800000 */
.L_x_986:
[----:B------:R-:W-:-:S03]  /*4dc70*/  UMOV UR5, 0xffffffff ;  /* 0xffffffff00057882 */ /* 0x000fc60000000000 */
[----:B------:R-:W-:Y:S05]  /*4dc80*/  BRA.DIV UR5, `(.L_x_998) ;  /* 0x0000000205dc7947 */ /* 0x000fea000b800000 */
[----:B------:R-:W-:-:S13]  /*4dc90*/  ELECT P6, URZ, PT ;  /* 0x00000000003f782f */ /* 0x000fda00038c0000 */
.L_x_1010:
[----:B------:R-:W-:Y:S04]  /*4dca0*/  BSSY B0, `(.L_x_999) ;  /* 0x000001c000007945 */ /* 0x000fe80003800000 */
[----:B------:R-:W-:Y:S05]  /*4dcb0*/  @!P6 BRA `(.L_x_1000) ;  /* 0x000000000068e947 */ /* 0x000fea0003800000 */
[----:B------:R-:W2:Y:S02]  /*4dcc0*/  LDL R0, [R1+0x460] ;  /* 0x0004600001007983 */ /* 0x000ea40000100800 */
[----:B--2---:R-:W-:-:S13]  /*4dcd0*/  R2UR UR5, R0 ;  /* 0x00000000000572ca */ /* 0x004fda00000e0000 */
[----:B------:R-:W-:-:S04]  /*4dce0*/  ULOP3.LUT UR5, UR5, 0x2, URZ, 0xfc, !UPT ;  /* 0x0000000205057892 */ /* 0x000fc8000f8efc3f */
[----:B------:R-:W-:-:S06]  /*4dcf0*/  UISETP.NE.AND UP0, UPT, UR5, 0x3, UPT ;  /* 0x000000030500788c */ /* 0x000fcc000bf05270 */
[----:B------:R-:W-:-:S13]  /*4dd00*/  PLOP3.LUT P0, PT, PT, PT, UP0, 0x80, 0x0 ;  /* 0x000000000000781c */ /* 0x000fda0003f0f008 */
[----:B------:R-:W-:Y:S05]  /*4dd10*/  @!P0 BRA `(.L_x_1001) ;  /* 0x0000000000048947 */ /* 0x000fea0003800000 */
[----:B------:R-:W-:Y:S01]  /*4dd20*/  BPT.TRAP 0x1 ;  /* 0x000000040000795c */ /* 0x000fe20000300000 */
.L_x_1001:
[----:B------:R-:W0:Y:S01]  /*4dd30*/  S2R R3, SR_CgaCtaId ;  /* 0x0000000000037919 */ /* 0x000e220000008800 */
[----:B------:R-:W-:-:S04]  /*4dd40*/  MOV R0, 0x400 ;  /* 0x0000040000007802 */ /* 0x000fc80000000f00 */
[----:B0-----:R-:W-:Y:S02]  /*4dd50*/  LEA R3, R3, R0, 0x18 ;  /* 0x0000000003037211 */ /* 0x001fe400078ec0ff */
[----:B------:R-:W-:-:S03]  /*4dd60*/  SHF.L.U32 R0, R7, 0x1f, RZ ;  /* 0x0000001f07007819 */ /* 0x000fc600000006ff */
[----:B------:R-:W-:-:S04]  /*4dd70*/  VIADD R3, R3, 0x10 ;  /* 0x0000001003037836 */ /* 0x000fc80000000000 */
[----:B------:R-:W-:-:S04]  /*4dd80*/  IMAD R5, R6, 0x8, R3 ;  /* 0x0000000806057824 */ /* 0x000fc800078e0203 */
[----:B------:R-:W0:Y:S02]  /*4dd90*/  SYNCS.PHASECHK.TRANS64.TRYWAIT P0, [R5+URZ], R0 ;  /* 0x00000000050075a7 */ /* 0x000e24000800017f */
[----:B0-----:R-:W-:Y:S05]  /*4dda0*/  @!P0 BRA `(.L_x_1002) ;  /* 0x0000000000b48947 */ /* 0x001fea0003800000 */
.L_x_1011:
[----:B------:R-:W-:-:S05]  /*4ddb0*/  VIADD R6, R6, 0x1 ;  /* 0x0000000106067836 */ /* 0x000fca0000000000 */
[----:B------:R-:W-:-:S04]  /*4ddc0*/  ISETP.NE.AND P0, PT, R6, 0x2, PT ;  /* 0x000000020600780c */ /* 0x000fc80003f05270 */
[----:B0-----:R-:W-:Y:S02]  /*4ddd0*/  SEL R0, RZ, 0x1, P0 ;  /* 0x00000001ff007807 */ /* 0x001fe40000000000 */
[----:B------:R-:W-:Y:S02]  /*4dde0*/  SEL R6, R6, RZ, P0 ;  /* 0x000000ff06067207 */ /* 0x000fe40000000000 */
[----:B------:R-:W-:-:S03]  /*4ddf0*/  LOP3.LUT R0, R7, R0, RZ, 0x3c, !PT ;  /* 0x0000000007007212 */ /* 0x000fc600078e3cff */
[----:B------:R-:W-:Y:S01]  /*4de00*/  IMAD R3, R6, 0x8, R3 ;  /* 0x0000000806037824 */ /* 0x000fe200078e0203 */
[----:B------:R-:W-:-:S07]  /*4de10*/  SHF.L.U32 R0, R0, 0x1f, RZ ;  /* 0x0000001f00007819 */ /* 0x000fce00000006ff */
.L_x_1003:
[----:B0-----:R0:W1:Y:S02]  /*4de20*/  SYNCS.PHASECHK.TRANS64.TRYWAIT P0, [R3+URZ], R0 ;  /* 0x00000000030075a7 */ /* 0x001064000800017f */
[----:B-1----:R-:W-:Y:S05]  /*4de30*/  @!P0 NANOSLEEP.SYNCS 0x989680 ;  /* 0x009896800000895d */ /* 0x002fea0003900000 */
[----:B------:R-:W1:Y:S02]  /*4de40*/  @!P0 SYNCS.PHASECHK.TRANS64 P0, [R3+URZ], R0 ;  /* 0x00000000030085a7 */ /* 0x000e64000800007f */
[----:B-1----:R-:W-:Y:S05]  /*4de50*/  @!P0 BRA `(.L_x_1003) ;  /* 0xfffffffc00f08947 */ /* 0x002fea000383ffff */
.L_x_1000:
[----:B------:R-:W-:Y:S05]  /*4de60*/  BSYNC B0 ;  /* 0x0000000000007941 */ /* 0x000fea0003800000 */
.L_x_999:
[----:B------:R-:W-:Y:S05]  /*4de70*/  EXIT ;  /* 0x000000000000794d */ /* 0x000fea0003800000 */
.L_x_21:
[----:B-1----:R1:W2:Y:S02]  /*4de80*/  SYNCS.PHASECHK.TRANS64.TRYWAIT P1, [R3+URZ], R0 ;  /* 0x00000000030075a7 */ /* 0x0022a4000802017f */
[----:B--2---:R-:W-:Y:S05]  /*4de90*/  @!P1 NANOSLEEP.SYNCS 0x989680 ;  /* 0x009896800000995d */ /* 0x004fea0003900000 */
[----:B------:R-:W2:Y:S02]  /*4dea0*/  @!P1 SYNCS.PHASECHK.TRANS64 P1, [R3+URZ], R0 ;  /* 0x00000000030095a7 */ /* 0x000ea4000802007f */
[----:B--2---:R-:W-:Y:S05]  /*4deb0*/  @!P1 BRA `(.L_x_21) ;  /* 0xfffffffc00f09947 */ /* 0x004fea000383ffff */
[----:B------:R-:W-:Y:S05]  /*4dec0*/  BRA `(.L_x_20) ;  /* 0xfffffb3800187947 */ /* 0x000fea000383ffff */
.L_x_26:
[----:B--2---:R-:W-:-:S04]  /*4ded0*/  IMAD.U32 R6, RZ, RZ, UR4 ;  /* 0x00000004ff067e24 */ /* 0x004fc8000f8e00ff */
[----:B------:R2:W3:Y:S03]  /*4dee0*/  SYNCS.PHASECHK.TRANS64.TRYWAIT P1, [R6+URZ], R4 ;  /* 0x00000004060075a7 */ /* 0x0004e6000802017f */
[----:B---3--:R-:W-:Y:S05]  /*4def0*/  @!P1 NANOSLEEP.SYNCS 0x989680 ;  /* 0x009896800000995d */ /* 0x008fea0003900000 */
[----:B------:R-:W3:Y:S02]  /*4df00*/  @!P1 SYNCS.PHASECHK.TRANS64 P1, [R6+URZ], R4 ;  /* 0x00000004060095a7 */ /* 0x000ee4000802007f */
[----:B---3--:R-:W-:Y:S05]  /*4df10*/  @!P1 BRA `(.L_x_26) ;  /* 0xfffffffc00ec9947 */ /* 0x008fea000383ffff */
[----:B------:R-:W-:Y:S05]  /*4df20*/  BRA `(.L_x_25) ;  /* 0xfffffc1800307947 */ /* 0x000fea000383ffff */
.L_x_987:
[----:B------:R-:W-:Y:S01]  /*4df30*/  BSSY B1, `(.L_x_1004) ;  /* 0x0000006000017945 */ /* 0x000fe20003800000 */
[----:B------:R-:W-:-:S07]  /*4df40*/  IMAD.MOV.U32 R15, RZ, RZ, -0x1 ;  /* 0xffffffffff0f7424 */ /* 0x000fce00078e00ff */
[----:B------:R-:W-:Y:S05]  /*4df50*/  WARPSYNC.COLLECTIVE R15, `(.L_x_1005) ;  /* 0x000000000f0c7348 */ /* 0x000fea0003c00000 */
[----:B------:R-:W-:Y:S02]  /*4df60*/  ELECT P6, UR62, PT ;  /* 0x00000000003e782f */ /* 0x000fe400038c0000 */
[----:B------:R-:W-:Y:S01]  /*4df70*/  MOV R14, UR62 ;  /* 0x0000003e000e7c02 */ /* 0x000fe20008000f00 */
[----:B------:R-:W-:Y:S10]  /*4df80*/  ENDCOLLECTIVE ;  /* 0x000000000000791b */ /* 0x000ff40003800000 */
.L_x_1005:
[----:B------:R-:W-:Y:S05]  /*4df90*/  BSYNC B1 ;  /* 0x0000000000017941 */ /* 0x000fea0003800000 */
.L_x_1004:
[----:B------:R-:W-:Y:S05]  /*4dfa0*/  BRA `(.L_x_1006) ;  /* 0xfffffff000547947 */ /* 0x000fea000383ffff */
.L_x_990:
[----:B0-----:R0:W1:Y:S02]  /*4dfb0*/  SYNCS.PHASECHK.TRANS64.TRYWAIT P0, [R12+URZ+0x10], R13 ;  /* 0x0000100d0c0075a7 */ /* 0x001064000800017f */
[----:B-1----:R-:W-:Y:S05]  /*4dfc0*/  @!P0 NANOSLEEP.SYNCS 0x989680 ;  /* 0x009896800000895d */ /* 0x002fea0003900000 */
[----:B------:R-:W1:Y:S02]  /*4dfd0*/  @!P0 SYNCS.PHASECHK.TRANS64 P0, [R12+URZ+0x10], R13 ;  /* 0x0000100d0c0085a7 */ /* 0x000e64000800007f */
[----:B-1----:R-:W-:Y:S05]  /*4dfe0*/  @!P0 BRA `(.L_x_990) ;  /* 0xfffffffc00f08947 */ /* 0x002fea000383ffff */
[----:B------:R-:W-:Y:S05]  /*4dff0*/  BRA `(.L_x_1007) ;  /* 0xfffffff000887947 */ /* 0x000fea000383ffff */
.L_x_998:
[----:B------:R-:W-:Y:S01]  /*4e000*/  BSSY B0, `(.L_x_1008) ;  /* 0x0000006000007945 */ /* 0x000fe20003800000 */
[----:B------:R-:W-:-:S07]  /*4e010*/  IMAD.MOV.U32 R15, RZ, RZ, -0x1 ;  /* 0xffffffffff0f7424 */ /* 0x000fce00078e00ff */
[----:B------:R-:W-:Y:S05]  /*4e020*/  WARPSYNC.COLLECTIVE R15, `(.L_x_1009) ;  /* 0x000000000f0c7348 */ /* 0x000fea0003c00000 */
[----:B------:R-:W-:Y:S02]  /*4e030*/  ELECT P6, UR62, PT ;  /* 0x00000000003e782f */ /* 0x000fe400038c0000 */
[----:B------:R-:W-:Y:S01]  /*4e040*/  MOV R14, UR62 ;  /* 0x0000003e000e7c02 */ /* 0x000fe20008000f00 */
[----:B------:R-:W-:Y:S10]  /*4e050*/  ENDCOLLECTIVE ;  /* 0x000000000000791b */ /* 0x000ff40003800000 */
.L_x_1009:
[----:B------:R-:W-:Y:S05]  /*4e060*/  BSYNC B0 ;  /* 0x0000000000007941 */ /* 0x000fea0003800000 */
.L_x_1008:
[----:B------:R-:W-:Y:S05]  /*4e070*/  BRA `(.L_x_1010) ;  /* 0xfffffffc00087947 */ /* 0x000fea000383ffff */
.L_x_1002:
[----:B0-----:R0:W1:Y:S02]  /*4e080*/  SYNCS.PHASECHK.TRANS64.TRYWAIT P0, [R5+URZ], R0 ;  /* 0x00000000050075a7 */ /* 0x001064000800017f */
[----:B-1----:R-:W-:Y:S05]  /*4e090*/  @!P0 NANOSLEEP.SYNCS 0x989680 ;  /* 0x009896800000895d */ /* 0x002fea0003900000 */
[----:B------:R-:W1:Y:S02]  /*4e0a0*/  @!P0 SYNCS.PHASECHK.TRANS64 P0, [R5+URZ], R0 ;  /* 0x00000000050085a7 */ /* 0x000e64000800007f */
[----:B-1----:R-:W-:Y:S05]  /*4e0b0*/  @!P0 BRA `(.L_x_1002) ;  /* 0xfffffffc00f08947 */ /* 0x002fea000383ffff */
[----:B------:R-:W-:Y:S05]  /*4e0c0*/  BRA `(.L_x_1011) ;  /* 0xfffffffc00387947 */ /* 0x000fea000383ffff */
.L_x_1012:
[----:B------:R-:W-:-:S00]  /*4e0d0*/  BRA `(.L_x_1012) ;  /* 0xfffffffc00fc7947 */ /* 0x000fc0000383ffff */
[----:B------:R-:W-:-:S00]  /*4e0e0*/  NOP ;  /* 0x0000000000007918 */ /* 0x000fc00000000000 */
        /* <DEDUP_REMOVED lines=9> */
.L_x_1013:


//--------------------- .nv.global.init           --------------------------
	.section	.nv.global.init,"aw",@progbits
.nv.global.init:
	.type		$str$22,@object
	.size		$str$22,($str$23 - $str$22)
$str$22:
        /*0000*/ 	.byte	0x6b, 0x5f, 0x74, 0x69, 0x6c, 0x65, 0x5f, 0x63, 0x6f, 0x75, 0x6e, 0x74, 0x20, 0x3e, 0x3d, 0x20
        /*0010*/ 	.byte	0x31, 0x00
	.type		$str$23,@object
	.size		$str$23,(__unnamed_1 - $str$23)
$str$23:
        /*0012*/ 	.byte	0x2f, 0x74, 0x6d, 0x70, 0x2f, 0x63, 0x75, 0x74, 0x6c, 0x61, 0x73, 0x73, 0x5f, 0x73, 0x77, 0x65
        /*0022*/ 	.byte	0x65, 0x70, 0x5f, 0x73, 0x72, 0x63, 0x2f, 0x69, 0x6e, 0x63, 0x6c, 0x75, 0x64, 0x65, 0x2f, 0x63
        /*0032*/ 	.byte	0x75, 0x74, 0x6c, 0x61, 0x73, 0x73, 0x2f, 0x67, 0x65, 0x6d, 0x6d, 0x2f, 0x63, 0x6f, 0x6c, 0x6c
        /*0042*/ 	.byte	0x65, 0x63, 0x74, 0x69, 0x76, 0x65, 0x2f, 0x73, 0x6d, 0x39, 0x30, 0x5f, 0x6d, 0x6d, 0x61, 0x5f
        /*0052*/ 	.byte	0x74, 0x6d, 0x61, 0x5f, 0x67, 0x6d, 0x6d, 0x61, 0x5f, 0x73, 0x73, 0x5f, 0x77, 0x61, 0x72, 0x70
        /*0062*/ 	.byte	0x73, 0x70, 0x65, 0x63, 0x69, 0x61, 0x6c, 0x69, 0x7a, 0x65, 0x64, 0x2e, 0x68, 0x70, 0x70, 0x00
	.type		__unnamed_1,@object
	.size		__unnamed_1,(.L_0 - __unnamed_1)
__unnamed_1:
        /* <DEDUP_REMOVED lines=181> */
        /*0bc2*/ 	.byte	0x74, 0x69, 0x74, 0x79, 0x5d, 0x00
.L_0:


//--------------------- .nv.shared._ZN7cutlass13device_kernelINS_4gemm6kernel13GemmUniversalIN4cute5tupleIJiiiiEEENS1_10collective13CollectiveMmaINS1_34MainloopSm90TmaGmmaWarpSpecializedILi2ENS5_IJNS4_1CILi2EEENSA_ILi1EEESC_EEENS1_35KernelTmaWarpSpecializedCooperativeEEENS5_IJNSA_ILi512EEENSA_ILi240EEENSA_ILi64EEEEEENS_6half_tENS5_IJlSC_lEEESK_SL_NS4_8TiledMMAINS4_8MMA_AtomIJNS4_4SM904GMMA25MMA_64x16x16_F32F16F16_SSILNSP_5MajorE0ELSR_0ELNSP_7ScaleInE1ELSS_1EEEEEENS4_6LayoutISD_NS5_IJSC_NSA_ILi0EEESW_EEEEENS5_IJNS4_10UnderscoreESZ_SZ_EEEEENS4_13SM90_TMA_LOADENS4_14ComposedLayoutINS4_7SwizzleILi3ELi4ELi3EEENS4_18smem_ptr_flag_bitsILi16EEENSV_INS5_IJNSA_ILi8EEESI_EEENS5_IJSI_SC_EEEEEEEvNS4_8identityENS4_23SM90_TMA_LOAD_MULTICASTES1C_vS1D_EENS_8epilogue10collective6detail29Sm90TmaWarpSpecializedAdapterINS1H_15DefaultEpilogueISK_SL_SL_NS1G_6thread17LinearCombinationISK_Li1EffLNS1L_9ScaleType4KindE0ELNS_15FloatRoundStyleE2ESK_EENS1_15EpilogueDefaultEEEEEvvEEEEvNT_6ParamsE --------------------------
	.section	.nv.shared._ZN7cutlass13device_kernelINS_4gemm6kernel13GemmUniversalIN4cute5tupleIJiiiiEEENS1_10collective13CollectiveMmaINS1_34MainloopSm90TmaGmmaWarpSpecializedILi2ENS5_IJNS4_1CILi2EEENSA_ILi1EEESC_EEENS1_35KernelTmaWarpSpecializedCooperativeEEENS5_IJNSA_ILi512EEENSA_ILi240EEENSA_ILi64EEEEEENS_6half_tENS5_IJlSC_lEEESK_SL_NS4_8TiledMMAINS4_8MMA_AtomIJNS4_4SM904GMMA25MMA_64x16x16_F32F16F16_SSILNSP_5MajorE0ELSR_0ELNSP_7ScaleInE1ELSS_1EEEEEENS4_6LayoutISD_NS5_IJSC_NSA_ILi0EEESW_EEEEENS5_IJNS4_10UnderscoreESZ_SZ_EEEEENS4_13SM90_TMA_LOADENS4_14ComposedLayoutINS4_7SwizzleILi3ELi4ELi3EEENS4_18smem_ptr_flag_bitsILi16EEENSV_INS5_IJNSA_ILi8EEESI_EEENS5_IJSI_SC_EEEEEEEvNS4_8identityENS4_23SM90_TMA_LOAD_MULTICASTES1C_vS1D_EENS_8epilogue10collective6detail29Sm90TmaWarpSpecializedAdapterINS1H_15DefaultEpilogueISK_SL_SL_NS1G_6thread17LinearCombinationISK_Li1EffLNS1L_9ScaleType4KindE0ELNS_15FloatRoundStyleE2ESK_EENS1_15EpilogueDefaultEEEEEvvEEEEvNT_6ParamsE,"aw",@nobits
	.sectionflags	@""
	.align	16
	.zero		1024


//--------------------- .nv.shared.reserved.0     --------------------------
	.section	.nv.shared.reserved.0,"aw",@nobits
	.weak		__nv_reservedSMEM_offset_0_alias
	.size		__nv_reservedSMEM_offset_0_alias, 0, 0
	.other		__nv_reservedSMEM_offset_0_alias,@"STO_CUDA_RESERVED_SHARED STV_DEFAULT"
__nv_reservedSMEM_offset_0_alias:
	.zero		0


//--------------------- .nv.global                --------------------------
	.section	.nv.global,"aw",@nobits
.nv.global:
	.type		_ZN40_INTERNAL_336ea9cb_4_k_cu_78450f98_123654cute1_E,@object
	.size		_ZN40_INTERNAL_336ea9cb_4_k_cu_78450f98_123654cute1_E,(_ZN40_INTERNAL_336ea9cb_4_k_cu_78450f98_123654cuda3std3__45__cpo6cbeginE - _ZN40_INTERNAL_336ea9cb_4_k_cu_78450f98_123654cute1_E)
_ZN40_INTERNAL_336ea9cb_4_k_cu_78450f98_123654cute1_E:
	.zero		1
	.type		_ZN40_INTERNAL_336ea9cb_4_k_cu_78450f98_123654cuda3std3__45__cpo6cbeginE,@object
	.size		_ZN40_INTERNAL_336ea9cb_4_k_cu_78450f98_123654cuda3std3__45__cpo6cbeginE,(_ZN40_INTERNAL_336ea9cb_4_k_cu_78450f98_123654cuda3std3__48in_placeE - _ZN40_INTERNAL_336ea9cb_4_k_cu_78450f98_123654cuda3std3__45__cpo6cbeginE)
_ZN40_INTERNAL_336ea9cb_4_k_cu_78450f98_123654cuda3std3__45__cpo6cbeginE:
	.zero		1
	.type		_ZN40_INTERNAL_336ea9cb_4_k_cu_78450f98_123654cuda3std3__48in_placeE,@object
	.size		_ZN40_INTERNAL_336ea9cb_4_k_cu_78450f98_123654cuda3std3__48in_placeE,(_ZN40_INTERNAL_336ea9cb_4_k_cu_78450f98_123654cuda3std6ranges3__45__cpo9iter_moveE - _ZN40_INTERNAL_336ea9cb_4_k_cu_78450f98_123654cuda3std3__48in_placeE)
_ZN40_INTERNAL_336ea9cb_4_k_cu_78450f98_123654cuda3std3__48in_placeE:
	.zero		1
	.type		_ZN40_INTERNAL_336ea9cb_4_k_cu_78450f98_123654cuda3std6ranges3__45__cpo9iter_moveE,@object
	.size		_ZN40_INTERNAL_336ea9cb_4_k_cu_78450f98_123654cuda3std6ranges3__45__cpo9iter_moveE,(_ZN40_INTERNAL_336ea9cb_4_k_cu_78450f98_123654cuda3std3__45__cpo5beginE - _ZN40_INTERNAL_336ea9cb_4_k_cu_78450f98_123654cuda3std6ranges3__45__cpo9iter_moveE)
_ZN40_INTERNAL_336ea9cb_4_k_cu_78450f98_123654cuda3std6ranges3__45__cpo9iter_moveE:
	.zero		1
	.type		_ZN40_INTERNAL_336ea9cb_4_k_cu_78450f98_123654cuda3std3__45__cpo5beginE,@object
	.size		_ZN40_INTERNAL_336ea9cb_4_k_cu_78450f98_123654cuda3std3__45__cpo5beginE,(_ZN40_INTERNAL_336ea9cb_4_k_cu_78450f98_123654cuda3std3__442_GLOBAL__N__336ea9cb_4_k_cu_78450f98_123656ignoreE - _ZN40_INTERNAL_336ea9cb_4_k_cu_78450f98_123654cuda3std3__45__cpo5beginE)
_ZN40_INTERNAL_336ea9cb_4_k_cu_78450f98_123654cuda3std3__45__cpo5beginE:
	.zero		1
	.type		_ZN40_INTERNAL_336ea9cb_4_k_cu_78450f98_123654cuda3std3__442_GLOBAL__N__336ea9cb_4_k_cu_78450f98_123656ignoreE,@object
	.size		_ZN40_INTERNAL_336ea9cb_4_k_cu_78450f98_123654cuda3std3__442_GLOBAL__N__336ea9cb_4_k_cu_78450f98_123656ignoreE,(_ZN40_INTERNAL_336ea9cb_4_k_cu_78450f98_123654cute7productE - _ZN40_INTERNAL_336ea9cb_4_k_cu_78450f98_123654cuda3std3__442_GLOBAL__N__336ea9cb_4_k_cu_78450f98_123656ignoreE)
_ZN40_INTERNAL_336ea9cb_4_k_cu_78450f98_123654cuda3std3__442_GLOBAL__N__336ea9cb_4_k_cu_78450f98_123656ignoreE:
	.zero		1
	.type		_ZN40_INTERNAL_336ea9cb_4_k_cu_78450f98_123654cute7productE,@object
	.size		_ZN40_INTERNAL_336ea9cb_4_k_cu_78450f98_123654cute7productE,(_ZN40_INTERNAL_336ea9cb_4_k_cu_78450f98_123654cuda3std3__45__cpo3endE - _ZN40_INTERNAL_336ea9cb_4_k_cu_78450f98_123654cute7productE)
_ZN40_INTERNAL_336ea9cb_4_k_cu_78450f98_123654cute7productE:
	.zero		1
	.type		_ZN40_INTERNAL_336ea9cb_4_k_cu_78450f98_123654cuda3std3__45__cpo3endE,@object
	.size		_ZN40_INTERNAL_336ea9cb_4_k_cu_78450f98_123654cuda3std3__45__cpo3endE,(_ZN40_INTERNAL_336ea9cb_4_k_cu_78450f98_123654cuda3std3__419piecewise_constructE - _ZN40_INTERNAL_336ea9cb_4_k_cu_78450f98_123654cuda3std3__45__cpo3endE)
_ZN40_INTERNAL_336ea9cb_4_k_cu_78450f98_123654cuda3std3__45__cpo3endE:
	.zero		1
	.type		_ZN40_INTERNAL_336ea9cb_4_k_cu_78450f98_123654cuda3std3__419piecewise_constructE,@object
	.size		_ZN40_INTERNAL_336ea9cb_4_k_cu_78450f98_123654cuda3std3__419piecewise_constructE,(_ZN40_INTERNAL_336ea9cb_4_k_cu_78450f98_123654cuda3std3__45__cpo4cendE - _ZN40_INTERNAL_336ea9cb_4_k_cu_78450f98_123654cuda3std3__419piecewise_constructE)
_ZN40_INTERNAL_336ea9cb_4_k_cu_78450f98_123654cuda3std3__419piecewise_constructE:
	.zero		1
	.type		_ZN40_INTERNAL_336ea9cb_4_k_cu_78450f98_123654cuda3std3__45__cpo4cendE,@object
	.size		_ZN40_INTERNAL_336ea9cb_4_k_cu_78450f98_123654cuda3std3__45__cpo4cendE,(_ZN40_INTERNAL_336ea9cb_4_k_cu_78450f98_123654cuda3std6ranges3__45__cpo4swapE - _ZN40_INTERNAL_336ea9cb_4_k_cu_78450f98_123654cuda3std3__45__cpo4cendE)
_ZN40_INTERNAL_336ea9cb_4_k_cu_78450f98_123654cuda3std3__45__cpo4cendE:
	.zero		1
	.type		_ZN40_INTERNAL_336ea9cb_4_k_cu_78450f98_123654cuda3std6ranges3__45__cpo4swapE,@object
	.size		_ZN40_INTERNAL_336ea9cb_4_k_cu_78450f98_123654cuda3std6ranges3__45__cpo4swapE,(.L_8 - _ZN40_INTERNAL_336ea9cb_4_k_cu_78450f98_123654cuda3std6ranges3__45__cpo4swapE)
_ZN40_INTERNAL_336ea9cb_4_k_cu_78450f98_123654cuda3std6ranges3__45__cpo4swapE:
	.zero		1
.L_8:


//--------------------- .nv.constant0._ZN7cutlass13device_kernelINS_4gemm6kernel13GemmUniversalIN4cute5tupleIJiiiiEEENS1_10collective13CollectiveMmaINS1_34MainloopSm90TmaGmmaWarpSpecializedILi2ENS5_IJNS4_1CILi2EEENSA_ILi1EEESC_EEENS1_35KernelTmaWarpSpecializedCooperativeEEENS5_IJNSA_ILi512EEENSA_ILi240EEENSA_ILi64EEEEEENS_6half_tENS5_IJlSC_lEEESK_SL_NS4_8TiledMMAINS4_8MMA_AtomIJNS4_4SM904GMMA25MMA_64x16x16_F32F16F16_SSILNSP_5MajorE0ELSR_0ELNSP_7ScaleInE1ELSS_1EEEEEENS4_6LayoutISD_NS5_IJSC_NSA_ILi0EEESW_EEEEENS5_IJNS4_10UnderscoreESZ_SZ_EEEEENS4_13SM90_TMA_LOADENS4_14ComposedLayoutINS4_7SwizzleILi3ELi4ELi3EEENS4_18smem_ptr_flag_bitsILi16EEENSV_INS5_IJNSA_ILi8EEESI_EEENS5_IJSI_SC_EEEEEEEvNS4_8identityENS4_23SM90_TMA_LOAD_MULTICASTES1C_vS1D_EENS_8epilogue10collective6detail29Sm90TmaWarpSpecializedAdapterINS1H_15DefaultEpilogueISK_SL_SL_NS1G_6thread17LinearCombinationISK_Li1EffLNS1L_9ScaleType4KindE0ELNS_15FloatRoundStyleE2ESK_EENS1_15EpilogueDefaultEEEEEvvEEEEvNT_6ParamsE --------------------------
	.section	.nv.constant0._ZN7cutlass13device_kernelINS_4gemm6kernel13GemmUniversalIN4cute5tupleIJiiiiEEENS1_10collective13CollectiveMmaINS1_34MainloopSm90TmaGmmaWarpSpecializedILi2ENS5_IJNS4_1CILi2EEENSA_ILi1EEESC_EEENS1_35KernelTmaWarpSpecializedCooperativeEEENS5_IJNSA_ILi512EEENSA_ILi240EEENSA_ILi64EEEEEENS_6half_tENS5_IJlSC_lEEESK_SL_NS4_8TiledMMAINS4_8MMA_AtomIJNS4_4SM904GMMA25MMA_64x16x16_F32F16F16_SSILNSP_5MajorE0ELSR_0ELNSP_7ScaleInE1ELSS_1EEEEEENS4_6LayoutISD_NS5_IJSC_NSA_ILi0EEESW_EEEEENS5_IJNS4_10UnderscoreESZ_SZ_EEEEENS4_13SM90_TMA_LOADENS4_14ComposedLayoutINS4_7SwizzleILi3ELi4ELi3EEENS4_18smem_ptr_flag_bitsILi16EEENSV_INS5_IJNSA_ILi8EEESI_EEENS5_IJSI_SC_EEEEEEEvNS4_8identityENS4_23SM90_TMA_LOAD_MULTICASTES1C_vS1D_EENS_8epilogue10collective6detail29Sm90TmaWarpSpecializedAdapterINS1H_15DefaultEpilogueISK_SL_SL_NS1G_6thread17LinearCombinationISK_Li1EffLNS1L_9ScaleType4KindE0ELNS_15FloatRoundStyleE2ESK_EENS1_15EpilogueDefaultEEEEEvvEEEEvNT_6ParamsE,"a",@progbits
	.sectionflags	@""
	.align	4
.nv.constant0._ZN7cutlass13device_kernelINS_4gemm6kernel13GemmUniversalIN4cute5tupleIJiiiiEEENS1_10collective13CollectiveMmaINS1_34MainloopSm90TmaGmmaWarpSpecializedILi2ENS5_IJNS4_1CILi2EEENSA_ILi1EEESC_EEENS1_35KernelTmaWarpSpecializedCooperativeEEENS5_IJNSA_ILi512EEENSA_ILi240EEENSA_ILi64EEEEEENS_6half_tENS5_IJlSC_lEEESK_SL_NS4_8TiledMMAINS4_8MMA_AtomIJNS4_4SM904GMMA25MMA_64x16x16_F32F16F16_SSILNSP_5MajorE0ELSR_0ELNSP_7ScaleInE1ELSS_1EEEEEENS4_6LayoutISD_NS5_IJSC_NSA_ILi0EEESW_EEEEENS5_IJNS4_10UnderscoreESZ_SZ_EEEEENS4_13SM90_TMA_LOADENS4_14ComposedLayoutINS4_7SwizzleILi3ELi4ELi3EEENS4_18smem_ptr_flag_bitsILi16EEENSV_INS5_IJNSA_ILi8EEESI_EEENS5_IJSI_SC_EEEEEEEvNS4_8identityENS4_23SM90_TMA_LOAD_MULTICASTES1C_vS1D_EENS_8epilogue10collective6detail29Sm90TmaWarpSpecializedAdapterINS1H_15DefaultEpilogueISK_SL_SL_NS1G_6thread17LinearCombinationISK_Li1EffLNS1L_9ScaleType4KindE0ELNS_15FloatRoundStyleE2ESK_EENS1_15EpilogueDefaultEEEEEvvEEEEvNT_6ParamsE:
	.zero		1664


//--------------------- SYMBOLS --------------------------

	.type		.nv.reservedSmem.offset0,@object
	.size		.nv.reservedSmem.offset0,0x4
	.type		__assertfail,@function
